def matmul_kernel(
    a_ptr,
    b_ptr,
    c_ptr,
    M,
    N,
    K,
    stride_am,
    stride_ak,
    stride_bk,
    stride_bn,
    stride_cm,
    stride_cn,
    BLOCK_M: tl.constexpr,
    BLOCK_N: tl.constexpr,
    BLOCK_K: tl.constexpr,
    GROUP_M: tl.constexpr,
):
    pid = tl.program_id(axis=0)
    num_pid_m = tl.cdiv(M, BLOCK_M)
    num_pid_n = tl.cdiv(N, BLOCK_N)
    num_pid_in_group = GROUP_M * num_pid_n
    group_id = pid // num_pid_in_group
    first_pid_m = group_id * GROUP_M
    group_size_m = min(num_pid_m - first_pid_m, GROUP_M)
    pid_m = first_pid_m + ((pid % num_pid_in_group) % group_size_m)
    pid_n = (pid % num_pid_in_group) // group_size_m

    offs_am = (pid_m * BLOCK_M + tl.arange(0, BLOCK_M)) % M
    offs_bn = (pid_n * BLOCK_N + tl.arange(0, BLOCK_N)) % N
    offs_k = tl.arange(0, BLOCK_K)
    a_ptrs = a_ptr + offs_am[:, None] * stride_am + offs_k[None, :] * stride_ak
    b_ptrs = b_ptr + offs_k[:, None] * stride_bk + offs_bn[None, :] * stride_bn

    acc = tl.zeros((BLOCK_M, BLOCK_N), dtype=tl.float32)
    for kk in range(0, tl.cdiv(K, BLOCK_K)):
        a = tl.load(a_ptrs, mask=offs_k[None, :] < K - kk * BLOCK_K, other=0.0)
        b = tl.load(b_ptrs, mask=offs_k[:, None] < K - kk * BLOCK_K, other=0.0)
        acc = tl.dot(a, b, acc)
        a_ptrs += BLOCK_K * stride_ak
        b_ptrs += BLOCK_K * stride_bk

    c = acc.to(c_ptr.dtype.element_ty)
    offs_cm = pid_m * BLOCK_M + tl.arange(0, BLOCK_M)
    offs_cn = pid_n * BLOCK_N + tl.arange(0, BLOCK_N)
    c_ptrs = c_ptr + offs_cm[:, None] * stride_cm + offs_cn[None, :] * stride_cn
    mask = (offs_cm[:, None] < M) & (offs_cn[None, :] < N)
    tl.store(c_ptrs, c, mask=mask)

# config = {"BLOCK_K": 128, "BLOCK_M": 512, "BLOCK_N": 16, "GROUP_M": 8, "arch": "sm_100", "dtype": "fp8e4m3", "num_ctas": 1, "num_stages": 2, "num_warps": 2}
# arch = sm_100


// ===== COMPILED SASS (sm_100a) =====

	.target	sm_100a

	.elftype	@"ET_EXEC"


//--------------------- .note.nv.tkinfo           --------------------------
	.section	.note.nv.tkinfo,"",@"SHT_NOTE"
	.sectionflags	@"SHF_NOTE_NV_TKINFO"
	.tkinfo
        /*0018*/ 	.word	0x00000081
        /*0030*/ 	.string	""
        /*0030*/ 	.string	"ptxas-blackwell"
        /*0030*/ 	.string	"Cuda compilation tools, release 12.9, V12.9.86"
        /*0030*/ 	.string	"Build cuda_12.9.r12.9/compiler.36037853_0"
        /*0030*/ 	.string	"-v  -suppress-debug-info  -lineinfo  -arch sm_100a "



//--------------------- .note.nv.cuver            --------------------------
	.section	.note.nv.cuver,"",@"SHT_NOTE"
	.sectionflags	@"SHF_NOTE_NV_CUVER"
        /*0018*/ 	.short	0x0001
        /*001a*/ 	.short	0x0064
        /*001c*/ 	.short	0x0001
        /*001e*/ 	.short	0x0000
        /*0020*/ 	.short	0x0001
        /*0022*/ 	.short	0x0000


//--------------------- .nv.info                  --------------------------
	.section	.nv.info,"",@"SHT_CUDA_INFO"
	.align	4


	//----- nvinfo : EIATTR_REGCOUNT
	.align		4
        /*0000*/ 	.byte	0x04, 0x2f
        /*0002*/ 	.short	(.L_1 - .L_0)
	.align		4
.L_0:
        /*0004*/ 	.word	index@(matmul_kernel)
        /*0008*/ 	.word	0x00000020


	//----- nvinfo : EIATTR_FRAME_SIZE
	.align		4
.L_1:
        /*000c*/ 	.byte	0x04, 0x11
        /*000e*/ 	.short	(.L_3 - .L_2)
	.align		4
.L_2:
        /*0010*/ 	.word	index@(matmul_kernel)
        /*0014*/ 	.word	0x00004440


	//----- nvinfo : EIATTR_MIN_STACK_SIZE
	.align		4
.L_3:
        /*0018*/ 	.byte	0x04, 0x12
        /*001a*/ 	.short	(.L_5 - .L_4)
	.align		4
.L_4:
        /*001c*/ 	.word	index@(matmul_kernel)
        /*0020*/ 	.word	0x00004440
.L_5:


//--------------------- .nv.info.matmul_kernel    --------------------------
	.section	.nv.info.matmul_kernel,"",@"SHT_CUDA_INFO"
	.sectionflags	@""
	.align	4


	//----- nvinfo : EIATTR_CUDA_API_VERSION
	.align		4
        /*0000*/ 	.byte	0x04, 0x37
        /*0002*/ 	.short	(.L_7 - .L_6)
.L_6:
        /*0004*/ 	.word	0x00000081


	//----- nvinfo : EIATTR_KPARAM_INFO
	.align		4
.L_7:
        /*0008*/ 	.byte	0x04, 0x17
        /*000a*/ 	.short	(.L_9 - .L_8)
.L_8:
        /*000c*/ 	.word	0x00000000
        /*0010*/ 	.short	0x000d
        /*0012*/ 	.short	0x0048
        /*0014*/ 	.byte	0x00, 0xf4, 0x21, 0x00


	//----- nvinfo : EIATTR_KPARAM_INFO
	.align		4
.L_9:
        /*0018*/ 	.byte	0x04, 0x17
        /*001a*/ 	.short	(.L_11 - .L_10)
.L_10:
        /*001c*/ 	.word	0x00000000
        /*0020*/ 	.short	0x000c
        /*0022*/ 	.short	0x0040
        /*0024*/ 	.byte	0x00, 0xf4, 0x21, 0x00


	//----- nvinfo : EIATTR_KPARAM_INFO
	.align		4
.L_11:
        /*0028*/ 	.byte	0x04, 0x17
        /*002a*/ 	.short	(.L_13 - .L_12)
.L_12:
        /*002c*/ 	.word	0x00000000
        /*0030*/ 	.short	0x000b
        /*0032*/ 	.short	0x0038
        /*0034*/ 	.byte	0x00, 0xf0, 0x11, 0x00


	//----- nvinfo : EIATTR_KPARAM_INFO
	.align		4
.L_13:
        /*0038*/ 	.byte	0x04, 0x17
        /*003a*/ 	.short	(.L_15 - .L_14)
.L_14:
        /*003c*/ 	.word	0x00000000
        /*0040*/ 	.short	0x000a
        /*0042*/ 	.short	0x0034
        /*0044*/ 	.byte	0x00, 0xf0, 0x11, 0x00


	//----- nvinfo : EIATTR_KPARAM_INFO
	.align		4
.L_15:
        /*0048*/ 	.byte	0x04, 0x17
        /*004a*/ 	.short	(.L_17 - .L_16)
.L_16:
        /*004c*/ 	.word	0x00000000
        /*0050*/ 	.short	0x0009
        /*0052*/ 	.short	0x0030
        /*0054*/ 	.byte	0x00, 0xf0, 0x11, 0x00


	//----- nvinfo : EIATTR_KPARAM_INFO
	.align		4
.L_17:
        /*0058*/ 	.byte	0x04, 0x17
        /*005a*/ 	.short	(.L_19 - .L_18)
.L_18:
        /*005c*/ 	.word	0x00000000
        /*0060*/ 	.short	0x0008
        /*0062*/ 	.short	0x002c
        /*0064*/ 	.byte	0x00, 0xf0, 0x11, 0x00


	//----- nvinfo : EIATTR_KPARAM_INFO
	.align		4
.L_19:
        /*0068*/ 	.byte	0x04, 0x17
        /*006a*/ 	.short	(.L_21 - .L_20)
.L_20:
        /*006c*/ 	.word	0x00000000
        /*0070*/ 	.short	0x0007
        /*0072*/ 	.short	0x0028
        /*0074*/ 	.byte	0x00, 0xf0, 0x11, 0x00


	//----- nvinfo : EIATTR_KPARAM_INFO
	.align		4
.L_21:
        /*0078*/ 	.byte	0x04, 0x17
        /*007a*/ 	.short	(.L_23 - .L_22)
.L_22:
        /*007c*/ 	.word	0x00000000
        /*0080*/ 	.short	0x0006
        /*0082*/ 	.short	0x0024
        /*0084*/ 	.byte	0x00, 0xf0, 0x11, 0x00


	//----- nvinfo : EIATTR_KPARAM_INFO
	.align		4
.L_23:
        /*0088*/ 	.byte	0x04, 0x17
        /*008a*/ 	.short	(.L_25 - .L_24)
.L_24:
        /*008c*/ 	.word	0x00000000
        /*0090*/ 	.short	0x0005
        /*0092*/ 	.short	0x0020
        /*0094*/ 	.byte	0x00, 0xf0, 0x11, 0x00


	//----- nvinfo : EIATTR_KPARAM_INFO
	.align		4
.L_25:
        /*0098*/ 	.byte	0x04, 0x17
        /*009a*/ 	.short	(.L_27 - .L_26)
.L_26:
        /*009c*/ 	.word	0x00000000
        /*00a0*/ 	.short	0x0004
        /*00a2*/ 	.short	0x001c
        /*00a4*/ 	.byte	0x00, 0xf0, 0x11, 0x00


	//----- nvinfo : EIATTR_KPARAM_INFO
	.align		4
.L_27:
        /*00a8*/ 	.byte	0x04, 0x17
        /*00aa*/ 	.short	(.L_29 - .L_28)
.L_28:
        /*00ac*/ 	.word	0x00000000
        /*00b0*/ 	.short	0x0003
        /*00b2*/ 	.short	0x0018
        /*00b4*/ 	.byte	0x00, 0xf0, 0x11, 0x00


	//----- nvinfo : EIATTR_KPARAM_INFO
	.align		4
.L_29:
        /*00b8*/ 	.byte	0x04, 0x17
        /*00ba*/ 	.short	(.L_31 - .L_30)
.L_30:
        /*00bc*/ 	.word	0x00000000
        /*00c0*/ 	.short	0x0002
        /*00c2*/ 	.short	0x0010
        /*00c4*/ 	.byte	0x00, 0xf4, 0x21, 0x00


	//----- nvinfo : EIATTR_KPARAM_INFO
	.align		4
.L_31:
        /*00c8*/ 	.byte	0x04, 0x17
        /*00ca*/ 	.short	(.L_33 - .L_32)
.L_32:
        /*00cc*/ 	.word	0x00000000
        /*00d0*/ 	.short	0x0001
        /*00d2*/ 	.short	0x0008
        /*00d4*/ 	.byte	0x00, 0xf4, 0x21, 0x00


	//----- nvinfo : EIATTR_KPARAM_INFO
	.align		4
.L_33:
        /*00d8*/ 	.byte	0x04, 0x17
        /*00da*/ 	.short	(.L_35 - .L_34)
.L_34:
        /*00dc*/ 	.word	0x00000000
        /*00e0*/ 	.short	0x0000
        /*00e2*/ 	.short	0x0000
        /*00e4*/ 	.byte	0x00, 0xf4, 0x21, 0x00


	//----- nvinfo : EIATTR_SPARSE_MMA_MASK
	.align		4
.L_35:
        /*00e8*/ 	.byte	0x03, 0x50
        /*00ea*/ 	.short	0x0000


	//----- nvinfo : EIATTR_MAXREG_COUNT
	.align		4
        /*00ec*/ 	.byte	0x03, 0x1b
        /*00ee*/ 	.short	0x00ff


	//----- nvinfo : EIATTR_NUM_BARRIERS
	.align		4
        /*00f0*/ 	.byte	0x02, 0x4c
        /*00f2*/ 	.byte	0x01
	.zero		1


	//----- nvinfo : EIATTR_ANNOTATIONS
	.align		4
        /*00f4*/ 	.byte	0x04, 0x55
        /*00f6*/ 	.short	(.L_37 - .L_36)


	//   ....[0]....
.L_36:
        /*00f8*/ 	.word	0x00000001
        /*00fc*/ 	.byte	0x40, 0x00, 0x00, 0x00, 0x01, 0x00, 0x00, 0x00, 0x60, 0x00, 0x00, 0x00, 0x01, 0x00, 0x00, 0x00
        /* <DEDUP_REMOVED lines=956> */
        /*3ccc*/ 	.byte	0xa0, 0x0d, 0x01, 0x00, 0x01, 0x00, 0x00, 0x00, 0xe0, 0x0d, 0x01, 0x00


	//----- nvinfo : EIATTR_VRC_CTA_INIT_COUNT
	.align		4
.L_37:
        /*3cd8*/ 	.byte	0x02, 0x4a
	.zero		1
	.zero		1


	//----- nvinfo : EIATTR_EXIT_INSTR_OFFSETS
	.align		4
        /*3cdc*/ 	.byte	0x04, 0x1c
        /*3cde*/ 	.short	(.L_39 - .L_38)


	//   ....[0]....
.L_38:
        /*3ce0*/ 	.word	0x00083250


	//   ....[1]....
        /*3ce4*/ 	.word	0x00083270


	//----- nvinfo : EIATTR_REQNTID
	.align		4
.L_39:
        /*3ce8*/ 	.byte	0x04, 0x10
        /*3cea*/ 	.short	(.L_41 - .L_40)
.L_40:
        /*3cec*/ 	.word	0x00000040
        /*3cf0*/ 	.word	0x00000001
        /*3cf4*/ 	.word	0x00000001


	//----- nvinfo : EIATTR_CBANK_PARAM_SIZE
	.align		4
.L_41:
        /*3cf8*/ 	.byte	0x03, 0x19
        /*3cfa*/ 	.short	0x0050


	//----- nvinfo : EIATTR_PARAM_CBANK
	.align		4
        /*3cfc*/ 	.byte	0x04, 0x0a
        /*3cfe*/ 	.short	(.L_43 - .L_42)
	.align		4
.L_42:
        /*3d00*/ 	.word	index@(.nv.constant0.matmul_kernel)
        /*3d04*/ 	.short	0x0380
        /*3d06*/ 	.short	0x0050


	//----- nvinfo : EIATTR_SW_WAR
	.align		4
.L_43:
        /*3d08*/ 	.byte	0x04, 0x36
        /*3d0a*/ 	.short	(.L_45 - .L_44)
.L_44:
        /*3d0c*/ 	.word	0x00000008
.L_45:


//--------------------- .nv.compat                --------------------------
	.section	.nv.compat,"",@"SHT_CUDA_COMPAT_INFO"
	.align	4
        /*0000*/ 	.byte	0x02, 0x02, 0x02, 0x00, 0x02, 0x05, 0x05, 0x00, 0x02, 0x03, 0x00, 0x00, 0x02, 0x06, 0x01, 0x00


//--------------------- .nv.callgraph             --------------------------
	.section	.nv.callgraph,"",@"SHT_CUDA_CALLGRAPH"
	.align	4
	.sectionentsize	8
	.align		4
        /*0000*/ 	.word	0x00000000
	.align		4
        /*0004*/ 	.word	0xffffffff
	.align		4
        /*0008*/ 	.word	0x00000000
	.align		4
        /*000c*/ 	.word	0xfffffffe
	.align		4
        /*0010*/ 	.word	0x00000000
	.align		4
        /*0014*/ 	.word	0xfffffffd
	.align		4
        /*0018*/ 	.word	0x00000000
	.align		4
        /*001c*/ 	.word	0xfffffffc


//--------------------- .text.matmul_kernel       --------------------------
	.section	.text.matmul_kernel,"ax",@progbits
	.align	128
        .global         matmul_kernel
        .type           matmul_kernel,@function
        .size           matmul_kernel,(.L_x_3 - matmul_kernel)
        .other          matmul_kernel,@"STO_CUDA_ENTRY STV_DEFAULT"
matmul_kernel:
.text.matmul_kernel:
[----:B------:R-:W0:Y:S08]  /*0000*/  LDC R1, c[0x0][0x37c] ;  /* 0x0000df00ff017b82 */ /* 0x000e300000000800 */
[----:B------:R-:W1:Y:S01]  /*0010*/  LDC.64 R2, c[0x0][0x398] ;  /* 0x0000e600ff027b82 */ /* 0x000e620000000a00 */
[----:B0-----:R-:W-:Y:S01]  /*0020*/  VIADD R1, R1, 0xffffbbc0 ;  /* 0xffffbbc001017836 */ /* 0x001fe20000000000 */
[----:B------:R-:W0:Y:S04]  /*0030*/  LDCU UR4, c[0x0][0x3a0] ;  /* 0x00007400ff0477ac */ /* 0x000e280008000800 */
[----:B------:R-:W-:Y:S01]  /*0040*/  STL [R1+0x760], RZ ;  /* 0x000760ff01007387 */ /* 0x000fe20000100800 */
[----:B------:R-:W2:Y:S03]  /*0050*/  LDCU.64 UR42, c[0x0][0x358] ;  /* 0x00006b00ff2a77ac */ /* 0x000ea60008000a00 */
[----:B------:R-:W-:Y:S04]  /*0060*/  STL [R1+0x764], RZ ;  /* 0x000764ff01007387 */ /* 0x000fe80000100800 */
[----:B------:R-:W-:Y:S04]  /*0070*/  STL [R1+0x768], RZ ;  /* 0x000768ff01007387 */ /* 0x000fe80000100800 */
[----:B------:R-:W-:Y:S01]  /*0080*/  STL [R1+0x76c], RZ ;  /* 0x00076cff01007387 */ /* 0x000fe20000100800 */
[----:B0-----:R-:W-:-:S03]  /*0090*/  UIADD3 UR4, UPT, UPT, UR4, 0x7f, URZ ;  /* 0x0000007f04047890 */ /* 0x001fc6000fffe0ff */
[----:B------:R-:W-:Y:S01]  /*00a0*/  STL [R1+0x6a0], RZ ;  /* 0x0006a0ff01007387 */ /* 0x000fe20000100800 */
[----:B-1----:R-:W-:Y:S01]  /*00b0*/  VIADD R0, R3, 0xf ;  /* 0x0000000f03007836 */ /* 0x002fe20000000000 */
[----:B------:R-:W-:Y:S02]  /*00c0*/  UISETP.GE.AND UP0, UPT, UR4, 0x80, UPT ;  /* 0x000000800400788c */ /* 0x000fe4000bf06270 */
[----:B------:R-:W-:Y:S02]  /*00d0*/  STL [R1+0x6a4], RZ ;  /* 0x0006a4ff01007387 */ /* 0x000fe40000100800 */
[----:B------:R-:W-:Y:S02]  /*00e0*/  SHF.R.S32.HI R5, RZ, 0x1f, R0 ;  /* 0x0000001fff057819 */ /* 0x000fe40000011400 */
[----:B------:R-:W-:Y:S02]  /*00f0*/  STL [R1+0x6a8], RZ ;  /* 0x0006a8ff01007387 */ /* 0x000fe40000100800 */
[----:B------:R-:W-:-:S02]  /*0100*/  LEA.HI R5, R5, R0, RZ, 0x4 ;  /* 0x0000000005057211 */ /* 0x000fc400078f20ff */
[----:B------:R-:W-:Y:S02]  /*0110*/  STL [R1+0x6ac], RZ ;  /* 0x0006acff01007387 */ /* 0x000fe40000100800 */
[----:B------:R-:W-:Y:S02]  /*0120*/  SHF.R.S32.HI R0, RZ, 0x4, R5 ;  /* 0x00000004ff007819 */ /* 0x000fe40000011405 */
[----:B------:R-:W-:Y:S03]  /*0130*/  STL [R1+0x750], RZ ;  /* 0x000750ff01007387 */ /* 0x000fe60000100800 */
[----:B------:R-:W-:Y:S01]  /*0140*/  IMAD.SHL.U32 R0, R0, 0x8, RZ ;  /* 0x0000000800007824 */ /* 0x000fe200078e00ff */
[----:B------:R-:W0:Y:S04]  /*0150*/  S2R R5, SR_CTAID.X ;  /* 0x0000000000057919 */ /* 0x000e280000002500 */
[-C--:B------:R-:W-:Y:S01]  /*0160*/  IABS R9, R0.reuse ;  /* 0x0000000000097213 */ /* 0x080fe20000000000 */
[----:B------:R-:W-:Y:S01]  /*0170*/  STL [R1+0x754], RZ ;  /* 0x000754ff01007387 */ /* 0x000fe20000100800 */
[----:B------:R-:W-:-:S02]  /*0180*/  IABS R12, R0 ;  /* 0x00000000000c7213 */ /* 0x000fc40000000000 */
[----:B------:R-:W1:Y:S01]  /*0190*/  I2F.RP R4, R9 ;  /* 0x0000000900047306 */ /* 0x000e620000209400 */
[----:B------:R-:W-:Y:S04]  /*01a0*/  STL [R1+0x758], RZ ;  /* 0x000758ff01007387 */ /* 0x000fe80000100800 */
[----:B------:R-:W-:Y:S04]  /*01b0*/  STL [R1+0x75c], RZ ;  /* 0x00075cff01007387 */ /* 0x000fe80000100800 */
[----:B------:R-:W-:Y:S04]  /*01c0*/  STL [R1+0x690], RZ ;  /* 0x000690ff01007387 */ /* 0x000fe80000100800 */
[----:B------:R-:W-:Y:S01]  /*01d0*/  STL [R1+0x694], RZ ;  /* 0x000694ff01007387 */ /* 0x000fe20000100800 */
[----:B-1----:R-:W1:Y:S03]  /*01e0*/  MUFU.RCP R4, R4 ;  /* 0x0000000400047308 */ /* 0x002e660000001000 */
[----:B------:R-:W-:Y:S04]  /*01f0*/  STL [R1+0x698], RZ ;  /* 0x000698ff01007387 */ /* 0x000fe80000100800 */
[----:B------:R-:W-:Y:S01]  /*0200*/  STL [R1+0x69c], RZ ;  /* 0x00069cff01007387 */ /* 0x000fe20000100800 */
[----:B0-----:R-:W-:-:S03]  /*0210*/  IABS R10, R5 ;  /* 0x00000005000a7213 */ /* 0x001fc60000000000 */
[----:B------:R-:W-:Y:S04]  /*0220*/  STL [R1+0x740], RZ ;  /* 0x000740ff01007387 */ /* 0x000fe80000100800 */
[----:B------:R-:W-:Y:S01]  /*0230*/  STL [R1+0x744], RZ ;  /* 0x000744ff01007387 */ /* 0x000fe20000100800 */
[----:B-1----:R-:W-:-:S03]  /*0240*/  VIADD R6, R4, 0xffffffe ;  /* 0x0ffffffe04067836 */ /* 0x002fc60000000000 */
[----:B------:R-:W-:Y:S01]  /*0250*/  STL [R1+0x748], RZ ;  /* 0x000748ff01007387 */ /* 0x000fe20000100800 */
[----:B------:R-:W-:Y:S01]  /*0260*/  IMAD.MOV R4, RZ, RZ, -R12 ;  /* 0x000000ffff047224 */ /* 0x000fe200078e0a0c */
[----:B------:R0:W1:Y:S02]  /*0270*/  F2I.FTZ.U32.TRUNC.NTZ R7, R6 ;  /* 0x0000000600077305 */ /* 0x000064000021f000 */
[----:B------:R-:W-:Y:S04]  /*0280*/  STL [R1+0x74c], RZ ;  /* 0x00074cff01007387 */ /* 0x000fe80000100800 */
[----:B------:R-:W-:Y:S01]  /*0290*/  STL [R1+0x680], RZ ;  /* 0x000680ff01007387 */ /* 0x000fe20000100800 */
[----:B0-----:R-:W-:-:S03]  /*02a0*/  IMAD.MOV.U32 R6, RZ, RZ, RZ ;  /* 0x000000ffff067224 */ /* 0x001fc600078e00ff */
[----:B------:R-:W-:Y:S04]  /*02b0*/  STL [R1+0x684], RZ ;  /* 0x000684ff01007387 */ /* 0x000fe80000100800 */
[----:B------:R-:W-:Y:S01]  /*02c0*/  STL [R1+0x688], RZ ;  /* 0x000688ff01007387 */ /* 0x000fe20000100800 */
[----:B-1----:R-:W-:-:S03]  /*02d0*/  IMAD.MOV R8, RZ, RZ, -R7 ;  /* 0x000000ffff087224 */ /* 0x002fc600078e0a07 */
[----:B------:R-:W-:Y:S01]  /*02e0*/  STL [R1+0x68c], RZ ;  /* 0x00068cff01007387 */ /* 0x000fe20000100800 */
[----:B------:R-:W-:Y:S02]  /*02f0*/  IMAD R11, R8, R9, RZ ;  /* 0x00000009080b7224 */ /* 0x000fe400078e02ff */
[----:B------:R-:W-:Y:S01]  /*0300*/  IMAD.MOV.U32 R8, RZ, RZ, R10 ;  /* 0x000000ffff087224 */ /* 0x000fe200078e000a */
[----:B------:R-:W-:Y:S01]  /*0310*/  STL [R1+0x730], RZ ;  /* 0x000730ff01007387 */ /* 0x000fe20000100800 */
[----:B------:R-:W-:-:S03]  /*0320*/  IMAD.HI.U32 R7, R7, R11, R6 ;  /* 0x0000000b07077227 */ /* 0x000fc600078e0006 */
[----:B------:R-:W-:Y:S03]  /*0330*/  STL [R1+0x734], RZ ;  /* 0x000734ff01007387 */ /* 0x000fe60000100800 */
[----:B------:R-:W-:Y:S01]  /*0340*/  IMAD.HI.U32 R7, R7, R8, RZ ;  /* 0x0000000807077227 */ /* 0x000fe200078e00ff */
[----:B------:R-:W-:Y:S03]  /*0350*/  STL [R1+0x738], RZ ;  /* 0x000738ff01007387 */ /* 0x000fe60000100800 */
[----:B------:R-:W-:Y:S01]  /*0360*/  IMAD R4, R7, R4, R8 ;  /* 0x0000000407047224 */ /* 0x000fe200078e0208 */
[----:B------:R-:W-:Y:S04]  /*0370*/  STL [R1+0x73c], RZ ;  /* 0x00073cff01007387 */ /* 0x000fe80000100800 */
[----:B------:R-:W-:Y:S01]  /*0380*/  ISETP.GT.U32.AND P1, PT, R9, R4, PT ;  /* 0x000000040900720c */ /* 0x000fe20003f24070 */
[----:B------:R-:W-:Y:S04]  /*0390*/  STL [R1+0x670], RZ ;  /* 0x000670ff01007387 */ /* 0x000fe80000100800 */
[----:B------:R-:W-:Y:S04]  /*03a0*/  STL [R1+0x674], RZ ;  /* 0x000674ff01007387 */ /* 0x000fe80000100800 */
[----:B------:R-:W-:Y:S04]  /*03b0*/  STL [R1+0x678], RZ ;  /* 0x000678ff01007387 */ /* 0x000fe80000100800 */
[----:B------:R-:W-:Y:S01]  /*03c0*/  @!P1 IMAD.IADD R4, R4, 0x1, -R9 ;  /* 0x0000000104049824 */ /* 0x000fe200078e0a09 */
[----:B------:R-:W-:Y:S01]  /*03d0*/  STL [R1+0x67c], RZ ;  /* 0x00067cff01007387 */ /* 0x000fe20000100800 */
[----:B------:R-:W-:Y:S01]  /*03e0*/  @!P1 VIADD R7, R7, 0x1 ;  /* 0x0000000107079836 */ /* 0x000fe20000000000 */
[----:B------:R-:W-:-:S02]  /*03f0*/  ISETP.NE.AND P1, PT, R0, RZ, PT ;  /* 0x000000ff0000720c */ /* 0x000fc40003f25270 */
[----:B------:R-:W-:Y:S01]  /*0400*/  ISETP.GE.U32.AND P0, PT, R4, R9, PT ;  /* 0x000000090400720c */ /* 0x000fe20003f06070 */
[----:B------:R-:W-:Y:S01]  /*0410*/  STL [R1+0x720], RZ ;  /* 0x000720ff01007387 */ /* 0x000fe20000100800 */
[----:B------:R-:W-:-:S03]  /*0420*/  LOP3.LUT R4, R5, R0, RZ, 0x3c, !PT ;  /* 0x0000000005047212 */ /* 0x000fc600078e3cff */
[----:B------:R-:W-:Y:S01]  /*0430*/  STL [R1+0x724], RZ ;  /* 0x000724ff01007387 */ /* 0x000fe20000100800 */
[----:B------:R-:W-:Y:S01]  /*0440*/  ISETP.GE.AND P2, PT, R4, RZ, PT ;  /* 0x000000ff0400720c */ /* 0x000fe20003f46270 */
[----:B------:R-:W-:Y:S02]  /*0450*/  VIADD R4, R2, 0x1ff ;  /* 0x000001ff02047836 */ /* 0x000fe40000000000 */
[----:B------:R-:W-:Y:S04]  /*0460*/  STL [R1+0x728], RZ ;  /* 0x000728ff01007387 */ /* 0x000fe80000100800 */
[----:B------:R-:W-:Y:S01]  /*0470*/  @P0 VIADD R7, R7, 0x1 ;  /* 0x0000000107070836 */ /* 0x000fe20000000000 */
[----:B------:R-:W-:Y:S03]  /*0480*/  STL [R1+0x72c], RZ ;  /* 0x00072cff01007387 */ /* 0x000fe60000100800 */
[----:B------:R-:W-:Y:S01]  /*0490*/  IMAD.MOV.U32 R6, RZ, RZ, R7 ;  /* 0x000000ffff067224 */ /* 0x000fe200078e0007 */
[----:B------:R-:W-:Y:S01]  /*04a0*/  SHF.R.S32.HI R7, RZ, 0x1f, R4 ;  /* 0x0000001fff077819 */ /* 0x000fe20000011404 */
[----:B------:R-:W-:Y:S02]  /*04b0*/  STL [R1+0x660], RZ ;  /* 0x000660ff01007387 */ /* 0x000fe40000100800 */
[----:B------:R-:W-:Y:S01]  /*04c0*/  @!P2 IMAD.MOV R6, RZ, RZ, -R6 ;  /* 0x000000ffff06a224 */ /* 0x000fe200078e0a06 */
[----:B------:R-:W-:Y:S01]  /*04d0*/  @!P1 LOP3.LUT R6, RZ, R0, RZ, 0x33, !PT ;  /* 0x00000000ff069212 */ /* 0x000fe200078e33ff */
[----:B------:R-:W-:Y:S01]  /*04e0*/  STL [R1+0x664], RZ ;  /* 0x000664ff01007387 */ /* 0x000fe20000100800 */
[----:B------:R-:W-:-:S03]  /*04f0*/  LEA.HI R7, R7, R4, RZ, 0x9 ;  /* 0x0000000407077211 */ /* 0x000fc600078f48ff */
[----:B------:R-:W-:Y:S01]  /*0500*/  IMAD.SHL.U32 R4, R6, 0x8, RZ ;  /* 0x0000000806047824 */ /* 0x000fe200078e00ff */
[----:B------:R-:W-:Y:S01]  /*0510*/  STL [R1+0x668], RZ ;  /* 0x000668ff01007387 */ /* 0x000fe20000100800 */
[----:B------:R-:W-:-:S03]  /*0520*/  IMAD.MOV R6, RZ, RZ, -R6 ;  /* 0x000000ffff067224 */ /* 0x000fc600078e0a06 */
[----:B------:R-:W-:Y:S01]  /*0530*/  LEA.HI.SX32 R7, R7, -R4, 0x17 ;  /* 0x8000000407077211 */ /* 0x000fe200078fbaff */
[----:B------:R-:W-:Y:S01]  /*0540*/  IMAD R13, R0, R6, R5 ;  /* 0x00000006000d7224 */ /* 0x000fe200078e0205 */
[----:B------:R-:W-:Y:S01]  /*0550*/  STL [R1+0x66c], RZ ;  /* 0x00066cff01007387 */ /* 0x000fe20000100800 */
[----:B------:R-:W-:Y:S01]  /*0560*/  IMAD.MOV.U32 R6, RZ, RZ, RZ ;  /* 0x000000ffff067224 */ /* 0x000fe200078e00ff */
[----:B------:R-:W-:Y:S02]  /*0570*/  VIMNMX R8, PT, PT, R7, 0x8, PT ;  /* 0x0000000807087848 */ /* 0x000fe40003fe0100 */
[----:B------:R-:W-:Y:S02]  /*0580*/  STL [R1+0x710], RZ ;  /* 0x000710ff01007387 */ /* 0x000fe40000100800 */
[-C--:B------:R-:W-:Y:S02]  /*0590*/  IABS R10, R8.reuse ;  /* 0x00000008000a7213 */ /* 0x080fe40000000000 */
[----:B------:R-:W-:Y:S01]  /*05a0*/  IABS R0, R8 ;  /* 0x0000000800007213 */ /* 0x000fe20000000000 */
[----:B------:R-:W-:Y:S01]  /*05b0*/  STL [R1+0x714], RZ ;  /* 0x000714ff01007387 */ /* 0x000fe20000100800 */
[----:B------:R-:W0:Y:S03]  /*05c0*/  I2F.RP R9, R10 ;  /* 0x0000000a00097306 */ /* 0x000e260000209400 */
[----:B------:R-:W-:Y:S04]  /*05d0*/  STL [R1+0x718], RZ ;  /* 0x000718ff01007387 */ /* 0x000fe80000100800 */
[----:B------:R-:W-:Y:S04]  /*05e0*/  STL [R1+0x71c], RZ ;  /* 0x00071cff01007387 */ /* 0x000fe80000100800 */
[----:B------:R-:W-:Y:S01]  /*05f0*/  STL [R1+0x650], RZ ;  /* 0x000650ff01007387 */ /* 0x000fe20000100800 */
[----:B0-----:R-:W0:Y:S03]  /*0600*/  MUFU.RCP R9, R9 ;  /* 0x0000000900097308 */ /* 0x001e260000001000 */
[----:B------:R-:W-:Y:S04]  /*0610*/  STL [R1+0x654], RZ ;  /* 0x000654ff01007387 */ /* 0x000fe80000100800 */
[----:B------:R-:W-:Y:S04]  /*0620*/  STL [R1+0x658], RZ ;  /* 0x000658ff01007387 */ /* 0x000fe80000100800 */
[----:B------:R-:W-:Y:S04]  /*0630*/  STL [R1+0x65c], RZ ;  /* 0x00065cff01007387 */ /* 0x000fe80000100800 */
[----:B------:R-:W-:Y:S01]  /*0640*/  STL [R1+0x700], RZ ;  /* 0x000700ff01007387 */ /* 0x000fe20000100800 */
[----:B0-----:R-:W-:-:S03]  /*0650*/  VIADD R7, R9, 0xffffffe ;  /* 0x0ffffffe09077836 */ /* 0x001fc60000000000 */
[----:B------:R-:W-:Y:S04]  /*0660*/  STL [R1+0x704], RZ ;  /* 0x000704ff01007387 */ /* 0x000fe80000100800 */
[----:B------:R-:W-:Y:S01]  /*0670*/  STL [R1+0x708], RZ ;  /* 0x000708ff01007387 */ /* 0x000fe20000100800 */
[----:B------:R-:W0:Y:S03]  /*0680*/  F2I.FTZ.U32.TRUNC.NTZ R7, R7 ;  /* 0x0000000700077305 */ /* 0x000e26000021f000 */
[----:B------:R-:W-:Y:S04]  /*0690*/  STL [R1+0x70c], RZ ;  /* 0x00070cff01007387 */ /* 0x000fe80000100800 */
[----:B------:R-:W-:Y:S04]  /*06a0*/  STL [R1+0x640], RZ ;  /* 0x000640ff01007387 */ /* 0x000fe80000100800 */
[----:B------:R-:W-:Y:S01]  /*06b0*/  STL [R1+0x644], RZ ;  /* 0x000644ff01007387 */ /* 0x000fe20000100800 */
[----:B0-----:R-:W-:-:S03]  /*06c0*/  IMAD.MOV R11, RZ, RZ, -R7 ;  /* 0x000000ffff0b7224 */ /* 0x001fc600078e0a07 */
[----:B------:R-:W-:Y:S01]  /*06d0*/  STL [R1+0x648], RZ ;  /* 0x000648ff01007387 */ /* 0x000fe20000100800 */
[----:B------:R-:W-:Y:S01]  /*06e0*/  IMAD.MOV.U32 R5, RZ, RZ, R11 ;  /* 0x000000ffff057224 */ /* 0x000fe200078e000b */
[----:B------:R-:W-:Y:S02]  /*06f0*/  IABS R11, R13 ;  /* 0x0000000d000b7213 */ /* 0x000fe40000000000 */
[----:B------:R-:W-:Y:S01]  /*0700*/  STL [R1+0x64c], RZ ;  /* 0x00064cff01007387 */ /* 0x000fe20000100800 */
[----:B------:R-:W-:-:S03]  /*0710*/  IMAD R5, R5, R10, RZ ;  /* 0x0000000a05057224 */ /* 0x000fc600078e02ff */
[----:B------:R-:W-:Y:S01]  /*0720*/  STL [R1+0x6f0], RZ ;  /* 0x0006f0ff01007387 */ /* 0x000fe20000100800 */
[----:B------:R-:W-:-:S03]  /*0730*/  IMAD.HI.U32 R6, R7, R5, R6 ;  /* 0x0000000507067227 */ /* 0x000fc600078e0006 */
[----:B------:R-:W-:Y:S01]  /*0740*/  STL [R1+0x6f4], RZ ;  /* 0x0006f4ff01007387 */ /* 0x000fe20000100800 */
[----:B------:R-:W-:Y:S02]  /*0750*/  IMAD.MOV R5, RZ, RZ, -R0 ;  /* 0x000000ffff057224 */ /* 0x000fe400078e0a00 */
        /* <DEDUP_REMOVED lines=8> */
[----:B------:R-:W-:Y:S01]  /*07e0*/  STL [R1+0x63c], RZ ;  /* 0x00063cff01007387 */ /* 0x000fe20000100800 */
[----:B------:R-:W-:-:S02]  /*07f0*/  @!P1 IMAD.IADD R5, R5, 0x1, -R10 ;  /* 0x0000000105059824 */ /* 0x000fc400078e0a0a */
[----:B------:R-:W-:Y:S01]  /*0800*/  @!P1 VIADD R0, R0, 0x1 ;  /* 0x0000000100009836 */ /* 0x000fe20000000000 */
[----:B------:R-:W-:Y:S01]  /*0810*/  STL [R1+0x6e0], RZ ;  /* 0x0006e0ff01007387 */ /* 0x000fe20000100800 */
[----:B------:R-:W-:Y:S02]  /*0820*/  ISETP.NE.AND P1, PT, R8, RZ, PT ;  /* 0x000000ff0800720c */ /* 0x000fe40003f25270 */
[----:B------:R-:W-:Y:S01]  /*0830*/  ISETP.GE.U32.AND P0, PT, R5, R10, PT ;  /* 0x0000000a0500720c */ /* 0x000fe20003f06070 */
[----:B------:R-:W-:Y:S01]  /*0840*/  STL [R1+0x6e4], RZ ;  /* 0x0006e4ff01007387 */ /* 0x000fe20000100800 */
[----:B------:R-:W-:-:S03]  /*0850*/  LOP3.LUT R5, R13, R8, RZ, 0x3c, !PT ;  /* 0x000000080d057212 */ /* 0x000fc600078e3cff */
[----:B------:R-:W-:Y:S01]  /*0860*/  STL [R1+0x6e8], RZ ;  /* 0x0006e8ff01007387 */ /* 0x000fe20000100800 */
[----:B------:R-:W-:-:S03]  /*0870*/  ISETP.GE.AND P2, PT, R5, RZ, PT ;  /* 0x000000ff0500720c */ /* 0x000fc60003f46270 */
[----:B------:R-:W-:Y:S04]  /*0880*/  STL [R1+0x6ec], RZ ;  /* 0x0006ecff01007387 */ /* 0x000fe80000100800 */
[----:B------:R-:W-:Y:S01]  /*0890*/  STL [R1+0x620], RZ ;  /* 0x000620ff01007387 */ /* 0x000fe20000100800 */
[----:B------:R-:W-:-:S03]  /*08a0*/  @P0 VIADD R0, R0, 0x1 ;  /* 0x0000000100000836 */ /* 0x000fc60000000000 */
[----:B------:R-:W-:Y:S02]  /*08b0*/  STL [R1+0x624], RZ ;  /* 0x000624ff01007387 */ /* 0x000fe40000100800 */
[----:B------:R-:W-:Y:S01]  /*08c0*/  @!P2 IMAD.MOV R0, RZ, RZ, -R0 ;  /* 0x000000ffff00a224 */ /* 0x000fe200078e0a00 */
[----:B------:R-:W-:Y:S01]  /*08d0*/  @!P1 LOP3.LUT R0, RZ, R8, RZ, 0x33, !PT ;  /* 0x00000008ff009212 */ /* 0x000fe200078e33ff */
[----:B------:R-:W-:Y:S04]  /*08e0*/  STL [R1+0x628], RZ ;  /* 0x000628ff01007387 */ /* 0x000fe80000100800 */
[----:B------:R-:W-:Y:S01]  /*08f0*/  STL [R1+0x62c], RZ ;  /* 0x00062cff01007387 */ /* 0x000fe20000100800 */
[----:B------:R-:W-:Y:S02]  /*0900*/  IMAD.MOV R5, RZ, RZ, -R0 ;  /* 0x000000ffff057224 */ /* 0x000fe400078e0a00 */
[----:B------:R-:W-:Y:S01]  /*0910*/  IMAD.SHL.U32 R14, R0, 0x10, RZ ;  /* 0x00000010000e7824 */ /* 0x000fe200078e00ff */
[----:B------:R-:W-:Y:S01]  /*0920*/  STL [R1+0x6d0], RZ ;  /* 0x0006d0ff01007387 */ /* 0x000fe20000100800 */
[----:B------:R-:W-:-:S02]  /*0930*/  IMAD R5, R8, R5, R13 ;  /* 0x0000000508057224 */ /* 0x000fc400078e020d */
[----:B------:R-:W-:Y:S01]  /*0940*/  VIADD R7, R14, 0x1 ;  /* 0x000000010e077836 */ /* 0x000fe20000000000 */
[----:B------:R-:W-:Y:S01]  /*0950*/  STL [R1+0x6d4], RZ ;  /* 0x0006d4ff01007387 */ /* 0x000fe20000100800 */
[----:B------:R-:W-:Y:S02]  /*0960*/  IMAD.IADD R4, R4, 0x1, R5 ;  /* 0x0000000104047824 */ /* 0x000fe400078e0205 */
[C---:B------:R-:W-:Y:S01]  /*0970*/  VIADD R6, R14.reuse, 0x2 ;  /* 0x000000020e067836 */ /* 0x040fe20000000000 */
[----:B------:R-:W-:Y:S01]  /*0980*/  STL [R1+0x6d8], RZ ;  /* 0x0006d8ff01007387 */ /* 0x000fe20000100800 */
[C---:B------:R-:W-:Y:S02]  /*0990*/  VIADD R0, R14.reuse, 0x3 ;  /* 0x000000030e007836 */ /* 0x040fe40000000000 */
[C---:B------:R-:W-:Y:S01]  /*09a0*/  VIADD R15, R14.reuse, 0x7 ;  /* 0x000000070e0f7836 */ /* 0x040fe20000000000 */
[----:B------:R-:W-:Y:S01]  /*09b0*/  STL [R1+0x6dc], RZ ;  /* 0x0006dcff01007387 */ /* 0x000fe20000100800 */
[----:B------:R-:W-:-:S02]  /*09c0*/  VIADD R12, R14, 0x8 ;  /* 0x000000080e0c7836 */ /* 0x000fc40000000000 */
[C---:B------:R-:W-:Y:S01]  /*09d0*/  VIADD R11, R14.reuse, 0x9 ;  /* 0x000000090e0b7836 */ /* 0x040fe20000000000 */
[----:B------:R-:W-:Y:S01]  /*09e0*/  STL [R1+0x610], RZ ;  /* 0x000610ff01007387 */ /* 0x000fe20000100800 */
[C---:B------:R-:W-:Y:S02]  /*09f0*/  VIADD R10, R14.reuse, 0xa ;  /* 0x0000000a0e0a7836 */ /* 0x040fe40000000000 */
[C---:B------:R-:W-:Y:S01]  /*0a00*/  VIADD R9, R14.reuse, 0xb ;  /* 0x0000000b0e097836 */ /* 0x040fe20000000000 */
[----:B------:R-:W-:Y:S01]  /*0a10*/  STL [R1+0x614], RZ ;  /* 0x000614ff01007387 */ /* 0x000fe20000100800 */
[----:B------:R-:W-:-:S03]  /*0a20*/  VIADD R8, R14, 0xc ;  /* 0x0000000c0e087836 */ /* 0x000fc60000000000 */
[----:B------:R-:W-:Y:S04]  /*0a30*/  STL [R1+0x618], RZ ;  /* 0x000618ff01007387 */ /* 0x000fe80000100800 */
        /* <DEDUP_REMOVED lines=28> */
[----:B------:R-:W-:Y:S01]  /*0c00*/  STL [R1+0x79c], RZ ;  /* 0x00079cff01007387 */ /* 0x000fe20000100800 */
[----:B------:R-:W0:Y:S03]  /*0c10*/  S2R R5, SR_TID.X ;  /* 0x0000000000057919 */ /* 0x000e260000002100 */
        /* <DEDUP_REMOVED lines=8> */
[----:B0-----:R-:W-:-:S03]  /*0ca0*/  LOP3.LUT R13, R5, 0x3f, RZ, 0xc0, !PT ;  /* 0x0000003f050d7812 */ /* 0x001fc600078ec0ff */
        /* <DEDUP_REMOVED lines=12> */
[----:B------:R-:W-:Y:S04]  /*0d70*/  STL [R1+0x3358], R14 ;  /* 0x0033580e01007387 */ /* 0x000fe80000100800 */
[----:B------:R0:W-:Y:S04]  /*0d80*/  STL [R1+0x18], R7 ;  /* 0x0000180701007387 */ /* 0x0001e80000100800 */
[----:B------:R1:W-:Y:S04]  /*0d90*/  STL [R1+0x14], R6 ;  /* 0x0000140601007387 */ /* 0x0003e80000100800 */
[----:B------:R3:W-:Y:S01]  /*0da0*/  STL [R1+0x10], R0 ;  /* 0x0000100001007387 */ /* 0x0007e20000100800 */
[----:B0-----:R-:W-:-:S02]  /*0db0*/  VIADD R7, R14, 0x4 ;  /* 0x000000040e077836 */ /* 0x001fc40000000000 */
[----:B-1----:R-:W-:-:S03]  /*0dc0*/  VIADD R6, R14, 0x5 ;  /* 0x000000050e067836 */ /* 0x002fc60000000000 */
[----:B------:R0:W-:Y:S01]  /*0dd0*/  STL [R1+0xc], R7 ;  /* 0x00000c0701007387 */ /* 0x0001e20000100800 */
[----:B---3--:R-:W-:-:S03]  /*0de0*/  VIADD R0, R14, 0x6 ;  /* 0x000000060e007836 */ /* 0x008fc60000000000 */
[----:B------:R1:W-:Y:S04]  /*0df0*/  STL [R1+0x8], R6 ;  /* 0x0000080601007387 */ /* 0x0003e80000100800 */
[----:B------:R3:W-:Y:S01]  /*0e00*/  STL [R1+0x4], R0 ;  /* 0x0000040001007387 */ /* 0x0007e20000100800 */
[C---:B0-----:R-:W-:Y:S02]  /*0e10*/  VIADD R7, R14.reuse, 0xd ;  /* 0x0000000d0e077836 */ /* 0x041fe40000000000 */
[----:B-1----:R-:W-:Y:S02]  /*0e20*/  VIADD R6, R14, 0xe ;  /* 0x0000000e0e067836 */ /* 0x002fe40000000000 */
[----:B---3--:R-:W-:-:S05]  /*0e30*/  IMAD.SHL.U32 R0, R4, 0x200, RZ ;  /* 0x0000020004007824 */ /* 0x008fca00078e00ff */
[----:B------:R-:W-:Y:S01]  /*0e40*/  LOP3.LUT R20, R0, 0x3f, R5, 0xf8, !PT ;  /* 0x0000003f00147812 */ /* 0x000fe200078ef805 */
[----:B------:R-:W-:Y:S01]  /*0e50*/  VIADD R5, R14, 0xf ;  /* 0x0000000f0e057836 */ /* 0x000fe20000000000 */
[----:B------:R-:W-:Y:S02]  /*0e60*/  LOP3.LUT R0, R0, 0x40, R13, 0xfe, !PT ;  /* 0x0000004000007812 */ /* 0x000fe400078efe0d */
[C---:B------:R-:W-:Y:S01]  /*0e70*/  LOP3.LUT R13, R20.reuse, 0x80, RZ, 0xfc, !PT ;  /* 0x00000080140d7812 */ /* 0x040fe200078efcff */
[----:B------:R-:W-:Y:S01]  /*0e80*/  STL [R1+0x335c], R20 ;  /* 0x00335c1401007387 */ /* 0x000fe20000100800 */
[C---:B------:R-:W-:Y:S02]  /*0e90*/  LOP3.LUT R4, R20.reuse, 0xc0, RZ, 0xfc, !PT ;  /* 0x000000c014047812 */ /* 0x040fe400078efcff */
[C---:B------:R-:W-:Y:S01]  /*0ea0*/  LOP3.LUT R27, R20.reuse, 0x1c0, RZ, 0xfc, !PT ;  /* 0x000001c0141b7812 */ /* 0x040fe200078efcff */
[----:B------:R0:W-:Y:S01]  /*0eb0*/  STL [R1+0x3360], R0 ;  /* 0x0033600001007387 */ /* 0x0001e20000100800 */
[----:B------:R-:W-:-:S02]  /*0ec0*/  LOP3.LUT R29, R20, 0x140, RZ, 0xfc, !PT ;  /* 0x00000140141d7812 */ /* 0x000fc400078efcff */
[C---:B------:R-:W-:Y:S01]  /*0ed0*/  LOP3.LUT R28, R20.reuse, 0x180, RZ, 0xfc, !PT ;  /* 0x00000180141c7812 */ /* 0x040fe200078efcff */
[----:B------:R1:W-:Y:S04]  /*0ee0*/  STL [R1+0x3364], R13 ;  /* 0x0033640d01007387 */ /* 0x0003e80000100800 */
[----:B------:R1:W-:Y:S01]  /*0ef0*/  STL [R1+0x3368], R4 ;  /* 0x0033680401007387 */ /* 0x0003e20000100800 */
[----:B0-----:R-:W-:-:S05]  /*0f00*/  LOP3.LUT R0, R20, 0x100, RZ, 0xfc, !PT ;  /* 0x0000010014007812 */ /* 0x001fca00078efcff */
[----:B------:R1:W-:Y:S04]  /*0f10*/  STL [R1+0x336c], R0 ;  /* 0x00336c0001007387 */ /* 0x0003e80000100800 */
[----:B------:R1:W-:Y:S04]  /*0f20*/  STL [R1+0x3370], R27 ;  /* 0x0033701b01007387 */ /* 0x0003e80000100800 */
[----:B------:R1:W-:Y:S04]  /*0f30*/  STL [R1+0x3378], R29 ;  /* 0x0033781d01007387 */ /* 0x0003e80000100800 */
[----:B------:R1:W-:Y:S01]  /*0f40*/  STL [R1+0x3374], R28 ;  /* 0x0033741c01007387 */ /* 0x0003e20000100800 */
[----:B--2---:R-:W-:Y:S05]  /*0f50*/  BRA.U !UP0, `(.L_x_0) ;  /* 0x000007a908ec7547 */ /* 0x004fea000b800000 */
[----:B------:R0:W-:Y:S01]  /*0f60*/  STL [R1+0x33a0], R11 ;  /* 0x0033a00b01007387 */ /* 0x0001e20000100800 */
[----:B-1----:R-:W-:Y:S02]  /*0f70*/  IABS R4, R3 ;  /* 0x0000000300047213 */ /* 0x002fe40000000000 */
[----:B------:R-:W-:Y:S01]  /*0f80*/  IABS R13, R2 ;  /* 0x00000002000d7213 */ /* 0x000fe20000000000 */
[----:B------:R-:W-:Y:S01]  /*0f90*/  IMAD.MOV.U32 R16, RZ, RZ, RZ ;  /* 0x000000ffff107224 */ /* 0x000fe200078e00ff */
[----:B------:R-:W-:Y:S01]  /*0fa0*/  IABS R24, R20 ;  /* 0x0000001400187213 */ /* 0x000fe20000000000 */
[----:B------:R-:W-:Y:S01]  /*0fb0*/  IMAD.MOV.U32 R18, RZ, RZ, RZ ;  /* 0x000000ffff127224 */ /* 0x000fe200078e00ff */
[----:B------:R-:W-:Y:S01]  /*0fc0*/  IABS R22, R27 ;  /* 0x0000001b00167213 */ /* 0x000fe20000000000 */
[----:B------:R-:W1:Y:S01]  /*0fd0*/  LDCU UR28, c[0x0][0x3ac] ;  /* 0x00007580ff1c77ac */ /* 0x000e620008000800 */
[----:B0-----:R-:W2:Y:S01]  /*0fe0*/  LDL R11, [R1+0x3360] ;  /* 0x00336000010b7983 */ /* 0x001ea20000100800 */
[----:B------:R-:W-:Y:S01]  /*0ff0*/  ISETP.GE.AND P6, PT, R5, RZ, PT ;  /* 0x000000ff0500720c */ /* 0x000fe20003fc6270 */
[----:B------:R-:W0:Y:S02]  /*1000*/  LDCU UR77, c[0x0][0x3b0] ;  /* 0x00007600ff4d77ac */ /* 0x000e240008000800 */
[----:B------:R3:W-:Y:S01]  /*1010*/  STL [R1+0x339c], R12 ;  /* 0x00339c0c01007387 */ /* 0x0007e20000100800 */
[----:B------:R-:W-:Y:S01]  /*1020*/  ISETP.GE.AND P5, PT, R6, RZ, PT ;  /* 0x000000ff0600720c */ /* 0x000fe20003fa6270 */
[----:B------:R-:W4:Y:S01]  /*1030*/  LDCU.128 UR24, c[0x0][0x380] ;  /* 0x00007000ff1877ac */ /* 0x000f220008000c00 */
[----:B------:R-:W5:Y:S01]  /*1040*/  LDCU UR76, c[0x0][0x3a4] ;  /* 0x00007480ff4c77ac */ /* 0x000f620008000800 */
[----:B---3--:R-:W3:Y:S01]  /*1050*/  LDL R12, [R1+0x3364] ;  /* 0x00336400010c7983 */ /* 0x008ee20000100800 */
[----:B------:R-:W0:Y:S03]  /*1060*/  LDCU UR64, c[0x0][0x3a8] ;  /* 0x00007500ff4077ac */ /* 0x000e260008000800 */
[----:B------:R1:W-:Y:S01]  /*1070*/  STL [R1+0x3398], R15 ;  /* 0x0033980f01007387 */ /* 0x0003e20000100800 */
[----:B------:R-:W0:Y:S01]  /*1080*/  LDCU UR60, c[0x0][0x3a8] ;  /* 0x00007500ff3c77ac */ /* 0x000e220008000800 */
[----:B------:R-:W0:Y:S01]  /*1090*/  LDCU UR56, c[0x0][0x3a8] ;  /* 0x00007500ff3877ac */ /* 0x000e220008000800 */
[----:B------:R-:W0:Y:S01]  /*10a0*/  LDCU UR52, c[0x0][0x3a8] ;  /* 0x00007500ff3477ac */ /* 0x000e220008000800 */
[----:B-1----:R-:W4:Y:S01]  /*10b0*/  LDL R15, [R1+0x3368] ;  /* 0x00336800010f7983 */ /* 0x002f220000100800 */
[----:B------:R-:W1:Y:S03]  /*10c0*/  LDCU UR48, c[0x0][0x3a8] ;  /* 0x00007500ff3077ac */ /* 0x000e660008000800 */
[----:B------:R0:W-:Y:S01]  /*10d0*/  STL [R1+0x3384], R3 ;  /* 0x0033840301007387 */ /* 0x0001e20000100800 */
[----:B------:R-:W1:Y:S01]  /*10e0*/  LDCU UR44, c[0x0][0x3a8] ;  /* 0x00007500ff2c77ac */ /* 0x000e620008000800 */
[----:B------:R-:W1:Y:S02]  /*10f0*/  LDCU UR38, c[0x0][0x3a8] ;  /* 0x00007500ff2677ac */ /* 0x000e640008000800 */
[----:B0-----:R-:W5:Y:S01]  /*1100*/  LDL R3, [R1+0x336c] ;  /* 0x00336c0001037983 */ /* 0x001f620000100800 */
[----:B------:R-:W0:Y:S01]  /*1110*/  I2F.RP R14, R13 ;  /* 0x0000000d000e7306 */ /* 0x000e220000209400 */
[----:B------:R-:W1:Y:S01]  /*1120*/  LDCU UR34, c[0x0][0x3a8] ;  /* 0x00007500ff2277ac */ /* 0x000e620008000800 */
[----:B------:R-:W1:Y:S06]  /*1130*/  LDCU UR30, c[0x0][0x3a8] ;  /* 0x00007500ff1e77ac */ /* 0x000e6c0008000800 */
[----:B------:R-:W1:Y:S01]  /*1140*/  I2F.RP R0, R4 ;  /* 0x0000000400007306 */ /* 0x000e620000209400 */
[----:B------:R-:W2:Y:S01]  /*1150*/  LDCU UR22, c[0x0][0x3a8] ;  /* 0x00007500ff1677ac */ /* 0x000ea20008000800 */
[----:B------:R-:W2:Y:S06]  /*1160*/  LDCU UR18, c[0x0][0x3a8] ;  /* 0x00007500ff1277ac */ /* 0x000eac0008000800 */
[----:B0-----:R-:W0:Y:S01]  /*1170*/  MUFU.RCP R14, R14 ;  /* 0x0000000e000e7308 */ /* 0x001e220000001000 */
[----:B------:R-:W2:Y:S01]  /*1180*/  LDCU UR7, c[0x0][0x3a8] ;  /* 0x00007500ff0777ac */ /* 0x000ea20008000800 */
[----:B------:R-:W2:Y:S06]  /*1190*/  LDCU UR74, c[0x0][0x3a8] ;  /* 0x00007500ff4a77ac */ /* 0x000eac0008000800 */
[----:B-1----:R-:W1:Y:S01]  /*11a0*/  MUFU.RCP R0, R0 ;  /* 0x0000000000007308 */ /* 0x002e620000001000 */
[----:B------:R-:W2:Y:S01]  /*11b0*/  LDCU UR73, c[0x0][0x3a8] ;  /* 0x00007500ff4977ac */ /* 0x000ea20008000800 */
[----:B------:R-:W2:Y:S01]  /*11c0*/  LDCU UR71, c[0x0][0x3a8] ;  /* 0x00007500ff4777ac */ /* 0x000ea20008000800 */
[----:B0-----:R-:W-:Y:S01]  /*11d0*/  VIADD R14, R14, 0xffffffe ;  /* 0x0ffffffe0e0e7836 */ /* 0x001fe20000000000 */
[----:B------:R-:W0:Y:S04]  /*11e0*/  LDCU UR70, c[0x0][0x3a8] ;  /* 0x00007500ff4677ac */ /* 0x000e280008000800 */
[----:B------:R-:W0:Y:S01]  /*11f0*/  F2I.FTZ.U32.TRUNC.NTZ R17, R14 ;  /* 0x0000000e00117305 */ /* 0x000e22000021f000 */
[----:B------:R-:W2:Y:S01]  /*1200*/  LDCU UR68, c[0x0][0x3a8] ;  /* 0x00007500ff4477ac */ /* 0x000ea20008000800 */
[----:B-1----:R-:W-:Y:S01]  /*1210*/  VIADD R0, R0, 0xffffffe ;  /* 0x0ffffffe00007836 */ /* 0x002fe20000000000 */
[----:B------:R-:W1:Y:S05]  /*1220*/  LDCU UR67, c[0x0][0x3a8] ;  /* 0x00007500ff4377ac */ /* 0x000e6a0008000800 */
[----:B------:R-:W1:Y:S01]  /*1230*/  F2I.FTZ.U32.TRUNC.NTZ R19, R0 ;  /* 0x0000000000137305 */ /* 0x000e62000021f000 */
[----:B------:R-:W2:Y:S01]  /*1240*/  LDCU UR65, c[0x0][0x3a8] ;  /* 0x00007500ff4177ac */ /* 0x000ea20008000800 */
[----:B------:R-:W2:Y:S01]  /*1250*/  LDCU UR63, c[0x0][0x3a8] ;  /* 0x00007500ff3f77ac */ /* 0x000ea20008000800 */
[----:B0-----:R-:W-:Y:S01]  /*1260*/  IMAD.MOV R14, RZ, RZ, -R17 ;  /* 0x000000ffff0e7224 */ /* 0x001fe200078e0a11 */
[----:B------:R-:W0:Y:S03]  /*1270*/  LDCU UR61, c[0x0][0x3a8] ;  /* 0x00007500ff3d77ac */ /* 0x000e260008000800 */
[----:B------:R-:W-:Y:S01]  /*1280*/  IMAD R14, R14, R13, RZ ;  /* 0x0000000d0e0e7224 */ /* 0x000fe200078e02ff */
[----:B------:R-:W0:Y:S01]  /*1290*/  LDCU UR59, c[0x0][0x3a8] ;  /* 0x00007500ff3b77ac */ /* 0x000e220008000800 */
[----:B-1----:R-:W-:-:S02]  /*12a0*/  IMAD.MOV R0, RZ, RZ, -R19 ;  /* 0x000000ffff007224 */ /* 0x002fc400078e0a13 */
[----:B------:R-:W-:Y:S01]  /*12b0*/  IMAD.HI.U32 R17, R17, R14, R16 ;  /* 0x0000000e11117227 */ /* 0x000fe200078e0010 */
[----:B------:R-:W1:Y:S03]  /*12c0*/  LDCU UR57, c[0x0][0x3a8] ;  /* 0x00007500ff3977ac */ /* 0x000e660008000800 */
[----:B------:R-:W-:Y:S01]  /*12d0*/  IMAD R0, R0, R4, RZ ;  /* 0x0000000400007224 */ /* 0x000fe200078e02ff */
[----:B------:R-:W0:Y:S03]  /*12e0*/  LDCU UR55, c[0x0][0x3a8] ;  /* 0x00007500ff3777ac */ /* 0x000e260008000800 */
[----:B------:R-:W-:Y:S01]  /*12f0*/  IMAD.HI.U32 R0, R19, R0, R18 ;  /* 0x0000000013007227 */ /* 0x000fe200078e0012 */
[----:B------:R-:W0:Y:S03]  /*1300*/  LDCU UR53, c[0x0][0x3a8] ;  /* 0x00007500ff3577ac */ /* 0x000e260008000800 */
[----:B------:R-:W-:Y:S01]  /*1310*/  IMAD.HI.U32 R19, R17, R24, RZ ;  /* 0x0000001811137227 */ /* 0x000fe200078e00ff */
[----:B------:R-:W0:Y:S03]  /*1320*/  LDCU UR51, c[0x0][0x3a8] ;  /* 0x00007500ff3377ac */ /* 0x000e260008000800 */
[----:B------:R-:W-:Y:S01]  /*1330*/  IMAD.MOV R19, RZ, RZ, -R19 ;  /* 0x000000ffff137224 */ /* 0x000fe200078e0a13 */
[----:B------:R-:W0:Y:S03]  /*1340*/  LDCU UR49, c[0x0][0x3a8] ;  /* 0x00007500ff3177ac */ /* 0x000e260008000800 */
[C---:B------:R-:W-:Y:S01]  /*1350*/  IMAD R24, R13.reuse, R19, R24 ;  /* 0x000000130d187224 */ /* 0x040fe200078e0218 */
[----:B------:R-:W-:Y:S01]  /*1360*/  IABS R19, R29 ;  /* 0x0000001d00137213 */ /* 0x000fe20000000000 */
[----:B------:R-:W0:Y:S03]  /*1370*/  LDCU UR47, c[0x0][0x3a8] ;  /* 0x00007500ff2f77ac */ /* 0x000e260008000800 */
[----:B------:R-:W-:Y:S01]  /*1380*/  ISETP.GT.U32.AND P0, PT, R13, R24, PT ;  /* 0x000000180d00720c */ /* 0x000fe20003f04070 */
[----:B------:R-:W0:Y:S01]  /*1390*/  LDCU UR45, c[0x0][0x3a8] ;  /* 0x00007500ff2d77ac */ /* 0x000e220008000800 */
        /* <DEDUP_REMOVED lines=36> */
[----:B--2---:R-:W-:-:S05]  /*15e0*/  IABS R20, R11 ;  /* 0x0000000b00147213 */ /* 0x004fca0000000000 */
[----:B------:R-:W-:-:S04]  /*15f0*/  IMAD.HI.U32 R18, R17, R20, RZ ;  /* 0x0000001411127227 */ /* 0x000fc800078e00ff */
[----:B------:R-:W-:-:S04]  /*1600*/  IMAD.MOV R18, RZ, RZ, -R18 ;  /* 0x000000ffff127224 */ /* 0x000fc800078e0a12 */
[----:B------:R-:W-:Y:S01]  /*1610*/  IMAD R20, R13, R18, R20 ;  /* 0x000000120d147224 */ /* 0x000fe200078e0214 */
[----:B---3--:R-:W-:-:S05]  /*1620*/  IABS R23, R12 ;  /* 0x0000000c00177213 */ /* 0x008fca0000000000 */
[----:B------:R-:W-:-:S04]  /*1630*/  IMAD.HI.U32 R16, R17, R23, RZ ;  /* 0x0000001711107227 */ /* 0x000fc800078e00ff */
[----:B------:R-:W-:Y:S01]  /*1640*/  IMAD.MOV R16, RZ, RZ, -R16 ;  /* 0x000000ffff107224 */ /* 0x000fe200078e0a10 */
[----:B----4-:R-:W-:Y:S01]  /*1650*/  IABS R21, R15 ;  /* 0x0000000f00157213 */ /* 0x010fe20000000000 */
[----:B------:R-:W-:Y:S01]  /*1660*/  @!P0 IMAD.IADD R24, R24, 0x1, -R13 ;  /* 0x0000000118188824 */ /* 0x000fe200078e0a0d */
[----:B-----5:R-:W-:-:S03]  /*1670*/  IABS R18, R3 ;  /* 0x0000000300127213 */ /* 0x020fc60000000000 */
[----:B------:R-:W-:-:S04]  /*1680*/  IMAD.HI.U32 R14, R17, R21, RZ ;  /* 0x00000015110e7227 */ /* 0x000fc800078e00ff */
[----:B------:R-:W-:-:S04]  /*1690*/  IMAD.HI.U32 R26, R17, R18, RZ ;  /* 0x00000012111a7227 */ /* 0x000fc800078e00ff */
[----:B------:R-:W-:Y:S02]  /*16a0*/  IMAD.MOV R26, RZ, RZ, -R26 ;  /* 0x000000ffff1a7224 */ /* 0x000fe400078e0a1a */
[----:B------:R-:W-:Y:S02]  /*16b0*/  IMAD.MOV R14, RZ, RZ, -R14 ;  /* 0x000000ffff0e7224 */ /* 0x000fe400078e0a0e */
[C---:B------:R-:W-:Y:S02]  /*16c0*/  IMAD R18, R13.reuse, R26, R18 ;  /* 0x0000001a0d127224 */ /* 0x040fe400078e0212 */
[----:B------:R-:W2:Y:S01]  /*16d0*/  LDL R26, [R1+0x335c] ;  /* 0x00335c00011a7983 */ /* 0x000ea20000100800 */
[C---:B------:R-:W-:Y:S01]  /*16e0*/  IMAD R23, R13.reuse, R16, R23 ;  /* 0x000000100d177224 */ /* 0x040fe200078e0217 */
[----:B------:R-:W-:Y:S01]  /*16f0*/  IABS R16, R28 ;  /* 0x0000001c00107213 */ /* 0x000fe20000000000 */
[C---:B------:R-:W-:Y:S01]  /*1700*/  IMAD R21, R13.reuse, R14, R21 ;  /* 0x0000000e0d157224 */ /* 0x040fe200078e0215 */
[----:B------:R-:W-:Y:S01]  /*1710*/  ISETP.GT.U32.AND P2, PT, R13, R20, PT ;  /* 0x000000140d00720c */ /* 0x000fe20003f44070 */
[----:B------:R-:W-:Y:S01]  /*1720*/  IMAD.HI.U32 R14, R17, R19, RZ ;  /* 0x00000013110e7227 */ /* 0x000fe200078e00ff */
[----:B------:R-:W-:-:S02]  /*1730*/  ISETP.GT.U32.AND P1, PT, R13, R24, PT ;  /* 0x000000180d00720c */ /* 0x000fc40003f24070 */
[----:B------:R-:W-:Y:S01]  /*1740*/  ISETP.GT.U32.AND P3, PT, R13, R21, PT ;  /* 0x000000150d00720c */ /* 0x000fe20003f64070 */
[----:B------:R-:W-:Y:S01]  /*1750*/  IMAD.HI.U32 R25, R17, R16, RZ ;  /* 0x0000001011197227 */ /* 0x000fe200078e00ff */
[----:B------:R-:W-:-:S03]  /*1760*/  ISETP.GT.U32.AND P0, PT, R13, R23, PT ;  /* 0x000000170d00720c */ /* 0x000fc60003f04070 */
[----:B------:R-:W-:-:S04]  /*1770*/  IMAD.HI.U32 R17, R17, R22, RZ ;  /* 0x0000001611117227 */ /* 0x000fc800078e00ff */
[----:B------:R-:W-:Y:S02]  /*1780*/  IMAD.MOV R14, RZ, RZ, -R14 ;  /* 0x000000ffff0e7224 */ /* 0x000fe400078e0a0e */
[----:B------:R-:W-:Y:S02]  /*1790*/  IMAD.MOV R17, RZ, RZ, -R17 ;  /* 0x000000ffff117224 */ /* 0x000fe400078e0a11 */
[C---:B------:R-:W-:Y:S02]  /*17a0*/  IMAD R14, R13.reuse, R14, R19 ;  /* 0x0000000e0d0e7224 */ /* 0x040fe400078e0213 */
[----:B------:R-:W-:Y:S02]  /*17b0*/  @!P2 IMAD.IADD R20, R20, 0x1, -R13 ;  /* 0x000000011414a824 */ /* 0x000fe400078e0a0d */
[----:B------:R-:W-:Y:S02]  /*17c0*/  IMAD.MOV R25, RZ, RZ, -R25 ;  /* 0x000000ffff197224 */ /* 0x000fe400078e0a19 */
[----:B------:R-:W-:-:S02]  /*17d0*/  IMAD R22, R13, R17, R22 ;  /* 0x000000110d167224 */ /* 0x000fc400078e0216 */
[--C-:B------:R-:W-:Y:S01]  /*17e0*/  @!P1 IMAD.IADD R24, R24, 0x1, -R13.reuse ;  /* 0x0000000118189824 */ /* 0x100fe200078e0a0d */
[C---:B------:R-:W-:Y:S01]  /*17f0*/  ISETP.GT.U32.AND P1, PT, R13.reuse, R14, PT ;  /* 0x0000000e0d00720c */ /* 0x040fe20003f24070 */
[C---:B------:R-:W-:Y:S01]  /*1800*/  IMAD R16, R13.reuse, R25, R16 ;  /* 0x000000190d107224 */ /* 0x040fe200078e0210 */
[----:B------:R-:W-:Y:S01]  /*1810*/  ISETP.GT.U32.AND P4, PT, R13, R20, PT ;  /* 0x000000140d00720c */ /* 0x000fe20003f84070 */
[--C-:B------:R-:W-:Y:S01]  /*1820*/  @!P3 IMAD.IADD R21, R21, 0x1, -R13.reuse ;  /* 0x000000011515b824 */ /* 0x100fe200078e0a0d */
[C---:B------:R-:W-:Y:S02]  /*1830*/  ISETP.GT.U32.AND P2, PT, R13.reuse, R18, PT ;  /* 0x000000120d00720c */ /* 0x040fe40003f44070 */
[----:B------:R-:W-:Y:S01]  /*1840*/  ISETP.GT.U32.AND P3, PT, R13, R22, PT ;  /* 0x000000160d00720c */ /* 0x000fe20003f64070 */
[----:B------:R-:W-:Y:S01]  /*1850*/  @!P0 IMAD.IADD R23, R23, 0x1, -R13 ;  /* 0x0000000117178824 */ /* 0x000fe200078e0a0d */
[----:B------:R-:W-:-:S05]  /*1860*/  ISETP.GT.U32.AND P0, PT, R13, R16, PT ;  /* 0x000000100d00720c */ /* 0x000fca0003f04070 */
[--C-:B------:R-:W-:Y:S02]  /*1870*/  @!P1 IMAD.IADD R14, R14, 0x1, -R13.reuse ;  /* 0x000000010e0e9824 */ /* 0x100fe400078e0a0d */
[--C-:B------:R-:W-:Y:S01]  /*1880*/  @!P4 IMAD.IADD R20, R20, 0x1, -R13.reuse ;  /* 0x000000011414c824 */ /* 0x100fe200078e0a0d */
[C---:B------:R-:W-:Y:S01]  /*1890*/  ISETP.GT.U32.AND P4, PT, R13.reuse, R23, PT ;  /* 0x000000170d00720c */ /* 0x040fe20003f84070 */
[--C-:B------:R-:W-:Y:S01]  /*18a0*/  @!P2 IMAD.IADD R18, R18, 0x1, -R13.reuse ;  /* 0x000000011212a824 */ /* 0x100fe200078e0a0d */
[C---:B------:R-:W-:Y:S01]  /*18b0*/  ISETP.GT.U32.AND P2, PT, R13.reuse, R21, PT ;  /* 0x000000150d00720c */ /* 0x040fe20003f44070 */
[--C-:B------:R-:W-:Y:S01]  /*18c0*/  @!P3 IMAD.IADD R22, R22, 0x1, -R13.reuse ;  /* 0x000000011616b824 */ /* 0x100fe200078e0a0d */
[C---:B------:R-:W-:Y:S01]  /*18d0*/  ISETP.GT.U32.AND P3, PT, R13.reuse, R14, PT ;  /* 0x0000000e0d00720c */ /* 0x040fe20003f64070 */
[----:B------:R-:W-:Y:S01]  /*18e0*/  @!P0 IMAD.IADD R16, R16, 0x1, -R13 ;  /* 0x0000000110108824 */ /* 0x000fe200078e0a0d */
[----:B------:R-:W-:-:S07]  /*18f0*/  ISETP.GT.U32.AND P0, PT, R13, R18, PT ;  /* 0x000000120d00720c */ /* 0x000fce0003f04070 */
[--C-:B------:R-:W-:Y:S01]  /*1900*/  @!P4 IMAD.IADD R23, R23, 0x1, -R13.reuse ;  /* 0x000000011717c824 */ /* 0x100fe200078e0a0d */
[----:B------:R-:W-:Y:S01]  /*1910*/  ISETP.GT.U32.AND P4, PT, R13, R22, PT ;  /* 0x000000160d00720c */ /* 0x000fe20003f84070 */
[--C-:B------:R-:W-:Y:S01]  /*1920*/  @!P2 IMAD.IADD R21, R21, 0x1, -R13.reuse ;  /* 0x000000011515a824 */ /* 0x100fe200078e0a0d */
[----:B------:R-:W-:Y:S01]  /*1930*/  ISETP.GT.U32.AND P2, PT, R13, R16, PT ;  /* 0x000000100d00720c */ /* 0x000fe20003f44070 */
[--C-:B------:R-:W-:Y:S01]  /*1940*/  @!P3 IMAD.IADD R14, R14, 0x1, -R13.reuse ;  /* 0x000000010e0eb824 */ /* 0x100fe200078e0a0d */
[----:B------:R-:W-:Y:S01]  /*1950*/  ISETP.GE.AND P3, PT, R11, RZ, PT ;  /* 0x000000ff0b00720c */ /* 0x000fe20003f66270 */
[----:B------:R-:W-:Y:S01]  /*1960*/  @!P0 IMAD.IADD R18, R18, 0x1, -R13 ;  /* 0x0000000112128824 */ /* 0x000fe200078e0a0d */
[----:B------:R-:W3:Y:S01]  /*1970*/  LDL.LU R11, [R1+0x33a0] ;  /* 0x0033a000010b7983 */ /* 0x000ee20000300800 */
[----:B------:R-:W-:Y:S02]  /*1980*/  IABS R19, R5 ;  /* 0x0000000500137213 */ /* 0x000fe40000000000 */
[----:B------:R-:W-:-:S02]  /*1990*/  IABS R17, R6 ;  /* 0x0000000600117213 */ /* 0x000fc40000000000 */
[----:B------:R-:W-:Y:S02]  /*19a0*/  IABS R5, R7 ;  /* 0x0000000700057213 */ /* 0x000fe40000000000 */
[--C-:B------:R-:W-:Y:S02]  /*19b0*/  @!P4 IMAD.IADD R22, R22, 0x1, -R13.reuse ;  /* 0x000000011616c824 */ /* 0x100fe400078e0a0d */
[----:B------:R-:W-:Y:S02]  /*19c0*/  @!P2 IMAD.IADD R16, R16, 0x1, -R13 ;  /* 0x000000011010a824 */ /* 0x000fe400078e0a0d */
[----:B------:R-:W-:Y:S02]  /*19d0*/  IMAD.MOV.U32 R13, RZ, RZ, R24 ;  /* 0x000000ffff0d7224 */ /* 0x000fe400078e0018 */
[----:B------:R-:W-:Y:S01]  /*19e0*/  @!P3 IMAD.MOV R20, RZ, RZ, -R20 ;  /* 0x000000ffff14b224 */ /* 0x000fe200078e0a14 */
[----:B------:R-:W-:Y:S02]  /*19f0*/  ISETP.GE.AND P3, PT, R29, RZ, PT ;  /* 0x000000ff1d00720c */ /* 0x000fe40003f66270 */
[----:B------:R-:W-:Y:S01]  /*1a00*/  ISETP.GE.AND P1, PT, R7, RZ, PT ;  /* 0x000000ff0700720c */ /* 0x000fe20003f26270 */
[----:B------:R-:W-:Y:S01]  /*1a10*/  IMAD.HI.U32 R7, R0, R17, RZ ;  /* 0x0000001100077227 */ /* 0x000fe200078e00ff */
[----:B------:R-:W-:-:S02]  /*1a20*/  ISETP.GE.AND P2, PT, R12, RZ, PT ;  /* 0x000000ff0c00720c */ /* 0x000fc40003f46270 */
[----:B------:R-:W-:Y:S01]  /*1a30*/  ISETP.GE.AND P4, PT, R15, RZ, PT ;  /* 0x000000ff0f00720c */ /* 0x000fe20003f86270 */
[----:B------:R-:W-:Y:S01]  /*1a40*/  IMAD.HI.U32 R6, R0, R5, RZ ;  /* 0x0000000500067227 */ /* 0x000fe200078e00ff */
[----:B------:R-:W4:Y:S03]  /*1a50*/  LDL.LU R12, [R1+0x339c] ;  /* 0x00339c00010c7983 */ /* 0x000f260000300800 */
[----:B------:R-:W-:Y:S01]  /*1a60*/  IMAD.MOV R7, RZ, RZ, -R7 ;  /* 0x000000ffff077224 */ /* 0x000fe200078e0a07 */
[----:B------:R-:W5:Y:S01]  /*1a70*/  LDL.LU R15, [R1+0x3398] ;  /* 0x00339800010f7983 */ /* 0x000f620000300800 */
[----:B------:R-:W-:Y:S02]  /*1a80*/  IMAD.MOV R6, RZ, RZ, -R6 ;  /* 0x000000ffff067224 */ /* 0x000fe400078e0a06 */
[C---:B------:R-:W-:Y:S02]  /*1a90*/  IMAD R17, R4.reuse, R7, R17 ;  /* 0x0000000704117224 */ /* 0x040fe400078e0211 */
[----:B------:R-:W-:-:S02]  /*1aa0*/  IMAD R7, R4, R6, R5 ;  /* 0x0000000604077224 */ /* 0x000fc400078e0205 */
[----:B------:R-:W-:Y:S01]  /*1ab0*/  IMAD.MOV.U32 R5, RZ, RZ, R21 ;  /* 0x000000ffff057224 */ /* 0x000fe200078e0015 */
[----:B------:R-:W-:Y:S01]  /*1ac0*/  LOP3.LUT R21, RZ, R2, RZ, 0x33, !PT ;  /* 0x00000002ff157212 */ /* 0x000fe200078e33ff */
[----:B------:R-:W-:Y:S01]  /*1ad0*/  @!P3 IMAD.MOV R14, RZ, RZ, -R14 ;  /* 0x000000ffff0eb224 */ /* 0x000fe200078e0a0e */
[----:B------:R-:W-:Y:S01]  /*1ae0*/  ISETP.NE.AND P3, PT, R2, RZ, PT ;  /* 0x000000ff0200720c */ /* 0x000fe20003f65270 */
[----:B------:R-:W-:Y:S02]  /*1af0*/  @!P2 IMAD.MOV R23, RZ, RZ, -R23 ;  /* 0x000000ffff17a224 */ /* 0x000fe400078e0a17 */
[----:B------:R-:W-:Y:S01]  /*1b00*/  @!P4 IMAD.MOV R5, RZ, RZ, -R5 ;  /* 0x000000ffff05c224 */ /* 0x000fe200078e0a05 */
[----:B------:R-:W-:Y:S02]  /*1b10*/  ISETP.GE.AND P4, PT, R27, RZ, PT ;  /* 0x000000ff1b00720c */ /* 0x000fe40003f86270 */
[C---:B------:R-:W-:Y:S02]  /*1b20*/  SEL R20, R21.reuse, R20, !P3 ;  /* 0x0000001415147207 */ /* 0x040fe40005800000 */
[----:B------:R-:W-:-:S02]  /*1b30*/  SEL R23, R21, R23, !P3 ;  /* 0x0000001715177207 */ /* 0x000fc40005800000 */
[C---:B------:R-:W-:Y:S02]  /*1b40*/  SEL R5, R21.reuse, R5, !P3 ;  /* 0x0000000515057207 */ /* 0x040fe40005800000 */
[----:B------:R-:W-:-:S05]  /*1b50*/  SEL R14, R21, R14, !P3 ;  /* 0x0000000e150e7207 */ /* 0x000fca0005800000 */
[----:B------:R-:W-:Y:S01]  /*1b60*/  @!P4 IMAD.MOV R22, RZ, RZ, -R22 ;  /* 0x000000ffff16c224 */ /* 0x000fe200078e0a16 */
[----:B--2---:R-:W-:-:S13]  /*1b70*/  ISETP.GE.AND P0, PT, R26, RZ, PT ;  /* 0x000000ff1a00720c */ /* 0x004fda0003f06270 */
[----:B------:R-:W-:Y:S01]  /*1b80*/  @!P0 IMAD.MOV R13, RZ, RZ, -R13 ;  /* 0x000000ffff0d8224 */ /* 0x000fe200078e0a0d */
[----:B------:R-:W-:-:S04]  /*1b90*/  ISETP.GE.AND P0, PT, R3, RZ, PT ;  /* 0x000000ff0300720c */ /* 0x000fc80003f06270 */
[----:B------:R-:W-:-:S09]  /*1ba0*/  SEL R13, R21, R13, !P3 ;  /* 0x0000000d150d7207 */ /* 0x000fd20005800000 */
[----:B------:R-:W-:Y:S01]  /*1bb0*/  @!P0 IMAD.MOV R18, RZ, RZ, -R18 ;  /* 0x000000ffff128224 */ /* 0x000fe200078e0a12 */
[----:B------:R-:W-:Y:S04]  /*1bc0*/  STL [R1+0x337c], R13 ;  /* 0x00337c0d01007387 */ /* 0x000fe80000100800 */
[C---:B------:R-:W-:Y:S01]  /*1bd0*/  SEL R18, R21.reuse, R18, !P3 ;  /* 0x0000001215127207 */ /* 0x040fe20005800000 */
[----:B------:R-:W-:Y:S04]  /*1be0*/  STL [R1+0x3380], R20 ;  /* 0x0033801401007387 */ /* 0x000fe80000100800 */
[----:B------:R-:W-:Y:S04]  /*1bf0*/  STL [R1+0x3388], R23 ;  /* 0x0033881701007387 */ /* 0x000fe80000100800 */
[----:B------:R-:W-:Y:S04]  /*1c00*/  STL [R1+0x338c], R5 ;  /* 0x00338c0501007387 */ /* 0x000fe80000100800 */
[----:B------:R-:W-:Y:S04]  /*1c10*/  STL [R1+0x3390], R18 ;  /* 0x0033901201007387 */ /* 0x000fe80000100800 */
[----:B------:R2:W-:Y:S01]  /*1c20*/  STL [R1+0x3394], R14 ;  /* 0x0033940e01007387 */ /* 0x0005e20000100800 */
[----:B------:R-:W-:-:S03]  /*1c30*/  SEL R3, R21, R22, !P3 ;  /* 0x0000001615037207 */ /* 0x000fc60005800000 */
[----:B--2---:R-:W2:Y:S04]  /*1c40*/  LDL.LU R14, [R1+0x4] ;  /* 0x00000400010e7983 */ /* 0x004ea80000300800 */
[----:B------:R-:W2:Y:S04]  /*1c50*/  LDL.LU R18, [R1+0x8] ;  /* 0x0000080001127983 */ /* 0x000ea80000300800 */
[----:B------:R0:W-:Y:S04]  /*1c60*/  STL [R1], R3 ;  /* 0x0000000301007387 */ /* 0x0001e80000100800 */
[----:B------:R-:W2:Y:S04]  /*1c70*/  LDL.LU R5, [R1+0xc] ;  /* 0x00000c0001057983 */ /* 0x000ea80000300800 */
[----:B------:R-:W2:Y:S04]  /*1c80*/  LDL.LU R23, [R1+0x10] ;  /* 0x0000100001177983 */ /* 0x000ea80000300800 */
[----:B0-----:R-:W2:Y:S04]  /*1c90*/  LDL.LU R3, [R1+0x14] ;  /* 0x0000140001037983 */ /* 0x001ea80000300800 */
[----:B------:R-:W2:Y:S01]  /*1ca0*/  LDL.LU R20, [R1+0x18] ;  /* 0x0000180001147983 */ /* 0x000ea20000300800 */
[----:B------:R-:W-:Y:S01]  /*1cb0*/  IMAD.HI.U32 R25, R0, R19, RZ ;  /* 0x0000001300197227 */ /* 0x000fe200078e00ff */
[----:B------:R-:W-:-:S02]  /*1cc0*/  ISETP.GE.AND P2, PT, R28, RZ, PT ;  /* 0x000000ff1c00720c */ /* 0x000fc40003f46270 */
[----:B------:R-:W-:Y:S01]  /*1cd0*/  IABS R6, R8 ;  /* 0x0000000800067213 */ /* 0x000fe20000000000 */
[----:B------:R-:W-:Y:S01]  /*1ce0*/  IMAD.MOV R25, RZ, RZ, -R25 ;  /* 0x000000ffff197224 */ /* 0x000fe200078e0a19 */
[C---:B------:R-:W-:Y:S01]  /*1cf0*/  ISETP.GT.U32.AND P4, PT, R4.reuse, R7, PT ;  /* 0x000000070400720c */ /* 0x040fe20003f84070 */
[----:B------:R-:W2:Y:S02]  /*1d00*/  LDL R13, [R1+0x3358] ;  /* 0x00335800010d7983 */ /* 0x000ea40000100800 */
[----:B------:R-:W-:-:S05]  /*1d10*/  IMAD R19, R4, R25, R19 ;  /* 0x0000001904137224 */ /* 0x000fca00078e0213 */
[C---:B------:R-:W-:Y:S01]  /*1d20*/  ISETP.GT.U32.AND P0, PT, R4.reuse, R19, PT ;  /* 0x000000130400720c */ /* 0x040fe20003f04070 */
[----:B------:R-:W-:Y:S01]  /*1d30*/  @!P2 IMAD.MOV R16, RZ, RZ, -R16 ;  /* 0x000000ffff10a224 */ /* 0x000fe200078e0a10 */
[----:B------:R-:W-:-:S04]  /*1d40*/  ISETP.GT.U32.AND P2, PT, R4, R17, PT ;  /* 0x000000110400720c */ /* 0x000fc80003f44070 */
[----:B------:R-:W-:-:S07]  /*1d50*/  SEL R16, R21, R16, !P3 ;  /* 0x0000001015107207 */ /* 0x000fce0005800000 */
[----:B------:R-:W-:-:S05]  /*1d60*/  @!P0 IMAD.IADD R19, R19, 0x1, -R4 ;  /* 0x0000000113138824 */ /* 0x000fca00078e0a04 */
[----:B------:R-:W-:Y:S01]  /*1d70*/  ISETP.GT.U32.AND P3, PT, R4, R19, PT ;  /* 0x000000130400720c */ /* 0x000fe20003f64070 */
[----:B------:R-:W-:-:S04]  /*1d80*/  IMAD.HI.U32 R21, R0, R6, RZ ;  /* 0x0000000600157227 */ /* 0x000fc800078e00ff */
[----:B------:R-:W-:Y:S02]  /*1d90*/  @!P2 IMAD.IADD R17, R17, 0x1, -R4 ;  /* 0x000000011111a824 */ /* 0x000fe400078e0a04 */
[----:B------:R-:W-:-:S03]  /*1da0*/  IMAD.MOV R21, RZ, RZ, -R21 ;  /* 0x000000ffff157224 */ /* 0x000fc600078e0a15 */
[C---:B------:R-:W-:Y:S01]  /*1db0*/  ISETP.GT.U32.AND P2, PT, R4.reuse, R17, PT ;  /* 0x000000110400720c */ /* 0x040fe20003f44070 */
[----:B------:R-:W-:Y:S01]  /*1dc0*/  IMAD R6, R4, R21, R6 ;  /* 0x0000001504067224 */ /* 0x000fe200078e0206 */
[----:B------:R-:W-:Y:S01]  /*1dd0*/  IABS R2, R9 ;  /* 0x0000000900027213 */ /* 0x000fe20000000000 */
[----:B------:R-:W-:-:S04]  /*1de0*/  @!P3 IMAD.IADD R19, R19, 0x1, -R4 ;  /* 0x000000011313b824 */ /* 0x000fc800078e0a04 */
[----:B------:R-:W-:Y:S01]  /*1df0*/  @!P6 IMAD.MOV R19, RZ, RZ, -R19 ;  /* 0x000000ffff13e224 */ /* 0x000fe200078e0a13 */
[----:B------:R-:W-:Y:S01]  /*1e00*/  ISETP.GT.U32.AND P6, PT, R4, R6, PT ;  /* 0x000000060400720c */ /* 0x000fe20003fc4070 */
[----:B------:R-:W-:Y:S01]  /*1e10*/  IMAD.HI.U32 R26, R0, R2, RZ ;  /* 0x00000002001a7227 */ /* 0x000fe200078e00ff */
[----:B------:R-:W-:-:S03]  /*1e20*/  ISETP.GE.AND P0, PT, R8, RZ, PT ;  /* 0x000000ff0800720c */ /* 0x000fc60003f06270 */
[----:B------:R-:W-:Y:S02]  /*1e30*/  IMAD.MOV R26, RZ, RZ, -R26 ;  /* 0x000000ffff1a7224 */ /* 0x000fe400078e0a1a */
[--C-:B------:R-:W-:Y:S01]  /*1e40*/  @!P2 IMAD.IADD R17, R17, 0x1, -R4.reuse ;  /* 0x000000011111a824 */ /* 0x100fe200078e0a04 */
[----:B------:R-:W-:Y:S01]  /*1e50*/  ISETP.GE.AND P2, PT, R10, RZ, PT ;  /* 0x000000ff0a00720c */ /* 0x000fe20003f46270 */
[----:B------:R-:W-:Y:S01]  /*1e60*/  @!P4 IMAD.IADD R7, R7, 0x1, -R4 ;  /* 0x000000010707c824 */ /* 0x000fe200078e0a04 */
[----:B------:R-:W-:Y:S01]  /*1e70*/  IABS R8, R10 ;  /* 0x0000000a00087213 */ /* 0x000fe20000000000 */
[C---:B------:R-:W-:Y:S02]  /*1e80*/  IMAD R26, R4.reuse, R26, R2 ;  /* 0x0000001a041a7224 */ /* 0x040fe400078e0202 */
[----:B------:R-:W-:Y:S01]  /*1e90*/  IMAD.MOV.U32 R10, RZ, RZ, R17 ;  /* 0x000000ffff0a7224 */ /* 0x000fe200078e0011 */
[----:B------:R-:W-:Y:S01]  /*1ea0*/  ISETP.GT.U32.AND P3, PT, R4, R7, PT ;  /* 0x000000070400720c */ /* 0x000fe20003f64070 */
[----:B------:R-:W-:-:S02]  /*1eb0*/  @!P6 IMAD.IADD R6, R6, 0x1, -R4 ;  /* 0x000000010606e824 */ /* 0x000fc400078e0a04 */
[----:B------:R-:W-:Y:S01]  /*1ec0*/  @!P5 IMAD.MOV R10, RZ, RZ, -R10 ;  /* 0x000000ffff0ad224 */ /* 0x000fe200078e0a0a */
[C---:B------:R-:W-:Y:S02]  /*1ed0*/  ISETP.GT.U32.AND P5, PT, R4.reuse, R26, PT ;  /* 0x0000001a0400720c */ /* 0x040fe40003fa4070 */
[----:B------:R-:W-:Y:S01]  /*1ee0*/  ISETP.GT.U32.AND P6, PT, R4, R6, PT ;  /* 0x000000060400720c */ /* 0x000fe20003fc4070 */
[----:B------:R-:W-:-:S04]  /*1ef0*/  IMAD.HI.U32 R21, R0, R8, RZ ;  /* 0x0000000800157227 */ /* 0x000fc800078e00ff */
[----:B------:R-:W-:Y:S02]  /*1f00*/  IMAD.MOV R21, RZ, RZ, -R21 ;  /* 0x000000ffff157224 */ /* 0x000fe400078e0a15 */
[--C-:B------:R-:W-:Y:S01]  /*1f10*/  @!P3 IMAD.IADD R7, R7, 0x1, -R4.reuse ;  /* 0x000000010707b824 */ /* 0x100fe200078e0a04 */
[----:B---3--:R-:W-:Y:S02]  /*1f20*/  ISETP.GE.AND P3, PT, R11, RZ, PT ;  /* 0x000000ff0b00720c */ /* 0x008fe40003f66270 */
[----:B------:R-:W-:Y:S01]  /*1f30*/  IABS R11, R11 ;  /* 0x0000000b000b7213 */ /* 0x000fe20000000000 */
[----:B------:R-:W-:Y:S02]  /*1f40*/  @!P5 IMAD.IADD R26, R26, 0x1, -R4 ;  /* 0x000000011a1ad824 */ /* 0x000fe400078e0a04 */
[----:B------:R-:W-:Y:S02]  /*1f50*/  IMAD R8, R4, R21, R8 ;  /* 0x0000001504087224 */ /* 0x000fe400078e0208 */
[----:B------:R-:W-:Y:S01]  /*1f60*/  @!P6 IMAD.IADD R6, R6, 0x1, -R4 ;  /* 0x000000010606e824 */ /* 0x000fe200078e0a04 */
[----:B------:R-:W-:Y:S01]  /*1f70*/  ISETP.GT.U32.AND P5, PT, R4, R26, PT ;  /* 0x0000001a0400720c */ /* 0x000fe20003fa4070 */
[----:B------:R-:W-:-:S04]  /*1f80*/  IMAD.HI.U32 R22, R0, R11, RZ ;  /* 0x0000000b00167227 */ /* 0x000fc800078e00ff */
[----:B------:R-:W-:Y:S01]  /*1f90*/  @!P0 IMAD.MOV R6, RZ, RZ, -R6 ;  /* 0x000000ffff068224 */ /* 0x000fe200078e0a06 */
[----:B------:R-:W-:Y:S01]  /*1fa0*/  ISETP.GT.U32.AND P0, PT, R4, R8, PT ;  /* 0x000000080400720c */ /* 0x000fe20003f04070 */
[----:B------:R-:W-:Y:S02]  /*1fb0*/  IMAD.MOV.U32 R2, RZ, RZ, R7 ;  /* 0x000000ffff027224 */ /* 0x000fe400078e0007 */
[----:B------:R-:W-:-:S04]  /*1fc0*/  IMAD.MOV R7, RZ, RZ, -R22 ;  /* 0x000000ffff077224 */ /* 0x000fc800078e0a16 */
[----:B------:R-:W-:Y:S02]  /*1fd0*/  IMAD R11, R4, R7, R11 ;  /* 0x00000007040b7224 */ /* 0x000fe400078e020b */
[----:B------:R-:W-:-:S03]  /*1fe0*/  @!P5 IMAD.IADD R26, R26, 0x1, -R4 ;  /* 0x000000011a1ad824 */ /* 0x000fc600078e0a04 */
[----:B------:R-:W-:Y:S01]  /*1ff0*/  ISETP.GT.U32.AND P5, PT, R4, R11, PT ;  /* 0x0000000b0400720c */ /* 0x000fe20003fa4070 */
[----:B------:R-:W-:Y:S01]  /*2000*/  @!P0 IMAD.IADD R8, R8, 0x1, -R4 ;  /* 0x0000000108088824 */ /* 0x000fe200078e0a04 */
[----:B------:R-:W-:Y:S02]  /*2010*/  ISETP.GE.AND P4, PT, R9, RZ, PT ;  /* 0x000000ff0900720c */ /* 0x000fe40003f86270 */
[----:B----4-:R-:W-:Y:S02]  /*2020*/  IABS R9, R12 ;  /* 0x0000000c00097213 */ /* 0x010fe40000000000 */
[----:B------:R-:W-:-:S03]  /*2030*/  ISETP.GT.U32.AND P0, PT, R4, R8, PT ;  /* 0x000000080400720c */ /* 0x000fc60003f04070 */
[----:B------:R-:W-:Y:S01]  /*2040*/  IMAD.HI.U32 R17, R0, R9, RZ ;  /* 0x0000000900117227 */ /* 0x000fe200078e00ff */
[----:B-----5:R-:W-:-:S03]  /*2050*/  IABS R25, R15 ;  /* 0x0000000f00197213 */ /* 0x020fc60000000000 */
[----:B------:R-:W-:Y:S02]  /*2060*/  IMAD.MOV R17, RZ, RZ, -R17 ;  /* 0x000000ffff117224 */ /* 0x000fe400078e0a11 */
[----:B------:R-:W-:Y:S01]  /*2070*/  @!P5 IMAD.IADD R11, R11, 0x1, -R4 ;  /* 0x000000010b0bd824 */ /* 0x000fe200078e0a04 */
[----:B------:R-:W-:Y:S01]  /*2080*/  ISETP.GE.AND P6, PT, R15, RZ, PT ;  /* 0x000000ff0f00720c */ /* 0x000fe20003fc6270 */
[----:B------:R-:W-:Y:S02]  /*2090*/  IMAD R17, R4, R17, R9 ;  /* 0x0000001104117224 */ /* 0x000fe400078e0209 */
[----:B------:R-:W-:Y:S01]  /*20a0*/  IMAD.HI.U32 R15, R0, R25, RZ ;  /* 0x00000019000f7227 */ /* 0x000fe200078e00ff */
[----:B------:R-:W-:-:S03]  /*20b0*/  ISETP.GT.U32.AND P5, PT, R4, R11, PT ;  /* 0x0000000b0400720c */ /* 0x000fc60003fa4070 */
[----:B------:R-:W-:Y:S01]  /*20c0*/  @!P1 IMAD.MOV R2, RZ, RZ, -R2 ;  /* 0x000000ffff029224 */ /* 0x000fe200078e0a02 */
[----:B------:R-:W-:Y:S01]  /*20d0*/  ISETP.GE.AND P1, PT, R12, RZ, PT ;  /* 0x000000ff0c00720c */ /* 0x000fe20003f26270 */
[----:B------:R-:W-:Y:S01]  /*20e0*/  @!P0 IMAD.IADD R8, R8, 0x1, -R4 ;  /* 0x0000000108088824 */ /* 0x000fe200078e0a04 */
[----:B------:R-:W-:Y:S01]  /*20f0*/  ISETP.GT.U32.AND P0, PT, R4, R17, PT ;  /* 0x000000110400720c */ /* 0x000fe20003f04070 */
[----:B------:R-:W-:-:S04]  /*2100*/  IMAD.MOV R15, RZ, RZ, -R15 ;  /* 0x000000ffff0f7224 */ /* 0x000fc800078e0a0f */
[----:B------:R-:W-:Y:S02]  /*2110*/  IMAD R25, R4, R15, R25 ;  /* 0x0000000f04197224 */ /* 0x000fe400078e0219 */
[----:B------:R-:W-:-:S03]  /*2120*/  @!P5 IMAD.IADD R11, R11, 0x1, -R4 ;  /* 0x000000010b0bd824 */ /* 0x000fc600078e0a04 */
[----:B------:R-:W-:-:S03]  /*2130*/  ISETP.GT.U32.AND P5, PT, R4, R25, PT ;  /* 0x000000190400720c */ /* 0x000fc60003fa4070 */
[----:B------:R-:W-:Y:S02]  /*2140*/  @!P0 IMAD.IADD R17, R17, 0x1, -R4 ;  /* 0x0000000111118824 */ /* 0x000fe400078e0a04 */
[----:B------:R-:W-:-:S08]  /*2150*/  @!P4 IMAD.MOV R26, RZ, RZ, -R26 ;  /* 0x000000ffff1ac224 */ /* 0x000fd000078e0a1a */
[----:B------:R-:W-:Y:S01]  /*2160*/  @!P5 IMAD.IADD R25, R25, 0x1, -R4 ;  /* 0x000000011919d824 */ /* 0x000fe200078e0a04 */
[----:B------:R-:W-:Y:S01]  /*2170*/  ISETP.GT.U32.AND P5, PT, R4, R17, PT ;  /* 0x000000110400720c */ /* 0x000fe20003fa4070 */
[----:B------:R-:W-:Y:S02]  /*2180*/  @!P2 IMAD.MOV R8, RZ, RZ, -R8 ;  /* 0x000000ffff08a224 */ /* 0x000fe400078e0a08 */
[----:B------:R-:W-:-:S10]  /*2190*/  @!P3 IMAD.MOV R11, RZ, RZ, -R11 ;  /* 0x000000ffff0bb224 */ /* 0x000fd400078e0a0b */
[----:B------:R-:W-:-:S04]  /*21a0*/  @!P5 IMAD.IADD R17, R17, 0x1, -R4 ;  /* 0x000000011111d824 */ /* 0x000fc800078e0a04 */
[----:B------:R-:W-:Y:S01]  /*21b0*/  @!P1 IMAD.MOV R17, RZ, RZ, -R17 ;  /* 0x000000ffff119224 */ /* 0x000fe200078e0a11 */
[----:B--2---:R-:W-:-:S05]  /*21c0*/  IABS R24, R14 ;  /* 0x0000000e00187213 */ /* 0x004fca0000000000 */
[----:B------:R-:W-:-:S04]  /*21d0*/  IMAD.HI.U32 R12, R0, R24, RZ ;  /* 0x00000018000c7227 */ /* 0x000fc800078e00ff */
[----:B------:R-:W-:Y:S01]  /*21e0*/  IMAD.MOV R12, RZ, RZ, -R12 ;  /* 0x000000ffff0c7224 */ /* 0x000fe200078e0a0c */
[----:B------:R-:W-:-:S03]  /*21f0*/  IABS R21, R5 ;  /* 0x0000000500157213 */ /* 0x000fc60000000000 */
[----:B------:R-:W-:Y:S02]  /*2200*/  IMAD R24, R4, R12, R24 ;  /* 0x0000000c04187224 */ /* 0x000fe400078e0218 */
[----:B------:R-:W-:-:S03]  /*2210*/  IMAD.HI.U32 R7, R0, R21, RZ ;  /* 0x0000001500077227 */ /* 0x000fc600078e00ff */
[----:B------:R-:W-:Y:S02]  /*2220*/  ISETP.GT.U32.AND P0, PT, R4, R24, PT ;  /* 0x000000180400720c */ /* 0x000fe40003f04070 */
[----:B------:R-:W-:Y:S01]  /*2230*/  IABS R22, R18 ;  /* 0x0000001200167213 */ /* 0x000fe20000000000 */
[----:B------:R-:W-:Y:S01]  /*2240*/  IMAD.MOV R7, RZ, RZ, -R7 ;  /* 0x000000ffff077224 */ /* 0x000fe200078e0a07 */
[----:B------:R-:W-:-:S03]  /*2250*/  IABS R29, R23 ;  /* 0x00000017001d7213 */ /* 0x000fc60000000000 */
[----:B------:R-:W-:Y:S01]  /*2260*/  IMAD R21, R4, R7, R21 ;  /* 0x0000000704157224 */ /* 0x000fe200078e0215 */
[----:B------:R-:W-:Y:S01]  /*2270*/  IABS R7, R3 ;  /* 0x0000000300077213 */ /* 0x000fe20000000000 */
[----:B------:R-:W-:Y:S01]  /*2280*/  IMAD.HI.U32 R9, R0, R22, RZ ;  /* 0x0000001600097227 */ /* 0x000fe200078e00ff */
[----:B------:R-:W-:-:S03]  /*2290*/  IABS R15, R20 ;  /* 0x00000014000f7213 */ /* 0x000fc60000000000 */
[----:B------:R-:W-:Y:S01]  /*22a0*/  @!P0 IMAD.IADD R24, R24, 0x1, -R4 ;  /* 0x0000000118188824 */ /* 0x000fe200078e0a04 */
[----:B------:R-:W-:Y:S01]  /*22b0*/  ISETP.GT.U32.AND P0, PT, R4, R25, PT ;  /* 0x000000190400720c */ /* 0x000fe20003f04070 */
[----:B------:R-:W-:Y:S02]  /*22c0*/  IMAD.MOV R9, RZ, RZ, -R9 ;  /* 0x000000ffff097224 */ /* 0x000fe400078e0a09 */
[----:B------:R-:W-:Y:S01]  /*22d0*/  IMAD.HI.U32 R28, R0, R29, RZ ;  /* 0x0000001d001c7227 */ /* 0x000fe200078e00ff */
[----:B------:R-:W-:-:S03]  /*22e0*/  ISETP.GT.U32.AND P4, PT, R4, R24, PT ;  /* 0x000000180400720c */ /* 0x000fc60003f84070 */
[----:B------:R-:W-:-:S04]  /*22f0*/  IMAD.HI.U32 R27, R0, R7, RZ ;  /* 0x00000007001b7227 */ /* 0x000fc800078e00ff */
[----:B------:R-:W-:Y:S02]  /*2300*/  IMAD R22, R4, R9, R22 ;  /* 0x0000000904167224 */ /* 0x000fe400078e0216 */
[----:B------:R-:W-:Y:S02]  /*2310*/  IMAD.MOV R28, RZ, RZ, -R28 ;  /* 0x000000ffff1c7224 */ /* 0x000fe400078e0a1c */
[----:B------:R-:W-:Y:S02]  /*2320*/  IMAD.MOV R27, RZ, RZ, -R27 ;  /* 0x000000ffff1b7224 */ /* 0x000fe400078e0a1b */
[----:B------:R-:W-:Y:S01]  /*2330*/  IMAD.HI.U32 R9, R0, R15, RZ ;  /* 0x0000000f00097227 */ /* 0x000fe200078e00ff */
[----:B------:R-:W-:-:S03]  /*2340*/  ISETP.GT.U32.AND P2, PT, R4, R22, PT ;  /* 0x000000160400720c */ /* 0x000fc60003f44070 */
[C---:B------:R-:W-:Y:S02]  /*2350*/  IMAD R28, R4.reuse, R28, R29 ;  /* 0x0000001c041c7224 */ /* 0x040fe400078e021d */
[C---:B------:R-:W-:Y:S02]  /*2360*/  IMAD R7, R4.reuse, R27, R7 ;  /* 0x0000001b04077224 */ /* 0x040fe400078e0207 */
[----:B------:R-:W-:Y:S01]  /*2370*/  IMAD.MOV R9, RZ, RZ, -R9 ;  /* 0x000000ffff097224 */ /* 0x000fe200078e0a09 */
[C---:B------:R-:W-:Y:S01]  /*2380*/  ISETP.GT.U32.AND P3, PT, R4.reuse, R21, PT ;  /* 0x000000150400720c */ /* 0x040fe20003f64070 */
[--C-:B------:R-:W-:Y:S01]  /*2390*/  @!P0 IMAD.IADD R25, R25, 0x1, -R4.reuse ;  /* 0x0000000119198824 */ /* 0x100fe200078e0a04 */
[C---:B------:R-:W-:Y:S01]  /*23a0*/  ISETP.GT.U32.AND P5, PT, R4.reuse, R28, PT ;  /* 0x0000001c0400720c */ /* 0x040fe20003fa4070 */
[C---:B------:R-:W-:Y:S01]  /*23b0*/  IMAD R9, R4.reuse, R9, R15 ;  /* 0x0000000904097224 */ /* 0x040fe200078e020f */
[----:B------:R-:W-:Y:S01]  /*23c0*/  ISETP.GT.U32.AND P0, PT, R4, R7, PT ;  /* 0x000000070400720c */ /* 0x000fe20003f04070 */
[----:B------:R-:W-:-:S03]  /*23d0*/  @!P4 IMAD.IADD R24, R24, 0x1, -R4 ;  /* 0x000000011818c824 */ /* 0x000fc600078e0a04 */
[----:B------:R-:W-:Y:S01]  /*23e0*/  ISETP.GT.U32.AND P4, PT, R4, R9, PT ;  /* 0x000000090400720c */ /* 0x000fe20003f84070 */
[----:B------:R-:W-:-:S04]  /*23f0*/  @!P2 IMAD.IADD R22, R22, 0x1, -R4 ;  /* 0x000000011616a824 */ /* 0x000fc800078e0a04 */
[--C-:B------:R-:W-:Y:S02]  /*2400*/  @!P3 IMAD.IADD R21, R21, 0x1, -R4.reuse ;  /* 0x000000011515b824 */ /* 0x100fe400078e0a04 */
[--C-:B------:R-:W-:Y:S02]  /*2410*/  @!P5 IMAD.IADD R28, R28, 0x1, -R4.reuse ;  /* 0x000000011c1cd824 */ /* 0x100fe400078e0a04 */
[--C-:B------:R-:W-:Y:S01]  /*2420*/  @!P0 IMAD.IADD R7, R7, 0x1, -R4.reuse ;  /* 0x0000000107078824 */ /* 0x100fe200078e0a04 */
[C---:B------:R-:W-:Y:S02]  /*2430*/  ISETP.GT.U32.AND P5, PT, R4.reuse, R22, PT ;  /* 0x000000160400720c */ /* 0x040fe40003fa4070 */
[C---:B------:R-:W-:Y:S01]  /*2440*/  ISETP.GT.U32.AND P1, PT, R4.reuse, R21, PT ;  /* 0x000000150400720c */ /* 0x040fe20003f24070 */
[----:B------:R-:W-:Y:S01]  /*2450*/  @!P4 IMAD.IADD R9, R9, 0x1, -R4 ;  /* 0x000000010909c824 */ /* 0x000fe200078e0a04 */
[C---:B------:R-:W-:Y:S02]  /*2460*/  ISETP.GT.U32.AND P0, PT, R4.reuse, R28, PT ;  /* 0x0000001c0400720c */ /* 0x040fe40003f04070 */
[----:B------:R-:W-:-:S02]  /*2470*/  ISETP.GT.U32.AND P4, PT, R4, R7, PT ;  /* 0x000000070400720c */ /* 0x000fc40003f84070 */
[----:B------:R-:W-:Y:S02]  /*2480*/  ISETP.GE.AND P3, PT, R14, RZ, PT ;  /* 0x000000ff0e00720c */ /* 0x000fe40003f66270 */
[----:B------:R-:W2:Y:S03]  /*2490*/  LDL.LU R14, [R1+0x3394] ;  /* 0x00339400010e7983 */ /* 0x000ea60000300800 */
[--C-:B------:R-:W-:Y:S01]  /*24a0*/  @!P5 IMAD.IADD R22, R22, 0x1, -R4.reuse ;  /* 0x000000011616d824 */ /* 0x100fe200078e0a04 */
[----:B------:R-:W-:Y:S01]  /*24b0*/  ISETP.GE.AND P5, PT, R18, RZ, PT ;  /* 0x000000ff1200720c */ /* 0x000fe20003fa6270 */
[--C-:B------:R-:W-:Y:S01]  /*24c0*/  @!P1 IMAD.IADD R21, R21, 0x1, -R4.reuse ;  /* 0x0000000115159824 */ /* 0x100fe200078e0a04 */
[----:B------:R-:W3:Y:S01]  /*24d0*/  LDL.LU R18, [R1+0x3390] ;  /* 0x0033900001127983 */ /* 0x000ee20000300800 */
[----:B------:R-:W-:Y:S01]  /*24e0*/  ISETP.GE.AND P1, PT, R5, RZ, PT ;  /* 0x000000ff0500720c */ /* 0x000fe20003f26270 */
[--C-:B------:R-:W-:Y:S01]  /*24f0*/  @!P0 IMAD.IADD R28, R28, 0x1, -R4.reuse ;  /* 0x000000011c1c8824 */ /* 0x100fe200078e0a04 */
[----:B------:R-:W-:Y:S01]  /*2500*/  ISETP.GE.AND P0, PT, R23, RZ, PT ;  /* 0x000000ff1700720c */ /* 0x000fe20003f06270 */
[----:B------:R-:W4:Y:S01]  /*2510*/  LDL.LU R5, [R1+0x338c] ;  /* 0x00338c0001057983 */ /* 0x000f220000300800 */
[----:B------:R-:W-:Y:S01]  /*2520*/  @!P4 IMAD.IADD R7, R7, 0x1, -R4 ;  /* 0x000000010707c824 */ /* 0x000fe200078e0a04 */
[----:B------:R-:W-:-:S02]  /*2530*/  ISETP.GE.AND P4, PT, R3, RZ, PT ;  /* 0x000000ff0300720c */ /* 0x000fc40003f86270 */
[----:B------:R-:W5:Y:S04]  /*2540*/  LDL.LU R23, [R1+0x3388] ;  /* 0x0033880001177983 */ /* 0x000f680000300800 */
[----:B------:R-:W2:Y:S01]  /*2550*/  LDL.LU R3, [R1+0x3384] ;  /* 0x0033840001037983 */ /* 0x000ea20000300800 */
[----:B------:R-:W-:-:S05]  /*2560*/  IABS R12, R13 ;  /* 0x0000000d000c7213 */ /* 0x000fca0000000000 */
[----:B------:R-:W-:-:S04]  /*2570*/  IMAD.HI.U32 R0, R0, R12, RZ ;  /* 0x0000000c00007227 */ /* 0x000fc800078e00ff */
[----:B------:R-:W-:Y:S01]  /*2580*/  IMAD.MOV R0, RZ, RZ, -R0 ;  /* 0x000000ffff007224 */ /* 0x000fe200078e0a00 */
[----:B------:R-:W0:Y:S03]  /*2590*/  S2R R29, SR_TID.X ;  /* 0x00000000001d7919 */ /* 0x000e260000002100 */
[----:B------:R-:W-:-:S05]  /*25a0*/  IMAD R0, R4, R0, R12 ;  /* 0x0000000004007224 */ /* 0x000fca00078e020c */
[----:B------:R-:W-:Y:S01]  /*25b0*/  ISETP.GT.U32.AND P2, PT, R4, R0, PT ;  /* 0x000000000400720c */ /* 0x000fe20003f44070 */
[----:B------:R-:W-:-:S12]  /*25c0*/  @!P6 IMAD.MOV R25, RZ, RZ, -R25 ;  /* 0x000000ffff19e224 */ /* 0x000fd800078e0a19 */
[----:B------:R-:W-:Y:S01]  /*25d0*/  @!P2 IMAD.IADD R0, R0, 0x1, -R4 ;  /* 0x000000010000a824 */ /* 0x000fe200078e0a04 */
[----:B------:R-:W-:-:S04]  /*25e0*/  ISETP.GT.U32.AND P2, PT, R4, R9, PT ;  /* 0x000000090400720c */ /* 0x000fc80003f44070 */
[----:B------:R-:W-:Y:S01]  /*25f0*/  ISETP.GT.U32.AND P6, PT, R4, R0, PT ;  /* 0x000000000400720c */ /* 0x000fe20003fc4070 */
[----:B------:R-:W-:Y:S01]  /*2600*/  @!P3 IMAD.MOV R24, RZ, RZ, -R24 ;  /* 0x000000ffff18b224 */ /* 0x000fe200078e0a18 */
[----:B0-----:R-:W-:Y:S01]  /*2610*/  LOP3.LUT R29, R29, 0x3f, RZ, 0xc0, !PT ;  /* 0x0000003f1d1d7812 */ /* 0x001fe200078ec0ff */
[----:B------:R-:W-:-:S06]  /*2620*/  @!P5 IMAD.MOV R22, RZ, RZ, -R22 ;  /* 0x000000ffff16d224 */ /* 0x000fcc00078e0a16 */
[----:B------:R-:W-:Y:S01]  /*2630*/  @!P2 IMAD.IADD R9, R9, 0x1, -R4 ;  /* 0x000000010909a824 */ /* 0x000fe200078e0a04 */
[----:B------:R-:W-:-:S03]  /*2640*/  ISETP.GE.AND P2, PT, R20, RZ, PT ;  /* 0x000000ff1400720c */ /* 0x000fc60003f46270 */
[----:B------:R-:W-:Y:S01]  /*2650*/  @!P6 IMAD.IADD R0, R0, 0x1, -R4 ;  /* 0x000000010000e824 */ /* 0x000fe200078e0a04 */
[----:B------:R-:W-:Y:S01]  /*2660*/  LOP3.LUT R4, R29, 0x40, RZ, 0xfc, !PT ;  /* 0x000000401d047812 */ /* 0x000fe200078efcff */
[----:B------:R-:W-:Y:S01]  /*2670*/  @!P1 IMAD.MOV R21, RZ, RZ, -R21 ;  /* 0x000000ffff159224 */ /* 0x000fe200078e0a15 */
[----:B------:R-:W-:Y:S01]  /*2680*/  ISETP.GE.AND P5, PT, R13, RZ, PT ;  /* 0x000000ff0d00720c */ /* 0x000fe20003fa6270 */
[----:B------:R-:W-:Y:S01]  /*2690*/  IMAD R12, R29, UR28, RZ ;  /* 0x0000001c1d0c7c24 */ /* 0x000fe2000f8e02ff */
[----:B------:R-:W3:Y:S01]  /*26a0*/  LDL.LU R20, [R1+0x3380] ;  /* 0x0033800001147983 */ /* 0x000ee20000300800 */
[----:B------:R-:W-:Y:S01]  /*26b0*/  IMAD R4, R4, UR28, RZ ;  /* 0x0000001c04047c24 */ /* 0x000fe2000f8e02ff */
[----:B------:R-:W-:Y:S01]  /*26c0*/  UIMAD UR60, UR60, 0x6e, URZ ;  /* 0x0000006e3c3c78a4 */ /* 0x000fe2000f8e02ff */
[----:B------:R-:W-:Y:S02]  /*26d0*/  @!P4 IMAD.MOV R7, RZ, RZ, -R7 ;  /* 0x000000ffff07c224 */ /* 0x000fe400078e0a07 */
[----:B------:R-:W-:Y:S01]  /*26e0*/  @!P0 IMAD.MOV R28, RZ, RZ, -R28 ;  /* 0x000000ffff1c8224 */ /* 0x000fe200078e0a1c */
[----:B------:R-:W-:Y:S01]  /*26f0*/  IADD3 R15, P1, PT, R4, UR26, RZ ;  /* 0x0000001a040f7c10 */ /* 0x000fe2000ff3e0ff */
[----:B------:R-:W-:Y:S01]  /*2700*/  @!P2 IMAD.MOV R9, RZ, RZ, -R9 ;  /* 0x000000ffff09a224 */ /* 0x000fe200078e0a09 */
[----:B------:R-:W-:Y:S01]  /*2710*/  IADD3 R27, P6, PT, R12, UR26, RZ ;  /* 0x0000001a0c1b7c10 */ /* 0x000fe2000ffde0ff */
[----:B------:R-:W3:Y:S02]  /*2720*/  LDL.LU R13, [R1+0x337c] ;  /* 0x00337c00010d7983 */ /* 0x000ee40000300800 */
[----:B------:R-:W-:Y:S01]  /*2730*/  @!P5 IMAD.MOV R0, RZ, RZ, -R0 ;  /* 0x000000ffff00d224 */ /* 0x000fe200078e0a00 */
[----:B------:R-:W-:Y:S01]  /*2740*/  LEA.HI.X.SX32 R4, R4, UR27, 0x1, P1 ;  /* 0x0000001b04047c11 */ /* 0x000fe200088f0eff */
[----:B------:R-:W-:Y:S01]  /*2750*/  IMAD R16, R16, UR76, RZ ;  /* 0x0000004c10107c24 */ /* 0x000fe2000f8e02ff */
[----:B------:R-:W-:Y:S01]  /*2760*/  LEA.HI.X.SX32 R12, R12, UR27, 0x1, P6 ;  /* 0x0000001b0c0c7c11 */ /* 0x000fe2000b0f0eff */
[----:B------:R-:W-:-:S02]  /*2770*/  UIMAD UR56, UR56, 0x6d, URZ ;  /* 0x0000006d383878a4 */ /* 0x000fc4000f8e02ff */
[----:B------:R-:W-:Y:S02]  /*2780*/  UIMAD UR52, UR52, 0x6c, URZ ;  /* 0x0000006c343478a4 */ /* 0x000fe4000f8e02ff */
[----:B------:R-:W-:Y:S02]  /*2790*/  UIMAD UR48, UR48, 0x6b, URZ ;  /* 0x0000006b303078a4 */ /* 0x000fe4000f8e02ff */
[----:B------:R-:W-:Y:S02]  /*27a0*/  UIMAD UR44, UR44, 0x6a, URZ ;  /* 0x0000006a2c2c78a4 */ /* 0x000fe4000f8e02ff */
[----:B------:R-:W-:Y:S02]  /*27b0*/  UIMAD UR38, UR38, 0x69, URZ ;  /* 0x00000069262678a4 */ /* 0x000fe4000f8e02ff */
[----:B------:R-:W-:Y:S02]  /*27c0*/  UIMAD UR34, UR34, 0x68, URZ ;  /* 0x00000068222278a4 */ /* 0x000fe4000f8e02ff */
        /* <DEDUP_REMOVED lines=14> */
[----:B-1----:R-:W-:Y:S02]  /*28b0*/  UIMAD UR57, UR57, 0x59, URZ ;  /* 0x00000059393978a4 */ /* 0x002fe4000f8e02ff */
        /* <DEDUP_REMOVED lines=24> */
[----:B------:R-:W-:Y:S02]  /*2a40*/  USHF.L.U32 UR9, UR9, 0x6, URZ ;  /* 0x0000000609097899 */ /* 0x000fe400080006ff */
        /* <DEDUP_REMOVED lines=16> */
[----:B------:R-:W-:Y:S01]  /*2b50*/  UIMAD UR36, UR36, 0x2f, URZ ;  /* 0x0000002f242478a4 */ /* 0x000fe2000f8e02ff */
[----:B------:R-:W0:Y:S01]  /*2b60*/  LDCU UR28, c[0x0][0x3a8] ;  /* 0x00007500ff1c77ac */ /* 0x000e220008000800 */
[----:B------:R-:W1:Y:S01]  /*2b70*/  LDCU UR26, c[0x0][0x3a8] ;  /* 0x00007500ff1a77ac */ /* 0x000e620008000800 */
[----:B------:R-:W0:Y:S01]  /*2b80*/  LDCU UR27, c[0x0][0x3a8] ;  /* 0x00007500ff1b77ac */ /* 0x000e220008000800 */
[----:B--2---:R-:W-:Y:S02]  /*2b90*/  ISETP.NE.AND P3, PT, R3, RZ, PT ;  /* 0x000000ff0300720c */ /* 0x004fe40003f65270 */
[----:B------:R-:W-:-:S04]  /*2ba0*/  LOP3.LUT R3, RZ, R3, RZ, 0x33, !PT ;  /* 0x00000003ff037212 */ /* 0x000fc800078e33ff */
[----:B------:R-:W-:-:S05]  /*2bb0*/  SEL R19, R3, R19, !P3 ;  /* 0x0000001303137207 */ /* 0x000fca0005800000 */
[----:B------:R-:W-:Y:S01]  /*2bc0*/  IMAD R19, R19, UR77, RZ ;  /* 0x0000004d13137c24 */ /* 0x000fe2000f8e02ff */
[----:B------:R-:W-:-:S04]  /*2bd0*/  SEL R10, R3, R10, !P3 ;  /* 0x0000000a030a7207 */ /* 0x000fc80005800000 */
[----:B------:R-:W-:Y:S02]  /*2be0*/  IADD3 R29, P4, PT, R19, R15, RZ ;  /* 0x0000000f131d7210 */ /* 0x000fe40007f9e0ff */
[C---:B------:R-:W-:Y:S02]  /*2bf0*/  SEL R2, R3.reuse, R2, !P3 ;  /* 0x0000000203027207 */ /* 0x040fe40005800000 */
[C---:B------:R-:W-:Y:S01]  /*2c00*/  SEL R6, R3.reuse, R6, !P3 ;  /* 0x0000000603067207 */ /* 0x040fe20005800000 */
[----:B------:R2:W-:Y:S01]  /*2c10*/  STL [R1+0x334c], R29 ;  /* 0x00334c1d01007387 */ /* 0x0005e20000100800 */
[C---:B------:R-:W-:Y:S02]  /*2c20*/  SEL R26, R3.reuse, R26, !P3 ;  /* 0x0000001a031a7207 */ /* 0x040fe40005800000 */
[C---:B------:R-:W-:Y:S02]  /*2c30*/  SEL R8, R3.reuse, R8, !P3 ;  /* 0x0000000803087207 */ /* 0x040fe40005800000 */
[----:B------:R-:W-:-:S02]  /*2c40*/  SEL R11, R3, R11, !P3 ;  /* 0x0000000b030b7207 */ /* 0x000fc40005800000 */
[C---:B------:R-:W-:Y:S02]  /*2c50*/  SEL R17, R3.reuse, R17, !P3 ;  /* 0x0000001103117207 */ /* 0x040fe40005800000 */
[C---:B------:R-:W-:Y:S02]  /*2c60*/  SEL R25, R3.reuse, R25, !P3 ;  /* 0x0000001903197207 */ /* 0x040fe40005800000 */
[C---:B------:R-:W-:Y:S02]  /*2c70*/  SEL R24, R3.reuse, R24, !P3 ;  /* 0x0000001803187207 */ /* 0x040fe40005800000 */
[C---:B------:R-:W-:Y:S02]  /*2c80*/  SEL R22, R3.reuse, R22, !P3 ;  /* 0x0000001603167207 */ /* 0x040fe40005800000 */
[C---:B------:R-:W-:Y:S02]  /*2c90*/  SEL R21, R3.reuse, R21, !P3 ;  /* 0x0000001503157207 */ /* 0x040fe40005800000 */
[----:B------:R-:W-:-:S02]  /*2ca0*/  SEL R28, R3, R28, !P3 ;  /* 0x0000001c031c7207 */ /* 0x000fc40005800000 */
[C---:B------:R-:W-:Y:S02]  /*2cb0*/  SEL R7, R3.reuse, R7, !P3 ;  /* 0x0000000703077207 */ /* 0x040fe40005800000 */
[C---:B------:R-:W-:Y:S02]  /*2cc0*/  SEL R9, R3.reuse, R9, !P3 ;  /* 0x0000000903097207 */ /* 0x040fe40005800000 */
[----:B------:R-:W-:Y:S01]  /*2cd0*/  SEL R0, R3, R0, !P3 ;  /* 0x0000000003007207 */ /* 0x000fe20005800000 */
[----:B------:R-:W-:Y:S01]  /*2ce0*/  IMAD R10, R10, UR77, RZ ;  /* 0x0000004d0a0a7c24 */ /* 0x000fe2000f8e02ff */
[----:B--2---:R-:W-:-:S05]  /*2cf0*/  IADD3 R29, P3, PT, R19, R27, RZ ;  /* 0x0000001b131d7210 */ /* 0x004fca0007f7e0ff */
[----:B------:R2:W-:Y:S01]  /*2d00*/  STL [R1+0x3344], R29 ;  /* 0x0033441d01007387 */ /* 0x0005e20000100800 */
[----:B------:R-:W-:Y:S01]  /*2d10*/  IMAD R2, R2, UR77, RZ ;  /* 0x0000004d02027c24 */ /* 0x000fe2000f8e02ff */
[----:B--2---:R-:W-:-:S05]  /*2d20*/  IADD3 R29, P2, PT, R10, R15, RZ ;  /* 0x0000000f0a1d7210 */ /* 0x004fca0007f5e0ff */
[----:B------:R2:W-:Y:S02]  /*2d30*/  STL [R1+0x3348], R29 ;  /* 0x0033481d01007387 */ /* 0x0005e40000100800 */
[----:B--2---:R-:W-:-:S05]  /*2d40*/  IADD3 R29, P1, PT, R10, R27, RZ ;  /* 0x0000001b0a1d7210 */ /* 0x004fca0007f3e0ff */
[----:B------:R2:W-:Y:S01]  /*2d50*/  STL [R1+0x333c], R29 ;  /* 0x00333c1d01007387 */ /* 0x0005e20000100800 */
[----:B------:R-:W-:Y:S01]  /*2d60*/  IMAD R6, R6, UR77, RZ ;  /* 0x0000004d06067c24 */ /* 0x000fe2000f8e02ff */
[----:B--2---:R-:W-:-:S05]  /*2d70*/  IADD3 R29, P0, PT, R2, R15, RZ ;  /* 0x0000000f021d7210 */ /* 0x004fca0007f1e0ff */
[----:B------:R2:W-:Y:S01]  /*2d80*/  STL [R1+0x3340], R29 ;  /* 0x0033401d01007387 */ /* 0x0005e20000100800 */
[----:B------:R-:W-:Y:S02]  /*2d90*/  SHF.R.S32.HI R3, RZ, 0x1f, R19 ;  /* 0x0000001fff037819 */ /* 0x000fe40000011413 */
[----:B--2---:R-:W-:-:S05]  /*2da0*/  IADD3 R29, P6, PT, R2, R27, RZ ;  /* 0x0000001b021d7210 */ /* 0x004fca0007fde0ff */
[----:B------:R2:W-:Y:S02]  /*2db0*/  STL [R1+0x3334], R29 ;  /* 0x0033341d01007387 */ /* 0x0005e40000100800 */
[----:B--2---:R-:W-:-:S05]  /*2dc0*/  IADD3 R29, P5, PT, R6, R15, RZ ;  /* 0x0000000f061d7210 */ /* 0x004fca0007fbe0ff */
[----:B------:R2:W-:Y:S02]  /*2dd0*/  STL [R1+0x3338], R29 ;  /* 0x0033381d01007387 */ /* 0x0005e40000100800 */
[----:B--2---:R-:W-:-:S05]  /*2de0*/  IMAD.X R29, R3, 0x1, R4, P4 ;  /* 0x00000001031d7824 */ /* 0x004fca00020e0604 */
[----:B------:R2:W-:Y:S01]  /*2df0*/  STL [R1+0x3330], R29 ;  /* 0x0033301d01007387 */ /* 0x0005e20000100800 */
[----:B------:R-:W-:Y:S01]  /*2e00*/  IMAD R26, R26, UR77, RZ ;  /* 0x0000004d1a1a7c24 */ /* 0x000fe2000f8e02ff */
[----:B------:R-:W-:Y:S02]  /*2e10*/  SHF.R.S32.HI R19, RZ, 0x1f, R10 ;  /* 0x0000001fff137819 */ /* 0x000fe4000001140a */
[----:B--2---:R-:W-:-:S05]  /*2e20*/  IADD3 R29, P4, PT, R6, R27, RZ ;  /* 0x0000001b061d7210 */ /* 0x004fca0007f9e0ff */
[----:B------:R2:W-:Y:S01]  /*2e30*/  STL [R1+0x332c], R29 ;  /* 0x00332c1d01007387 */ /* 0x0005e20000100800 */
[----:B------:R-:W-:Y:S02]  /*2e40*/  SHF.R.S32.HI R10, RZ, 0x1f, R2 ;  /* 0x0000001fff0a7819 */ /* 0x000fe40000011402 */
[----:B------:R-:W-:Y:S01]  /*2e50*/  SHF.R.S32.HI R2, RZ, 0x1f, R6 ;  /* 0x0000001fff027819 */ /* 0x000fe20000011406 */
[----:B--2---:R-:W-:Y:S01]  /*2e60*/  IMAD.X R29, R3, 0x1, R12, P3 ;  /* 0x00000001031d7824 */ /* 0x004fe200018e060c */
[----:B------:R-:W-:Y:S01]  /*2e70*/  IADD3 R3, P3, PT, R26, R15, RZ ;  /* 0x0000000f1a037210 */ /* 0x000fe20007f7e0ff */
[----:B------:R-:W-:Y:S01]  /*2e80*/  IMAD R8, R8, UR77, RZ ;  /* 0x0000004d08087c24 */ /* 0x000fe2000f8e02ff */
[----:B------:R-:W-:Y:S02]  /*2e90*/  SHF.R.S32.HI R6, RZ, 0x1f, R26 ;  /* 0x0000001fff067819 */ /* 0x000fe4000001141a */
[----:B------:R2:W-:Y:S04]  /*2ea0*/  STL [R1+0x3320], R29 ;  /* 0x0033201d01007387 */ /* 0x0005e80000100800 */
[----:B------:R-:W-:Y:S01]  /*2eb0*/  STL [R1+0x3328], R3 ;  /* 0x0033280301007387 */ /* 0x000fe20000100800 */
[C---:B--2---:R-:W-:Y:S01]  /*2ec0*/  IMAD.X R29, R19.reuse, 0x1, R4, P2 ;  /* 0x00000001131d7824 */ /* 0x044fe200010e0604 */
[----:B------:R-:W-:Y:S01]  /*2ed0*/  IADD3 R26, P2, PT, R26, R27, RZ ;  /* 0x0000001b1a1a7210 */ /* 0x000fe20007f5e0ff */
[----:B------:R-:W-:-:S03]  /*2ee0*/  IMAD.X R19, R19, 0x1, R12, P1 ;  /* 0x0000000113137824 */ /* 0x000fc600008e060c */
[----:B------:R2:W-:Y:S01]  /*2ef0*/  STL [R1+0x3324], R29 ;  /* 0x0033241d01007387 */ /* 0x0005e20000100800 */
[----:B------:R-:W-:-:S03]  /*2f00*/  IMAD R11, R11, UR77, RZ ;  /* 0x0000004d0b0b7c24 */ /* 0x000fc6000f8e02ff */
[----:B------:R0:W-:Y:S04]  /*2f10*/  STL [R1+0x331c], R26 ;  /* 0x00331c1a01007387 */ /* 0x0001e80000100800 */
[----:B------:R1:W-:Y:S01]  /*2f20*/  STL [R1+0x3310], R19 ;  /* 0x0033101301007387 */ /* 0x0003e20000100800 */
[----:B--2---:R-:W-:Y:S01]  /*2f30*/  IADD3 R29, P1, PT, R8, R15, RZ ;  /* 0x0000000f081d7210 */ /* 0x004fe20007f3e0ff */
[C---:B0-----:R-:W-:Y:S02]  /*2f40*/  IMAD.X R26, R10.reuse, 0x1, R4, P0 ;  /* 0x000000010a1a7824 */ /* 0x041fe400000e0604 */
[----:B------:R-:W-:Y:S01]  /*2f50*/  IMAD.X R10, R10, 0x1, R12, P6 ;  /* 0x000000010a0a7824 */ /* 0x000fe200030e060c */
[----:B-1----:R-:W-:Y:S01]  /*2f60*/  IADD3 R19, P0, PT, R8, R27, RZ ;  /* 0x0000001b08137210 */ /* 0x002fe20007f1e0ff */
[----:B------:R-:W-:Y:S01]  /*2f70*/  STL [R1+0x3318], R29 ;  /* 0x0033181d01007387 */ /* 0x000fe20000100800 */
[----:B------:R-:W-:-:S03]  /*2f80*/  IMAD R17, R17, UR77, RZ ;  /* 0x0000004d11117c24 */ /* 0x000fc6000f8e02ff */
[----:B------:R0:W-:Y:S04]  /*2f90*/  STL [R1+0x3314], R26 ;  /* 0x0033141a01007387 */ /* 0x0001e80000100800 */
[----:B------:R1:W-:Y:S04]  /*2fa0*/  STL [R1+0x330c], R19 ;  /* 0x00330c1301007387 */ /* 0x0003e80000100800 */
[----:B------:R2:W-:Y:S01]  /*2fb0*/  STL [R1+0x3300], R10 ;  /* 0x0033000a01007387 */ /* 0x0005e20000100800 */
[----:B0-----:R-:W-:Y:S01]  /*2fc0*/  IADD3 R26, P6, PT, R11, R15, RZ ;  /* 0x0000000f0b1a7210 */ /* 0x001fe20007fde0ff */
[----:B-1----:R-:W-:-:S02]  /*2fd0*/  IMAD.X R19, R2, 0x1, R4, P5 ;  /* 0x0000000102137824 */ /* 0x002fc400028e0604 */
[----:B------:R-:W-:Y:S01]  /*2fe0*/  IMAD.X R2, R2, 0x1, R12, P4 ;  /* 0x0000000102027824 */ /* 0x000fe200020e060c */
[----:B--2---:R-:W-:Y:S01]  /*2ff0*/  IADD3 R10, P5, PT, R11, R27, RZ ;  /* 0x0000001b0b0a7210 */ /* 0x004fe20007fbe0ff */
[----:B------:R-:W-:Y:S04]  /*3000*/  STL [R1+0x3308], R26 ;  /* 0x0033081a01007387 */ /* 0x000fe80000100800 */
[----:B------:R0:W-:Y:S01]  /*3010*/  STL [R1+0x3304], R19 ;  /* 0x0033041301007387 */ /* 0x0001e20000100800 */
[----:B------:R-:W-:-:S03]  /*3020*/  IMAD R25, R25, UR77, RZ ;  /* 0x0000004d19197c24 */ /* 0x000fc6000f8e02ff */
[----:B------:R1:W-:Y:S01]  /*3030*/  STL [R1+0x32fc], R10 ;  /* 0x0032fc0a01007387 */ /* 0x0003e20000100800 */
[----:B------:R-:W-:-:S03]  /*3040*/  SHF.R.S32.HI R3, RZ, 0x1f, R8 ;  /* 0x0000001fff037819 */ /* 0x000fc60000011408 */
[----:B------:R2:W-:Y:S01]  /*3050*/  STL [R1+0x32f0], R2 ;  /* 0x0032f00201007387 */ /* 0x0005e20000100800 */
[----:B0-----:R-:W-:Y:S01]  /*3060*/  IADD3 R19, P4, PT, R17, R15, RZ ;  /* 0x0000000f11137210 */ /* 0x001fe20007f9e0ff */
[----:B-1----:R-:W-:-:S04]  /*3070*/  IMAD.X R10, R6, 0x1, R4, P3 ;  /* 0x00000001060a7824 */ /* 0x002fc800018e0604 */
[----:B------:R-:W-:Y:S01]  /*3080*/  STL [R1+0x32f8], R19 ;  /* 0x0032f81301007387 */ /* 0x000fe20000100800 */
[----:B------:R-:W-:Y:S01]  /*3090*/  IMAD.X R6, R6, 0x1, R12, P2 ;  /* 0x0000000106067824 */ /* 0x000fe200010e060c */
[----:B--2---:R-:W-:Y:S02]  /*30a0*/  IADD3 R2, P3, PT, R17, R27, RZ ;  /* 0x0000001b11027210 */ /* 0x004fe40007f7e0ff */
[----:B------:R0:W-:Y:S01]  /*30b0*/  STL [R1+0x32f4], R10 ;  /* 0x0032f40a01007387 */ /* 0x0001e20000100800 */
[----:B------:R-:W-:-:S03]  /*30c0*/  IMAD R24, R24, UR77, RZ ;  /* 0x0000004d18187c24 */ /* 0x000fc6000f8e02ff */
[----:B------:R1:W-:Y:S01]  /*30d0*/  STL [R1+0x32ec], R2 ;  /* 0x0032ec0201007387 */ /* 0x0003e20000100800 */
[----:B------:R-:W-:-:S03]  /*30e0*/  SHF.R.S32.HI R8, RZ, 0x1f, R11 ;  /* 0x0000001fff087819 */ /* 0x000fc6000001140b */
[----:B------:R2:W-:Y:S01]  /*30f0*/  STL [R1+0x32e0], R6 ;  /* 0x0032e00601007387 */ /* 0x0005e20000100800 */
[----:B0-----:R-:W-:Y:S01]  /*3100*/  IMAD.X R10, R3, 0x1, R4, P1 ;  /* 0x00000001030a7824 */ /* 0x001fe200008e0604 */
[C---:B-1----:R-:W-:Y:S02]  /*3110*/  IADD3 R2, P2, PT, R25.reuse, R15, RZ ;  /* 0x0000000f19027210 */ /* 0x042fe40007f5e0ff */
[----:B--2---:R-:W-:-:S03]  /*3120*/  IADD3 R6, P1, PT, R25, R27, RZ ;  /* 0x0000001b19067210 */ /* 0x004fc60007f3e0ff */
[----:B------:R-:W-:Y:S01]  /*3130*/  STL [R1+0x32e8], R2 ;  /* 0x0032e80201007387 */ /* 0x000fe20000100800 */
[----:B------:R-:W-:-:S03]  /*3140*/  IMAD.X R3, R3, 0x1, R12, P0 ;  /* 0x0000000103037824 */ /* 0x000fc600000e060c */
[----:B------:R0:W-:Y:S04]  /*3150*/  STL [R1+0x32e4], R10 ;  /* 0x0032e40a01007387 */ /* 0x0001e80000100800 */
[----:B------:R1:W-:Y:S01]  /*3160*/  STL [R1+0x32dc], R6 ;  /* 0x0032dc0601007387 */ /* 0x0003e20000100800 */
[----:B0-----:R-:W-:-:S03]  /*3170*/  IADD3 R10, P0, PT, R24, R15, RZ ;  /* 0x0000000f180a7210 */ /* 0x001fc60007f1e0ff */
[----:B------:R0:W-:Y:S01]  /*3180*/  STL [R1+0x32d0], R3 ;  /* 0x0032d00301007387 */ /* 0x0001e20000100800 */
[----:B-1----:R-:W-:-:S03]  /*3190*/  IMAD.X R6, R8, 0x1, R4, P6 ;  /* 0x0000000108067824 */ /* 0x002fc600030e0604 */
[----:B------:R-:W-:Y:S01]  /*31a0*/  STL [R1+0x32d8], R10 ;  /* 0x0032d80a01007387 */ /* 0x000fe20000100800 */
[----:B------:R-:W-:Y:S01]  /*31b0*/  IMAD R22, R22, UR77, RZ ;  /* 0x0000004d16167c24 */ /* 0x000fe2000f8e02ff */
[----:B------:R-:W-:Y:S02]  /*31c0*/  SHF.R.S32.HI R11, RZ, 0x1f, R17 ;  /* 0x0000001fff0b7819 */ /* 0x000fe40000011411 */
[----:B------:R1:W-:Y:S01]  /*31d0*/  STL [R1+0x32d4], R6 ;  /* 0x0032d40601007387 */ /* 0x0003e20000100800 */
[----:B0-----:R-:W-:Y:S01]  /*31e0*/  IADD3 R3, P6, PT, R24, R27, RZ ;  /* 0x0000001b18037210 */ /* 0x001fe20007fde0ff */
[----:B------:R-:W-:Y:S02]  /*31f0*/  IMAD R21, R21, UR77, RZ ;  /* 0x0000004d15157c24 */ /* 0x000fe4000f8e02ff */
[----:B-1----:R-:W-:Y:S02]  /*3200*/  IMAD.X R6, R8, 0x1, R12, P5 ;  /* 0x0000000108067824 */ /* 0x002fe400028e060c */
[----:B------:R0:W-:Y:S01]  /*3210*/  STL [R1+0x32cc], R3 ;  /* 0x0032cc0301007387 */ /* 0x0001e20000100800 */
[----:B------:R-:W-:-:S03]  /*3220*/  IADD3 R8, P5, PT, R22, R15, RZ ;  /* 0x0000000f16087210 */ /* 0x000fc60007fbe0ff */
[----:B------:R1:W-:Y:S01]  /*3230*/  STL [R1+0x32c0], R6 ;  /* 0x0032c00601007387 */ /* 0x0003e20000100800 */
[----:B------:R-:W-:Y:S01]  /*3240*/  SHF.R.S32.HI R17, RZ, 0x1f, R25 ;  /* 0x0000001fff117819 */ /* 0x000fe20000011419 */
[----:B0-----:R-:W-:Y:S02]  /*3250*/  IMAD.X R3, R11, 0x1, R4, P4 ;  /* 0x000000010b037824 */ /* 0x001fe400020e0604 */
[----:B------:R-:W-:Y:S01]  /*3260*/  STL [R1+0x32c8], R8 ;  /* 0x0032c80801007387 */ /* 0x000fe20000100800 */
[----:B-1----:R-:W-:-:S03]  /*3270*/  IADD3 R6, P4, PT, R22, R27, RZ ;  /* 0x0000001b16067210 */ /* 0x002fc60007f9e0ff */
[----:B------:R0:W-:Y:S04]  /*3280*/  STL [R1+0x32c4], R3 ;  /* 0x0032c40301007387 */ /* 0x0001e80000100800 */
[----:B------:R1:W-:Y:S01]  /*3290*/  STL [R1+0x32bc], R6 ;  /* 0x0032bc0601007387 */ /* 0x0003e20000100800 */
[----:B------:R-:W-:Y:S02]  /*32a0*/  IMAD R28, R28, UR77, RZ ;  /* 0x0000004d1c1c7c24 */ /* 0x000fe4000f8e02ff */
[----:B0-----:R-:W-:Y:S02]  /*32b0*/  IMAD.X R3, R11, 0x1, R12, P3 ;  /* 0x000000010b037824 */ /* 0x001fe400018e060c */
[----:B------:R-:W-:Y:S01]  /*32c0*/  IMAD.X R11, R17, 0x1, R4, P2 ;  /* 0x00000001110b7824 */ /* 0x000fe200010e0604 */
[----:B-1----:R-:W-:-:S02]  /*32d0*/  IADD3 R6, P3, PT, R21, R15, RZ ;  /* 0x0000000f15067210 */ /* 0x002fc40007f7e0ff */
[----:B------:R0:W-:Y:S04]  /*32e0*/  STL [R1+0x32b0], R3 ;  /* 0x0032b00301007387 */ /* 0x0001e80000100800 */
[----:B------:R-:W-:Y:S04]  /*32f0*/  STL [R1+0x32b8], R6 ;  /* 0x0032b80601007387 */ /* 0x000fe80000100800 */
[----:B------:R1:W-:Y:S01]  /*3300*/  STL [R1+0x32b4], R11 ;  /* 0x0032b40b01007387 */ /* 0x0003e20000100800 */
[----:B0-----:R-:W-:Y:S01]  /*3310*/  IADD3 R3, P2, PT, R21, R27, RZ ;  /* 0x0000001b15037210 */ /* 0x001fe20007f5e0ff */
[----:B-1----:R-:W-:Y:S01]  /*3320*/  IMAD.X R11, R17, 0x1, R12, P1 ;  /* 0x00000001110b7824 */ /* 0x002fe200008e060c */
[----:B------:R-:W-:-:S03]  /*3330*/  IADD3 R17, P1, PT, R28, R15, RZ ;  /* 0x0000000f1c117210 */ /* 0x000fc60007f3e0ff */
[----:B------:R0:W-:Y:S04]  /*3340*/  STL [R1+0x32ac], R3 ;  /* 0x0032ac0301007387 */ /* 0x0001e80000100800 */
[----:B------:R1:W-:Y:S04]  /*3350*/  STL [R1+0x32a0], R11 ;  /* 0x0032a00b01007387 */ /* 0x0003e80000100800 */
[----:B------:R2:W-:Y:S04]  /*3360*/  STL [R1+0x32a8], R17 ;  /* 0x0032a81101007387 */ /* 0x0005e80000100800 */
[----:B------:R-:W4:Y:S01]  /*3370*/  LDL.LU R29, [R1] ;  /* 0x00000000011d7983 */ /* 0x000f220000300800 */
[----:B------:R-:W-:Y:S01]  /*3380*/  SHF.R.S32.HI R2, RZ, 0x1f, R24 ;  /* 0x0000001fff027819 */ /* 0x000fe20000011418 */
[----:B------:R-:W-:Y:S01]  /*3390*/  IMAD R7, R7, UR77, RZ ;  /* 0x0000004d07077c24 */ /* 0x000fe2000f8e02ff */
[----:B------:R-:W-:-:S03]  /*33a0*/  SHF.R.S32.HI R10, RZ, 0x1f, R22 ;  /* 0x0000001fff0a7819 */ /* 0x000fc60000011416 */
[----:B0-----:R-:W-:Y:S01]  /*33b0*/  IMAD.X R3, R2, 0x1, R4, P0 ;  /* 0x0000000102037824 */ /* 0x001fe200000e0604 */
[----:B-1----:R-:W-:Y:S01]  /*33c0*/  IADD3 R11, P0, PT, R28, R27, RZ ;  /* 0x0000001b1c0b7210 */ /* 0x002fe20007f1e0ff */
[----:B--2---:R-:W-:Y:S01]  /*33d0*/  IMAD.X R17, R2, 0x1, R12, P6 ;  /* 0x0000000102117824 */ /* 0x004fe200030e060c */
[----:B------:R-:W-:Y:S02]  /*33e0*/  IADD3 R2, P6, PT, R7, R15, RZ ;  /* 0x0000000f07027210 */ /* 0x000fe40007fde0ff */
[----:B------:R0:W-:Y:S01]  /*33f0*/  STL [R1+0x32a4], R3 ;  /* 0x0032a40301007387 */ /* 0x0001e20000100800 */
[----:B------:R-:W-:-:S03]  /*3400*/  IMAD R9, R9, UR77, RZ ;  /* 0x0000004d09097c24 */ /* 0x000fc6000f8e02ff */
[----:B------:R1:W-:Y:S01]  /*3410*/  STL [R1+0x3298], R11 ;  /* 0x0032980b01007387 */ /* 0x0003e20000100800 */
[----:B0-----:R-:W-:-:S03]  /*3420*/  SHF.R.S32.HI R3, RZ, 0x1f, R7 ;  /* 0x0000001fff037819 */ /* 0x001fc60000011407 */
[----:B------:R-:W-:Y:S01]  /*3430*/  STL [R1+0x3290], R17 ;  /* 0x0032901101007387 */ /* 0x000fe20000100800 */
[C---:B-1----:R-:W-:Y:S01]  /*3440*/  IMAD.X R11, R10.reuse, 0x1, R4, P5 ;  /* 0x000000010a0b7824 */ /* 0x042fe200028e0604 */
[----:B------:R-:W-:Y:S02]  /*3450*/  IADD3 R7, P5, PT, R7, R27, RZ ;  /* 0x0000001b07077210 */ /* 0x000fe40007fbe0ff */
[----:B------:R0:W-:Y:S01]  /*3460*/  STL [R1+0x329c], R2 ;  /* 0x00329c0201007387 */ /* 0x0001e20000100800 */
[----:B------:R-:W-:Y:S01]  /*3470*/  SHF.R.S32.HI R8, RZ, 0x1f, R21 ;  /* 0x0000001fff087819 */ /* 0x000fe20000011415 */
[----:B------:R-:W-:Y:S02]  /*3480*/  IMAD.X R10, R10, 0x1, R12, P4 ;  /* 0x000000010a0a7824 */ /* 0x000fe400020e060c */
[----:B------:R1:W-:Y:S04]  /*3490*/  STL [R1+0x3294], R11 ;  /* 0x0032940b01007387 */ /* 0x0003e80000100800 */
[----:B------:R2:W-:Y:S01]  /*34a0*/  STL [R1+0x3288], R7 ;  /* 0x0032880701007387 */ /* 0x0005e20000100800 */
[----:B------:R-:W-:Y:S01]  /*34b0*/  IMAD R0, R0, UR77, RZ ;  /* 0x0000004d00007c24 */ /* 0x000fe2000f8e02ff */
[----:B------:R-:W-:Y:S01]  /*34c0*/  SHF.R.S32.HI R6, RZ, 0x1f, R28 ;  /* 0x0000001fff067819 */ /* 0x000fe2000001141c */
[----:B---3--:R-:W-:Y:S01]  /*34d0*/  IMAD R13, R13, UR76, RZ ;  /* 0x0000004c0d0d7c24 */ /* 0x008fe2000f8e02ff */
[----:B------:R3:W-:Y:S01]  /*34e0*/  STL [R1+0x3280], R10 ;  /* 0x0032800a01007387 */ /* 0x0007e20000100800 */
[----:B0-----:R-:W-:Y:S01]  /*34f0*/  SHF.R.S32.HI R2, RZ, 0x1f, R9 ;  /* 0x0000001fff027819 */ /* 0x001fe20000011409 */
[----:B-1----:R-:W-:-:S02]  /*3500*/  IMAD.X R11, R8, 0x1, R4, P3 ;  /* 0x00000001080b7824 */ /* 0x002fc400018e0604 */
[----:B------:R-:W-:Y:S02]  /*3510*/  IMAD R20, R20, UR76, RZ ;  /* 0x0000004c14147c24 */ /* 0x000fe4000f8e02ff */
[----:B-----5:R-:W-:Y:S01]  /*3520*/  IMAD R23, R23, UR76, RZ ;  /* 0x0000004c17177c24 */ /* 0x020fe2000f8e02ff */
[----:B--2---:R-:W-:Y:S01]  /*3530*/  IADD3 R7, P4, PT, R9, R15, RZ ;  /* 0x0000000f09077210 */ /* 0x004fe20007f9e0ff */
[----:B----4-:R-:W-:Y:S02]  /*3540*/  IMAD R5, R5, UR76, RZ ;  /* 0x0000004c05057c24 */ /* 0x010fe4000f8e02ff */
[----:B------:R-:W-:Y:S01]  /*3550*/  IMAD R18, R18, UR76, RZ ;  /* 0x0000004c12127c24 */ /* 0x000fe2000f8e02ff */
[----:B---3--:R-:W-:Y:S01]  /*3560*/  IADD3 R10, P3, PT, R9, R27, RZ ;  /* 0x0000001b090a7210 */ /* 0x008fe20007f7e0ff */
[----:B------:R0:W-:Y:S01]  /*3570*/  STL [R1+0x328c], R7 ;  /* 0x00328c0701007387 */ /* 0x0001e20000100800 */
[----:B------:R-:W-:Y:S01]  /*3580*/  IMAD R14, R14, UR76, RZ ;  /* 0x0000004c0e0e7c24 */ /* 0x000fe2000f8e02ff */
[----:B------:R-:W-:-:S02]  /*3590*/  UIMAD UR28, UR28, 0x2e, URZ ;  /* 0x0000002e1c1c78a4 */ /* 0x000fc4000f8e02ff */
[----:B------:R-:W-:Y:S01]  /*35a0*/  STL [R1+0x3284], R11 ;  /* 0x0032840b01007387 */ /* 0x000fe20000100800 */
[----:B------:R-:W-:Y:S02]  /*35b0*/  UIMAD UR26, UR26, 0x2d, URZ ;  /* 0x0000002d1a1a78a4 */ /* 0x000fe4000f8e02ff */
[----:B------:R-:W-:Y:S01]  /*35c0*/  UIMAD UR27, UR27, 0x2c, URZ ;  /* 0x0000002c1b1b78a4 */ /* 0x000fe2000f8e02ff */
[----:B------:R-:W1:Y:S01]  /*35d0*/  LDCU UR77, c[0x0][0x3a8] ;  /* 0x00007500ff4d77ac */ /* 0x000e620008000800 */
[----:B0-----:R-:W-:Y:S01]  /*35e0*/  IMAD.X R7, R8, 0x1, R12, P2 ;  /* 0x0000000108077824 */ /* 0x001fe200010e060c */
[----:B------:R-:W-:Y:S01]  /*35f0*/  IADD3 R9, P2, PT, R0, R15, RZ ;  /* 0x0000000f00097210 */ /* 0x000fe20007f5e0ff */
[----:B------:R-:W-:Y:S01]  /*3600*/  STL [R1+0x327c], R10 ;  /* 0x00327c0a01007387 */ /* 0x000fe20000100800 */
[----:B------:R-:W-:-:S03]  /*3610*/  IMAD.X R8, R6, 0x1, R4, P1 ;  /* 0x0000000106087824 */ /* 0x000fc600008e0604 */
[----:B------:R0:W-:Y:S01]  /*3620*/  STL [R1+0x3278], R7 ;  /* 0x0032780701007387 */ /* 0x0001e20000100800 */
[----:B------:R-:W-:-:S03]  /*3630*/  IMAD.X R6, R6, 0x1, R12, P0 ;  /* 0x0000000106067824 */ /* 0x000fc600000e060c */
[----:B------:R-:W-:Y:S01]  /*3640*/  STL [R1+0x3354], R9 ;  /* 0x0033540901007387 */ /* 0x000fe20000100800 */
[----:B0-----:R-:W-:-:S03]  /*3650*/  IADD3 R7, P1, PT, R0, R27, RZ ;  /* 0x0000001b00077210 */ /* 0x001fc60007f3e0ff */
[----:B------:R0:W-:Y:S01]  /*3660*/  STL [R1+0x3274], R8 ;  /* 0x0032740801007387 */ /* 0x0001e20000100800 */
[----:B------:R-:W-:-:S03]  /*3670*/  SHF.R.S32.HI R0, RZ, 0x1f, R0 ;  /* 0x0000001fff007819 */ /* 0x000fc60000011400 */
[----:B------:R2:W-:Y:S04]  /*3680*/  STL [R1+0x3270], R7 ;  /* 0x0032700701007387 */ /* 0x0005e80000100800 */
[----:B------:R3:W-:Y:S01]  /*3690*/  STL [R1+0x3258], R6 ;  /* 0x0032580601007387 */ /* 0x0007e20000100800 */
[C---:B0-----:R-:W-:Y:S02]  /*36a0*/  IMAD.X R8, R3.reuse, 0x1, R4, P6 ;  /* 0x0000000103087824 */ /* 0x041fe400030e0604 */
[--C-:B--2---:R-:W-:Y:S02]  /*36b0*/  IMAD.X R7, R3, 0x1, R12.reuse, P5 ;  /* 0x0000000103077824 */ /* 0x104fe400028e060c */
[C---:B------:R-:W-:Y:S02]  /*36c0*/  IMAD.X R3, R2.reuse, 0x1, R12, P3 ;  /* 0x0000000102037824 */ /* 0x040fe400018e060c */
[--C-:B---3--:R-:W-:Y:S01]  /*36d0*/  IMAD.X R6, R2, 0x1, R4.reuse, P4 ;  /* 0x0000000102067824 */ /* 0x108fe200020e0604 */
[----:B------:R-:W-:Y:S01]  /*36e0*/  STL [R1+0x3260], R8 ;  /* 0x0032600801007387 */ /* 0x000fe20000100800 */
[----:B------:R-:W-:-:S02]  /*36f0*/  IMAD.X R2, R0, 0x1, R4, P2 ;  /* 0x0000000100027824 */ /* 0x000fc400010e0604 */
[----:B------:R-:W-:Y:S01]  /*3700*/  IMAD.X R0, R0, 0x1, R12, P1 ;  /* 0x0000000100007824 */ /* 0x000fe200008e060c */
[----:B------:R-:W-:Y:S01]  /*3710*/  STL [R1+0x3264], R7 ;  /* 0x0032640701007387 */ /* 0x000fe20000100800 */
[----:B------:R-:W-:-:S03]  /*3720*/  IADD3 R10, P6, PT, R13, UR24, RZ ;  /* 0x000000180d0a7c10 */ /* 0x000fc6000ffde0ff */
[----:B------:R-:W-:Y:S01]  /*3730*/  STL [R1+0x3268], R6 ;  /* 0x0032680601007387 */ /* 0x000fe20000100800 */
[----:B------:R-:W-:-:S03]  /*3740*/  IADD3 R12, P5, PT, R20, UR24, RZ ;  /* 0x00000018140c7c10 */ /* 0x000fc6000ffbe0ff */
[----:B------:R-:W-:Y:S01]  /*3750*/  STL [R1+0x326c], R3 ;  /* 0x00326c0301007387 */ /* 0x000fe20000100800 */
[----:B------:R-:W-:-:S03]  /*3760*/  IADD3 R15, P4, PT, R23, UR24, RZ ;  /* 0x00000018170f7c10 */ /* 0x000fc6000ff9e0ff */
[----:B------:R0:W-:Y:S01]  /*3770*/  STL [R1+0x3350], R2 ;  /* 0x0033500201007387 */ /* 0x0001e20000100800 */
[----:B------:R-:W-:-:S03]  /*3780*/  IADD3 R17, P3, PT, R5, UR24, RZ ;  /* 0x0000001805117c10 */ /* 0x000fc6000ff7e0ff */
[----:B------:R2:W-:Y:S01]  /*3790*/  STL [R1+0x325c], R0 ;  /* 0x00325c0001007387 */ /* 0x0005e20000100800 */
[----:B------:R-:W-:Y:S02]  /*37a0*/  IADD3 R19, P2, PT, R18, UR24, RZ ;  /* 0x0000001812137c10 */ /* 0x000fe4000ff5e0ff */
[----:B------:R-:W-:Y:S01]  /*37b0*/  IADD3 R21, P1, PT, R14, UR24, RZ ;  /* 0x000000180e157c10 */ /* 0x000fe2000ff3e0ff */
[----:B------:R-:W-:Y:S01]  /*37c0*/  STL [R1+0x7b4], R10 ;  /* 0x0007b40a01007387 */ /* 0x000fe20000100800 */
[----:B------:R-:W-:Y:S02]  /*37d0*/  IADD3 R22, P0, PT, R16, UR24, RZ ;  /* 0x0000001810167c10 */ /* 0x000fe4000ff1e0ff */
[----:B0-----:R-:W-:Y:S01]  /*37e0*/  LEA.HI.X.SX32 R2, R13, UR25, 0x1, P6 ;  /* 0x000000190d027c11 */ /* 0x001fe2000b0f0eff */
[----:B------:R-:W-:Y:S01]  /*37f0*/  STL [R1+0x7bc], R12 ;  /* 0x0007bc0c01007387 */ /* 0x000fe20000100800 */
[----:B------:R-:W-:-:S03]  /*3800*/  LEA.HI.X.SX32 R3, R20, UR25, 0x1, P5 ;  /* 0x0000001914037c11 */ /* 0x000fc6000a8f0eff */
        /* <DEDUP_REMOVED lines=11> */
[----:B--2---:R-:W-:Y:S01]  /*38c0*/  IMAD R0, R29, UR76, RZ ;  /* 0x0000004c1d007c24 */ /* 0x004fe2000f8e02ff */
[----:B-1----:R-:W-:Y:S01]  /*38d0*/  UIMAD UR77, UR77, 0x2b, URZ ;  /* 0x0000002b4d4d78a4 */ /* 0x002fe2000f8e02ff */
[----:B------:R-:W0:Y:S03]  /*38e0*/  LDCU UR76, c[0x0][0x3a8] ;  /* 0x00007500ff4c77ac */ /* 0x000e260008000800 */
[----:B------:R-:W-:Y:S01]  /*38f0*/  IADD3 R24, P6, PT, R0, UR24, RZ ;  /* 0x0000001800187c10 */ /* 0x000fe2000ffde0ff */
[----:B------:R-:W-:-:S04]  /*3900*/  UIMAD UR24, UR64, 0x7f, URZ ;  /* 0x0000007f401878a4 */ /* 0x000fc8000f8e02ff */
[----:B------:R-:W-:Y:S01]  /*3910*/  STL [R1+0x7ec], R24 ;  /* 0x0007ec1801007387 */ /* 0x000fe20000100800 */
[----:B------:R-:W-:-:S03]  /*3920*/  LEA.HI.X.SX32 R11, R0, UR25, 0x1, P6 ;  /* 0x00000019000b7c11 */ /* 0x000fc6000b0f0eff */
[----:B------:R-:W-:Y:S01]  /*3930*/  STL [R1+0x7b8], R3 ;  /* 0x0007b80301007387 */ /* 0x000fe20000100800 */
[----:B------:R-:W-:-:S03]  /*3940*/  IADD3 R13, P6, PT, R24, UR24, RZ ;  /* 0x00000018180d7c10 */ /* 0x000fc6000ffde0ff */
[----:B------:R-:W-:Y:S01]  /*3950*/  STL [R1+0x7c0], R4 ;  /* 0x0007c00401007387 */ /* 0x000fe20000100800 */
[----:B------:R-:W-:-:S03]  /*3960*/  IADD3 R0, P5, PT, R22, UR24, RZ ;  /* 0x0000001816007c10 */ /* 0x000fc6000ffbe0ff */
[----:B------:R-:W-:Y:S04]  /*3970*/  STL [R1+0x7c8], R6 ;  /* 0x0007c80601007387 */ /* 0x000fe80000100800 */
[----:B------:R-:W-:Y:S01]  /*3980*/  STL [R1+0x7d0], R7 ;  /* 0x0007d00701007387 */ /* 0x000fe20000100800 */
[----:B------:R-:W-:-:S03]  /*3990*/  IADD3 R5, P4, PT, R21, UR24, RZ ;  /* 0x0000001815057c10 */ /* 0x000fc6000ff9e0ff */
[----:B------:R-:W-:Y:S04]  /*39a0*/  STL [R1+0x7d8], R8 ;  /* 0x0007d80801007387 */ /* 0x000fe80000100800 */
[----:B------:R-:W-:Y:S01]  /*39b0*/  STL [R1+0x7e0], R9 ;  /* 0x0007e00901007387 */ /* 0x000fe20000100800 */
[----:B------:R-:W-:-:S03]  /*39c0*/  USHF.R.S32.HI UR25, URZ, 0x1f, UR24 ;  /* 0x0000001fff197899 */ /* 0x000fc60008011418 */
[----:B------:R-:W-:Y:S04]  /*39d0*/  STL [R1+0x7e8], R11 ;  /* 0x0007e80b01007387 */ /* 0x000fe80000100800 */
[----:B------:R1:W-:Y:S04]  /*39e0*/  STL [R1+0x129c], R13 ;  /* 0x00129c0d01007387 */ /* 0x0003e80000100800 */
[----:B------:R2:W-:Y:S01]  /*39f0*/  STL [R1+0x12a4], R0 ;  /* 0x0012a40001007387 */ /* 0x0005e20000100800 */
[----:B-1----:R-:W-:-:S03]  /*3a00*/  IADD3 R13, P3, PT, R19, UR24, RZ ;  /* 0x00000018130d7c10 */ /* 0x002fc6000ff7e0ff */
[----:B------:R1:W-:Y:S01]  /*3a10*/  STL [R1+0x12ac], R5 ;  /* 0x0012ac0501007387 */ /* 0x0003e20000100800 */
[----:B--2---:R-:W-:-:S03]  /*3a20*/  IADD3 R0, P2, PT, R17, UR24, RZ ;  /* 0x0000001811007c10 */ /* 0x004fc6000ff5e0ff */
[----:B------:R2:W-:Y:S04]  /*3a30*/  STL [R1+0x12b4], R13 ;  /* 0x0012b40d01007387 */ /* 0x0005e80000100800 */
[----:B------:R3:W-:Y:S01]  /*3a40*/  STL [R1+0x12bc], R0 ;  /* 0x0012bc0001007387 */ /* 0x0007e20000100800 */
[----:B-1----:R-:W-:Y:S02]  /*3a50*/  IADD3 R5, P1, PT, R15, UR24, RZ ;  /* 0x000000180f057c10 */ /* 0x002fe4000ff3e0ff */
[----:B--2---:R-:W-:-:S03]  /*3a60*/  IADD3 R13, P0, PT, R12, UR24, RZ ;  /* 0x000000180c0d7c10 */ /* 0x004fc6000ff1e0ff */
[----:B------:R1:W-:Y:S01]  /*3a70*/  STL [R1+0x12c4], R5 ;  /* 0x0012c40501007387 */ /* 0x0003e20000100800 */
[----:B---3--:R-:W-:-:S03]  /*3a80*/  IADD3.X R0, PT, PT, R11, UR25, RZ, P6, !PT ;  /* 0x000000190b007c10 */ /* 0x008fc6000b7fe4ff */
[----:B------:R2:W-:Y:S04]  /*3a90*/  STL [R1+0x12cc], R13 ;  /* 0x0012cc0d01007387 */ /* 0x0005e80000100800 */
[----:B------:R3:W-:Y:S01]  /*3aa0*/  STL [R1+0x1298], R0 ;  /* 0x0012980001007387 */ /* 0x0007e20000100800 */
[----:B-1----:R-:W-:Y:S02]  /*3ab0*/  IADD3 R5, P6, PT, R10, UR24, RZ ;  /* 0x000000180a057c10 */ /* 0x002fe4000ffde0ff */
[----:B--2---:R-:W-:Y:S02]  /*3ac0*/  IADD3.X R13, PT, PT, R8, UR25, RZ, P4, !PT ;  /* 0x00000019080d7c10 */ /* 0x004fe4000a7fe4ff */
[----:B---3--:R-:W-:Y:S01]  /*3ad0*/  IADD3.X R0, PT, PT, R9, UR25, RZ, P5, !PT ;  /* 0x0000001909007c10 */ /* 0x008fe2000affe4ff */
[----:B------:R1:W-:Y:S04]  /*3ae0*/  STL [R1+0x12d4], R5 ;  /* 0x0012d40501007387 */ /* 0x0003e80000100800 */
[----:B------:R2:W-:Y:S01]  /*3af0*/  STL [R1+0x12a0], R0 ;  /* 0x0012a00001007387 */ /* 0x0005e20000100800 */
[----:B-1----:R-:W-:-:S03]  /*3b00*/  IADD3.X R5, PT, PT, R7, UR25, RZ, P3, !PT ;  /* 0x0000001907057c10 */ /* 0x002fc60009ffe4ff */
[----:B------:R1:W-:Y:S01]  /*3b10*/  STL [R1+0x12a8], R13 ;  /* 0x0012a80d01007387 */ /* 0x0003e20000100800 */
[----:B--2---:R-:W-:-:S03]  /*3b20*/  IADD3.X R0, PT, PT, R6, UR25, RZ, P2, !PT ;  /* 0x0000001906007c10 */ /* 0x004fc600097fe4ff */
[----:B------:R2:W-:Y:S01]  /*3b30*/  STL [R1+0x12b0], R5 ;  /* 0x0012b00501007387 */ /* 0x0005e20000100800 */
[----:B------:R-:W-:-:S03]  /*3b40*/  UIMAD UR24, UR64, 0x7e, URZ ;  /* 0x0000007e401878a4 */ /* 0x000fc6000f8e02ff */
[----:B------:R3:W-:Y:S01]  /*3b50*/  STL [R1+0x12b8], R0 ;  /* 0x0012b80001007387 */ /* 0x0007e20000100800 */
[----:B-1----:R-:W-:Y:S02]  /*3b60*/  IADD3.X R13, PT, PT, R4, UR25, RZ, P1, !PT ;  /* 0x00000019040d7c10 */ /* 0x002fe40008ffe4ff */
[----:B--2---:R-:W-:-:S03]  /*3b70*/  IADD3.X R5, PT, PT, R3, UR25, RZ, P0, !PT ;  /* 0x0000001903057c10 */ /* 0x004fc600087fe4ff */
[----:B------:R1:W-:Y:S01]  /*3b80*/  STL [R1+0x12c0], R13 ;  /* 0x0012c00d01007387 */ /* 0x0003e20000100800 */
[----:B---3--:R-:W-:-:S03]  /*3b90*/  IADD3.X R0, PT, PT, R2, UR25, RZ, P6, !PT ;  /* 0x0000001902007c10 */ /* 0x008fc6000b7fe4ff */
[----:B------:R2:W-:Y:S04]  /*3ba0*/  STL [R1+0x12c8], R5 ;  /* 0x0012c80501007387 */ /* 0x0005e80000100800 */
[----:B------:R3:W-:Y:S01]  /*3bb0*/  STL [R1+0x12d0], R0 ;  /* 0x0012d00001007387 */ /* 0x0007e20000100800 */
[----:B-1----:R-:W-:Y:S01]  /*3bc0*/  IADD3 R13, P6, PT, R24, UR24, RZ ;  /* 0x00000018180d7c10 */ /* 0x002fe2000ffde0ff */
[----:B------:R-:W-:Y:S02]  /*3bd0*/  USHF.R.S32.HI UR25, URZ, 0x1f, UR24 ;  /* 0x0000001fff197899 */ /* 0x000fe40008011418 */
[----:B--2---:R-:W-:Y:S02]  /*3be0*/  IADD3 R5, P4, PT, R21, UR24, RZ ;  /* 0x0000001815057c10 */ /* 0x004fe4000ff9e0ff */
[----:B---3--:R-:W-:Y:S01]  /*3bf0*/  IADD3 R0, P5, PT, R22, UR24, RZ ;  /* 0x0000001816007c10 */ /* 0x008fe2000ffbe0ff */
        /* <DEDUP_REMOVED lines=460> */
[----:B------:R-:W-:Y:S01]  /*58c0*/  UIMAD UR24, UR64, 0x70, URZ ;  /* 0x00000070401878a4 */ /* 0x000fe2000f8e02ff */
[----:B-1----:R-:W-:-:S02]  /*58d0*/  IADD3.X R5, PT, PT, R7, UR25, RZ, P3, !PT ;  /* 0x0000001907057c10 */ /* 0x002fc40009ffe4ff */
[----:B------:R1:W-:Y:S01]  /*58e0*/  STL [R1+0x1628], R13 ;  /* 0x0016280d01007387 */ /* 0x0003e20000100800 */
[----:B--2---:R-:W-:-:S03]  /*58f0*/  IADD3.X R0, PT, PT, R6, UR25, RZ, P2, !PT ;  /* 0x0000001906007c10 */ /* 0x004fc600097fe4ff */
[----:B------:R2:W-:Y:S04]  /*5900*/  STL [R1+0x1630], R5 ;  /* 0x0016300501007387 */ /* 0x0005e80000100800 */
[----:B------:R3:W-:Y:S01]  /*5910*/  STL [R1+0x1638], R0 ;  /* 0x0016380001007387 */ /* 0x0007e20000100800 */
[----:B-1----:R-:W-:Y:S02]  /*5920*/  IADD3.X R13, PT, PT, R4, UR25, RZ, P1, !PT ;  /* 0x00000019040d7c10 */ /* 0x002fe40008ffe4ff */
[----:B--2---:R-:W-:-:S03]  /*5930*/  IADD3.X R5, PT, PT, R3, UR25, RZ, P0, !PT ;  /* 0x0000001903057c10 */ /* 0x004fc600087fe4ff */
[----:B------:R1:W-:Y:S01]  /*5940*/  STL [R1+0x1640], R13 ;  /* 0x0016400d01007387 */ /* 0x0003e20000100800 */
[----:B---3--:R-:W-:-:S03]  /*5950*/  IADD3.X R0, PT, PT, R2, UR25, RZ, P6, !PT ;  /* 0x0000001902007c10 */ /* 0x008fc6000b7fe4ff */
[----:B------:R2:W-:Y:S04]  /*5960*/  STL [R1+0x1648], R5 ;  /* 0x0016480501007387 */ /* 0x0005e80000100800 */
[----:B------:R3:W-:Y:S01]  /*5970*/  STL [R1+0x1650], R0 ;  /* 0x0016500001007387 */ /* 0x0007e20000100800 */
[----:B-1----:R-:W-:Y:S02]  /*5980*/  IADD3 R13, P6, PT, R24, UR24, RZ ;  /* 0x00000018180d7c10 */ /* 0x002fe4000ffde0ff */
[----:B--2---:R-:W-:-:S03]  /*5990*/  IADD3 R5, P5, PT, R22, UR24, RZ ;  /* 0x0000001816057c10 */ /* 0x004fc6000ffbe0ff */
[----:B------:R1:W-:Y:S01]  /*59a0*/  STL [R1+0x165c], R13 ;  /* 0x00165c0d01007387 */ /* 0x0003e20000100800 */
[----:B---3--:R-:W-:-:S03]  /*59b0*/  IADD3 R0, P4, PT, R21, UR24, RZ ;  /* 0x0000001815007c10 */ /* 0x008fc6000ff9e0ff */
[----:B------:R2:W-:Y:S01]  /*59c0*/  STL [R1+0x1664], R5 ;  /* 0x0016640501007387 */ /* 0x0005e20000100800 */
[----:B------:R-:W-:-:S03]  /*59d0*/  USHF.R.S32.HI UR25, URZ, 0x1f, UR24 ;  /* 0x0000001fff197899 */ /* 0x000fc60008011418 */
[----:B------:R3:W-:Y:S01]  /*59e0*/  STL [R1+0x166c], R0 ;  /* 0x00166c0001007387 */ /* 0x0007e20000100800 */
[----:B-1----:R-:W-:Y:S02]  /*59f0*/  IADD3 R13, P3, PT, R19, UR24, RZ ;  /* 0x00000018130d7c10 */ /* 0x002fe4000ff7e0ff */
[----:B--2---:R-:W-:-:S03]  /*5a00*/  IADD3 R5, P2, PT, R17, UR24, RZ ;  /* 0x0000001811057c10 */ /* 0x004fc6000ff5e0ff */
[----:B------:R1:W-:Y:S01]  /*5a10*/  STL [R1+0x1674], R13 ;  /* 0x0016740d01007387 */ /* 0x0003e20000100800 */
[----:B---3--:R-:W-:-:S03]  /*5a20*/  IADD3 R0, P1, PT, R15, UR24, RZ ;  /* 0x000000180f007c10 */ /* 0x008fc6000ff3e0ff */
[----:B------:R2:W-:Y:S04]  /*5a30*/  STL [R1+0x167c], R5 ;  /* 0x00167c0501007387 */ /* 0x0005e80000100800 */
[----:B------:R3:W-:Y:S01]  /*5a40*/  STL [R1+0x1684], R0 ;  /* 0x0016840001007387 */ /* 0x0007e20000100800 */
[----:B-1----:R-:W-:Y:S02]  /*5a50*/  IADD3 R13, P0, PT, R12, UR24, RZ ;  /* 0x000000180c0d7c10 */ /* 0x002fe4000ff1e0ff */
[----:B--2---:R-:W-:-:S03]  /*5a60*/  IADD3.X R5, PT, PT, R11, UR25, RZ, P6, !PT ;  /* 0x000000190b057c10 */ /* 0x004fc6000b7fe4ff */
[----:B------:R1:W-:Y:S01]  /*5a70*/  STL [R1+0x168c], R13 ;  /* 0x00168c0d01007387 */ /* 0x0003e20000100800 */
[----:B---3--:R-:W-:-:S03]  /*5a80*/  IADD3 R0, P6, PT, R10, UR24, RZ ;  /* 0x000000180a007c10 */ /* 0x008fc6000ffde0ff */
[----:B------:R-:W-:Y:S01]  /*5a90*/  STL [R1+0x1658], R5 ;  /* 0x0016580501007387 */ /* 0x000fe20000100800 */
[----:B------:R-:W-:Y:S02]  /*5aa0*/  UIMAD UR64, UR64, 0x6f, URZ ;  /* 0x0000006f404078a4 */ /* 0x000fe4000f8e02ff */
[----:B0-----:R-:W-:Y:S01]  /*5ab0*/  UIMAD UR76, UR76, 0x2a, URZ ;  /* 0x0000002a4c4c78a4 */ /* 0x001fe2000f8e02ff */
[----:B------:R0:W-:Y:S01]  /*5ac0*/  STL [R1+0x1694], R0 ;  /* 0x0016940001007387 */ /* 0x0001e20000100800 */
[----:B------:R-:W2:Y:S01]  /*5ad0*/  LDCU UR24, c[0x0][0x3a8] ;  /* 0x00007500ff1877ac */ /* 0x000ea20008000800 */
[----:B-1----:R-:W-:Y:S02]  /*5ae0*/  IADD3.X R13, PT, PT, R8, UR25, RZ, P4, !PT ;  /* 0x00000019080d7c10 */ /* 0x002fe4000a7fe4ff */
[----:B0-----:R-:W-:Y:S02]  /*5af0*/  IADD3.X R0, PT, PT, R9, UR25, RZ, P5, !PT ;  /* 0x0000001909007c10 */ /* 0x001fe4000affe4ff */
[----:B------:R-:W-:-:S03]  /*5b00*/  IADD3.X R5, PT, PT, R7, UR25, RZ, P3, !PT ;  /* 0x0000001907057c10 */ /* 0x000fc60009ffe4ff */
[----:B------:R0:W-:Y:S04]  /*5b10*/  STL [R1+0x1660], R0 ;  /* 0x0016600001007387 */ /* 0x0001e80000100800 */
[----:B------:R1:W-:Y:S01]  /*5b20*/  STL [R1+0x1668], R13 ;  /* 0x0016680d01007387 */ /* 0x0003e20000100800 */
[----:B0-----:R-:W-:-:S03]  /*5b30*/  IADD3.X R0, PT, PT, R6, UR25, RZ, P2, !PT ;  /* 0x0000001906007c10 */ /* 0x001fc600097fe4ff */
[----:B------:R0:W-:Y:S01]  /*5b40*/  STL [R1+0x1670], R5 ;  /* 0x0016700501007387 */ /* 0x0001e20000100800 */
[----:B-1----:R-:W-:-:S03]  /*5b50*/  IADD3.X R13, PT, PT, R4, UR25, RZ, P1, !PT ;  /* 0x00000019040d7c10 */ /* 0x002fc60008ffe4ff */
[----:B------:R1:W-:Y:S01]  /*5b60*/  STL [R1+0x1678], R0 ;  /* 0x0016780001007387 */ /* 0x0003e20000100800 */
[----:B0-----:R-:W-:-:S03]  /*5b70*/  IADD3.X R5, PT, PT, R3, UR25, RZ, P0, !PT ;  /* 0x0000001903057c10 */ /* 0x001fc600087fe4ff */
[----:B------:R0:W-:Y:S01]  /*5b80*/  STL [R1+0x1680], R13 ;  /* 0x0016800d01007387 */ /* 0x0001e20000100800 */
[----:B-1----:R-:W-:-:S03]  /*5b90*/  IADD3.X R0, PT, PT, R2, UR25, RZ, P6, !PT ;  /* 0x0000001902007c10 */ /* 0x002fc6000b7fe4ff */
[----:B------:R1:W-:Y:S04]  /*5ba0*/  STL [R1+0x1688], R5 ;  /* 0x0016880501007387 */ /* 0x0003e80000100800 */
[----:B------:R3:W-:Y:S01]  /*5bb0*/  STL [R1+0x1690], R0 ;  /* 0x0016900001007387 */ /* 0x0007e20000100800 */
[----:B0-----:R-:W-:Y:S02]  /*5bc0*/  IADD3 R13, P6, PT, R24, UR64, RZ ;  /* 0x00000040180d7c10 */ /* 0x001fe4000ffde0ff */
[----:B-1----:R-:W-:-:S03]  /*5bd0*/  IADD3 R5, P5, PT, R22, UR64, RZ ;  /* 0x0000004016057c10 */ /* 0x002fc6000ffbe0ff */
[----:B------:R0:W-:Y:S01]  /*5be0*/  STL [R1+0x169c], R13 ;  /* 0x00169c0d01007387 */ /* 0x0001e20000100800 */
[----:B---3--:R-:W-:-:S03]  /*5bf0*/  IADD3 R0, P4, PT, R21, UR64, RZ ;  /* 0x0000004015007c10 */ /* 0x008fc6000ff9e0ff */
[----:B------:R1:W-:Y:S01]  /*5c00*/  STL [R1+0x16a4], R5 ;  /* 0x0016a40501007387 */ /* 0x0003e20000100800 */
[----:B------:R-:W-:-:S03]  /*5c10*/  USHF.R.S32.HI UR25, URZ, 0x1f, UR64 ;  /* 0x0000001fff197899 */ /* 0x000fc60008011440 */
[----:B------:R3:W-:Y:S01]  /*5c20*/  STL [R1+0x16ac], R0 ;  /* 0x0016ac0001007387 */ /* 0x0007e20000100800 */
[----:B0-----:R-:W-:Y:S02]  /*5c30*/  IADD3 R13, P3, PT, R19, UR64, RZ ;  /* 0x00000040130d7c10 */ /* 0x001fe4000ff7e0ff */
[----:B-1----:R-:W-:-:S03]  /*5c40*/  IADD3 R5, P2, PT, R17, UR64, RZ ;  /* 0x0000004011057c10 */ /* 0x002fc6000ff5e0ff */
[----:B------:R0:W-:Y:S01]  /*5c50*/  STL [R1+0x16b4], R13 ;  /* 0x0016b40d01007387 */ /* 0x0001e20000100800 */
[----:B---3--:R-:W-:-:S03]  /*5c60*/  IADD3 R0, P1, PT, R15, UR64, RZ ;  /* 0x000000400f007c10 */ /* 0x008fc6000ff3e0ff */
[----:B------:R1:W-:Y:S04]  /*5c70*/  STL [R1+0x16bc], R5 ;  /* 0x0016bc0501007387 */ /* 0x0003e80000100800 */
[----:B------:R3:W-:Y:S01]  /*5c80*/  STL [R1+0x16c4], R0 ;  /* 0x0016c40001007387 */ /* 0x0007e20000100800 */
[----:B0-----:R-:W-:Y:S02]  /*5c90*/  IADD3 R13, P0, PT, R12, UR64, RZ ;  /* 0x000000400c0d7c10 */ /* 0x001fe4000ff1e0ff */
[----:B-1----:R-:W-:-:S03]  /*5ca0*/  IADD3.X R5, PT, PT, R11, UR25, RZ, P6, !PT ;  /* 0x000000190b057c10 */ /* 0x002fc6000b7fe4ff */
[----:B------:R0:W-:Y:S01]  /*5cb0*/  STL [R1+0x16cc], R13 ;  /* 0x0016cc0d01007387 */ /* 0x0001e20000100800 */
[----:B---3--:R-:W-:-:S03]  /*5cc0*/  IADD3 R0, P6, PT, R10, UR64, RZ ;  /* 0x000000400a007c10 */ /* 0x008fc6000ffde0ff */
[----:B------:R-:W-:Y:S01]  /*5cd0*/  STL [R1+0x1698], R5 ;  /* 0x0016980501007387 */ /* 0x000fe20000100800 */
[----:B--2---:R-:W-:Y:S01]  /*5ce0*/  UIMAD UR24, UR24, 0x29, URZ ;  /* 0x00000029181878a4 */ /* 0x004fe2000f8e02ff */
[----:B------:R-:W1:Y:S02]  /*5cf0*/  LDCU UR64, c[0x0][0x3a8] ;  /* 0x00007500ff4077ac */ /* 0x000e640008000800 */
[----:B------:R2:W-:Y:S01]  /*5d00*/  STL [R1+0x16d4], R0 ;  /* 0x0016d40001007387 */ /* 0x0005e20000100800 */
[----:B0-----:R-:W-:Y:S02]  /*5d10*/  IADD3.X R13, PT, PT, R8, UR25, RZ, P4, !PT ;  /* 0x00000019080d7c10 */ /* 0x001fe4000a7fe4ff */
[----:B--2---:R-:W-:Y:S02]  /*5d20*/  IADD3.X R0, PT, PT, R9, UR25, RZ, P5, !PT ;  /* 0x0000001909007c10 */ /* 0x004fe4000affe4ff */
[----:B------:R-:W-:-:S03]  /*5d30*/  IADD3.X R5, PT, PT, R7, UR25, RZ, P3, !PT ;  /* 0x0000001907057c10 */ /* 0x000fc60009ffe4ff */
[----:B------:R0:W-:Y:S04]  /*5d40*/  STL [R1+0x16a0], R0 ;  /* 0x0016a00001007387 */ /* 0x0001e80000100800 */
[----:B------:R2:W-:Y:S01]  /*5d50*/  STL [R1+0x16a8], R13 ;  /* 0x0016a80d01007387 */ /* 0x0005e20000100800 */
[----:B0-----:R-:W-:-:S03]  /*5d60*/  IADD3.X R0, PT, PT, R6, UR25, RZ, P2, !PT ;  /* 0x0000001906007c10 */ /* 0x001fc600097fe4ff */
[----:B------:R0:W-:Y:S01]  /*5d70*/  STL [R1+0x16b0], R5 ;  /* 0x0016b00501007387 */ /* 0x0001e20000100800 */
[----:B--2---:R-:W-:-:S03]  /*5d80*/  IADD3.X R13, PT, PT, R4, UR25, RZ, P1, !PT ;  /* 0x00000019040d7c10 */ /* 0x004fc60008ffe4ff */
[----:B------:R2:W-:Y:S01]  /*5d90*/  STL [R1+0x16b8], R0 ;  /* 0x0016b80001007387 */ /* 0x0005e20000100800 */
[----:B0-----:R-:W-:-:S03]  /*5da0*/  IADD3.X R5, PT, PT, R3, UR25, RZ, P0, !PT ;  /* 0x0000001903057c10 */ /* 0x001fc600087fe4ff */
[----:B------:R0:W-:Y:S01]  /*5db0*/  STL [R1+0x16c0], R13 ;  /* 0x0016c00d01007387 */ /* 0x0001e20000100800 */
[----:B--2---:R-:W-:-:S03]  /*5dc0*/  IADD3.X R0, PT, PT, R2, UR25, RZ, P6, !PT ;  /* 0x0000001902007c10 */ /* 0x004fc6000b7fe4ff */
[----:B------:R2:W-:Y:S04]  /*5dd0*/  STL [R1+0x16c8], R5 ;  /* 0x0016c80501007387 */ /* 0x0005e80000100800 */
[----:B------:R3:W-:Y:S01]  /*5de0*/  STL [R1+0x16d0], R0 ;  /* 0x0016d00001007387 */ /* 0x0007e20000100800 */
[----:B0-----:R-:W-:Y:S02]  /*5df0*/  IADD3 R13, P6, PT, R24, UR60, RZ ;  /* 0x0000003c180d7c10 */ /* 0x001fe4000ffde0ff */
[----:B--2---:R-:W-:-:S03]  /*5e00*/  IADD3 R5, P5, PT, R22, UR60, RZ ;  /* 0x0000003c16057c10 */ /* 0x004fc6000ffbe0ff */
[----:B------:R0:W-:Y:S01]  /*5e10*/  STL [R1+0x16dc], R13 ;  /* 0x0016dc0d01007387 */ /* 0x0001e20000100800 */
[----:B---3--:R-:W-:-:S03]  /*5e20*/  IADD3 R0, P4, PT, R21, UR60, RZ ;  /* 0x0000003c15007c10 */ /* 0x008fc6000ff9e0ff */
[----:B------:R2:W-:Y:S01]  /*5e30*/  STL [R1+0x16e4], R5 ;  /* 0x0016e40501007387 */ /* 0x0005e20000100800 */
[----:B------:R-:W-:-:S03]  /*5e40*/  USHF.R.S32.HI UR25, URZ, 0x1f, UR60 ;  /* 0x0000001fff197899 */ /* 0x000fc6000801143c */
[----:B------:R3:W-:Y:S01]  /*5e50*/  STL [R1+0x16ec], R0 ;  /* 0x0016ec0001007387 */ /* 0x0007e20000100800 */
[----:B0-----:R-:W-:Y:S02]  /*5e60*/  IADD3 R13, P3, PT, R19, UR60, RZ ;  /* 0x0000003c130d7c10 */ /* 0x001fe4000ff7e0ff */
[----:B--2---:R-:W-:-:S03]  /*5e70*/  IADD3 R5, P2, PT, R17, UR60, RZ ;  /* 0x0000003c11057c10 */ /* 0x004fc6000ff5e0ff */
[----:B------:R0:W-:Y:S01]  /*5e80*/  STL [R1+0x16f4], R13 ;  /* 0x0016f40d01007387 */ /* 0x0001e20000100800 */
[----:B---3--:R-:W-:-:S03]  /*5e90*/  IADD3 R0, P1, PT, R15, UR60, RZ ;  /* 0x0000003c0f007c10 */ /* 0x008fc6000ff3e0ff */
[----:B------:R2:W-:Y:S04]  /*5ea0*/  STL [R1+0x16fc], R5 ;  /* 0x0016fc0501007387 */ /* 0x0005e80000100800 */
[----:B------:R3:W-:Y:S01]  /*5eb0*/  STL [R1+0x1704], R0 ;  /* 0x0017040001007387 */ /* 0x0007e20000100800 */
[----:B0-----:R-:W-:Y:S02]  /*5ec0*/  IADD3 R13, P0, PT, R12, UR60, RZ ;  /* 0x0000003c0c0d7c10 */ /* 0x001fe4000ff1e0ff */
[----:B--2---:R-:W-:-:S03]  /*5ed0*/  IADD3.X R5, PT, PT, R11, UR25, RZ, P6, !PT ;  /* 0x000000190b057c10 */ /* 0x004fc6000b7fe4ff */
[----:B------:R0:W-:Y:S01]  /*5ee0*/  STL [R1+0x170c], R13 ;  /* 0x00170c0d01007387 */ /* 0x0001e20000100800 */
[----:B---3--:R-:W-:-:S03]  /*5ef0*/  IADD3 R0, P6, PT, R10, UR60, RZ ;  /* 0x0000003c0a007c10 */ /* 0x008fc6000ffde0ff */
[----:B------:R-:W-:Y:S01]  /*5f00*/  STL [R1+0x16d8], R5 ;  /* 0x0016d80501007387 */ /* 0x000fe20000100800 */
[----:B-1----:R-:W-:Y:S01]  /*5f10*/  UIMAD UR64, UR64, 0x28, URZ ;  /* 0x00000028404078a4 */ /* 0x002fe2000f8e02ff */
        /* <DEDUP_REMOVED lines=279> */
[----:B-1----:R-:W-:Y:S01]  /*7090*/  USHF.L.U32 UR30, UR30, 0x5, URZ ;  /* 0x000000051e1e7899 */ /* 0x002fe200080006ff */
        /* <DEDUP_REMOVED lines=1049> */
[----:B------:R-:W2:Y:S03]  /*b230*/  LDCU UR17, c[0x0][0x3a8] ;  /* 0x00007500ff1177ac */ /* 0x000ea60008000800 */
[----:B------:R3:W-:Y:S01]  /*b240*/  STL [R1+0x2094], R0 ;  /* 0x0020940001007387 */ /* 0x0007e20000100800 */
[----:B0-----:R-:W-:Y:S02]  /*b250*/  IADD3.X R13, PT, PT, R8, UR25, RZ, P4, !PT ;  /* 0x00000019080d7c10 */ /* 0x001fe4000a7fe4ff */
[----:B---3--:R-:W-:Y:S02]  /*b260*/  IADD3.X R0, PT, PT, R9, UR25, RZ, P5, !PT ;  /* 0x0000001909007c10 */ /* 0x008fe4000affe4ff */
[----:B------:R-:W-:-:S03]  /*b270*/  IADD3.X R5, PT, PT, R7, UR25, RZ, P3, !PT ;  /* 0x0000001907057c10 */ /* 0x000fc60009ffe4ff */
[----:B------:R0:W-:Y:S04]  /*b280*/  STL [R1+0x2060], R0 ;  /* 0x0020600001007387 */ /* 0x0001e80000100800 */
[----:B------:R3:W-:Y:S01]  /*b290*/  STL [R1+0x2068], R13 ;  /* 0x0020680d01007387 */ /* 0x0007e20000100800 */
[----:B0-----:R-:W-:-:S03]  /*b2a0*/  IADD3.X R0, PT, PT, R6, UR25, RZ, P2, !PT ;  /* 0x0000001906007c10 */ /* 0x001fc600097fe4ff */
[----:B------:R0:W-:Y:S01]  /*b2b0*/  STL [R1+0x2070], R5 ;  /* 0x0020700501007387 */ /* 0x0001e20000100800 */
[----:B---3--:R-:W-:-:S03]  /*b2c0*/  IADD3.X R13, PT, PT, R4, UR25, RZ, P1, !PT ;  /* 0x00000019040d7c10 */ /* 0x008fc60008ffe4ff */
[----:B------:R3:W-:Y:S01]  /*b2d0*/  STL [R1+0x2078], R0 ;  /* 0x0020780001007387 */ /* 0x0007e20000100800 */
[----:B0-----:R-:W-:-:S03]  /*b2e0*/  IADD3.X R5, PT, PT, R3, UR25, RZ, P0, !PT ;  /* 0x0000001903057c10 */ /* 0x001fc600087fe4ff */
[----:B------:R0:W-:Y:S01]  /*b2f0*/  STL [R1+0x2080], R13 ;  /* 0x0020800d01007387 */ /* 0x0001e20000100800 */
[----:B---3--:R-:W-:-:S03]  /*b300*/  IADD3.X R0, PT, PT, R2, UR25, RZ, P6, !PT ;  /* 0x0000001902007c10 */ /* 0x008fc6000b7fe4ff */
[----:B------:R3:W-:Y:S04]  /*b310*/  STL [R1+0x2088], R5 ;  /* 0x0020880501007387 */ /* 0x0007e80000100800 */
[----:B------:R4:W-:Y:S01]  /*b320*/  STL [R1+0x2090], R0 ;  /* 0x0020900001007387 */ /* 0x0009e20000100800 */
[----:B0-----:R-:W-:Y:S02]  /*b330*/  IADD3 R13, P6, PT, R24, UR16, RZ ;  /* 0x00000010180d7c10 */ /* 0x001fe4000ffde0ff */
[----:B---3--:R-:W-:-:S03]  /*b340*/  IADD3 R5, P5, PT, R22, UR16, RZ ;  /* 0x0000001016057c10 */ /* 0x008fc6000ffbe0ff */
[----:B------:R0:W-:Y:S01]  /*b350*/  STL [R1+0x209c], R13 ;  /* 0x00209c0d01007387 */ /* 0x0001e20000100800 */
[----:B----4-:R-:W-:-:S03]  /*b360*/  IADD3 R0, P4, PT, R21, UR16, RZ ;  /* 0x0000001015007c10 */ /* 0x010fc6000ff9e0ff */
[----:B------:R3:W-:Y:S01]  /*b370*/  STL [R1+0x20a4], R5 ;  /* 0x0020a40501007387 */ /* 0x0007e20000100800 */
[----:B------:R-:W-:-:S03]  /*b380*/  USHF.R.S32.HI UR25, URZ, 0x1f, UR16 ;  /* 0x0000001fff197899 */ /* 0x000fc60008011410 */
[----:B------:R4:W-:Y:S01]  /*b390*/  STL [R1+0x20ac], R0 ;  /* 0x0020ac0001007387 */ /* 0x0009e20000100800 */
[----:B0-----:R-:W-:Y:S02]  /*b3a0*/  IADD3 R13, P3, PT, R19, UR16, RZ ;  /* 0x00000010130d7c10 */ /* 0x001fe4000ff7e0ff */
[----:B---3--:R-:W-:-:S03]  /*b3b0*/  IADD3 R5, P2, PT, R17, UR16, RZ ;  /* 0x0000001011057c10 */ /* 0x008fc6000ff5e0ff */
[----:B------:R0:W-:Y:S01]  /*b3c0*/  STL [R1+0x20b4], R13 ;  /* 0x0020b40d01007387 */ /* 0x0001e20000100800 */
[----:B----4-:R-:W-:-:S03]  /*b3d0*/  IADD3 R0, P1, PT, R15, UR16, RZ ;  /* 0x000000100f007c10 */ /* 0x010fc6000ff3e0ff */
[----:B------:R3:W-:Y:S04]  /*b3e0*/  STL [R1+0x20bc], R5 ;  /* 0x0020bc0501007387 */ /* 0x0007e80000100800 */
[----:B------:R4:W-:Y:S01]  /*b3f0*/  STL [R1+0x20c4], R0 ;  /* 0x0020c40001007387 */ /* 0x0009e20000100800 */
[----:B0-----:R-:W-:Y:S02]  /*b400*/  IADD3 R13, P0, PT, R12, UR16, RZ ;  /* 0x000000100c0d7c10 */ /* 0x001fe4000ff1e0ff */
[----:B---3--:R-:W-:-:S03]  /*b410*/  IADD3.X R5, PT, PT, R11, UR25, RZ, P6, !PT ;  /* 0x000000190b057c10 */ /* 0x008fc6000b7fe4ff */
[----:B------:R0:W-:Y:S01]  /*b420*/  STL [R1+0x20cc], R13 ;  /* 0x0020cc0d01007387 */ /* 0x0001e20000100800 */
[----:B----4-:R-:W-:-:S03]  /*b430*/  IADD3 R0, P6, PT, R10, UR16, RZ ;  /* 0x000000100a007c10 */ /* 0x010fc6000ffde0ff */
[----:B------:R-:W-:Y:S01]  /*b440*/  STL [R1+0x2098], R5 ;  /* 0x0020980501007387 */ /* 0x000fe20000100800 */
[----:B------:R-:W3:Y:S03]  /*b450*/  LDCU UR16, c[0x0][0x3a8] ;  /* 0x00007500ff1077ac */ /* 0x000ee60008000800 */
[----:B------:R4:W-:Y:S01]  /*b460*/  STL [R1+0x20d4], R0 ;  /* 0x0020d40001007387 */ /* 0x0009e20000100800 */
[----:B0-----:R-:W-:Y:S02]  /*b470*/  IADD3.X R13, PT, PT, R8, UR25, RZ, P4, !PT ;  /* 0x00000019080d7c10 */ /* 0x001fe4000a7fe4ff */
[----:B----4-:R-:W-:Y:S02]  /*b480*/  IADD3.X R0, PT, PT, R9, UR25, RZ, P5, !PT ;  /* 0x0000001909007c10 */ /* 0x010fe4000affe4ff */
[----:B------:R-:W-:-:S03]  /*b490*/  IADD3.X R5, PT, PT, R7, UR25, RZ, P3, !PT ;  /* 0x0000001907057c10 */ /* 0x000fc60009ffe4ff */
[----:B------:R0:W-:Y:S04]  /*b4a0*/  STL [R1+0x20a0], R0 ;  /* 0x0020a00001007387 */ /* 0x0001e80000100800 */
[----:B------:R4:W-:Y:S01]  /*b4b0*/  STL [R1+0x20a8], R13 ;  /* 0x0020a80d01007387 */ /* 0x0009e20000100800 */
[----:B0-----:R-:W-:-:S03]  /*b4c0*/  IADD3.X R0, PT, PT, R6, UR25, RZ, P2, !PT ;  /* 0x0000001906007c10 */ /* 0x001fc600097fe4ff */
[----:B------:R0:W-:Y:S01]  /*b4d0*/  STL [R1+0x20b0], R5 ;  /* 0x0020b00501007387 */ /* 0x0001e20000100800 */
[----:B----4-:R-:W-:-:S03]  /*b4e0*/  IADD3.X R13, PT, PT, R4, UR25, RZ, P1, !PT ;  /* 0x00000019040d7c10 */ /* 0x010fc60008ffe4ff */
[----:B------:R4:W-:Y:S01]  /*b4f0*/  STL [R1+0x20b8], R0 ;  /* 0x0020b80001007387 */ /* 0x0009e20000100800 */
[----:B0-----:R-:W-:-:S03]  /*b500*/  IADD3.X R5, PT, PT, R3, UR25, RZ, P0, !PT ;  /* 0x0000001903057c10 */ /* 0x001fc600087fe4ff */
[----:B------:R0:W-:Y:S01]  /*b510*/  STL [R1+0x20c0], R13 ;  /* 0x0020c00d01007387 */ /* 0x0001e20000100800 */
[----:B----4-:R-:W-:-:S03]  /*b520*/  IADD3.X R0, PT, PT, R2, UR25, RZ, P6, !PT ;  /* 0x0000001902007c10 */ /* 0x010fc6000b7fe4ff */
[----:B------:R4:W-:Y:S04]  /*b530*/  STL [R1+0x20c8], R5 ;  /* 0x0020c80501007387 */ /* 0x0009e80000100800 */
[----:B------:R5:W-:Y:S01]  /*b540*/  STL [R1+0x20d0], R0 ;  /* 0x0020d00001007387 */ /* 0x000be20000100800 */
[----:B0-----:R-:W-:Y:S02]  /*b550*/  IADD3 R13, P6, PT, R24, UR15, RZ ;  /* 0x0000000f180d7c10 */ /* 0x001fe4000ffde0ff */
[----:B----4-:R-:W-:-:S03]  /*b560*/  IADD3 R5, P5, PT, R22, UR15, RZ ;  /* 0x0000000f16057c10 */ /* 0x010fc6000ffbe0ff */
[----:B------:R0:W-:Y:S01]  /*b570*/  STL [R1+0x20dc], R13 ;  /* 0x0020dc0d01007387 */ /* 0x0001e20000100800 */
[----:B-----5:R-:W-:-:S03]  /*b580*/  IADD3 R0, P4, PT, R21, UR15, RZ ;  /* 0x0000000f15007c10 */ /* 0x020fc6000ff9e0ff */
[----:B------:R4:W-:Y:S01]  /*b590*/  STL [R1+0x20e4], R5 ;  /* 0x0020e40501007387 */ /* 0x0009e20000100800 */
[----:B------:R-:W-:-:S03]  /*b5a0*/  USHF.R.S32.HI UR25, URZ, 0x1f, UR15 ;  /* 0x0000001fff197899 */ /* 0x000fc6000801140f */
[----:B------:R5:W-:Y:S01]  /*b5b0*/  STL [R1+0x20ec], R0 ;  /* 0x0020ec0001007387 */ /* 0x000be20000100800 */
[----:B0-----:R-:W-:Y:S02]  /*b5c0*/  IADD3 R13, P3, PT, R19, UR15, RZ ;  /* 0x0000000f130d7c10 */ /* 0x001fe4000ff7e0ff */
[----:B----4-:R-:W-:-:S03]  /*b5d0*/  IADD3 R5, P2, PT, R17, UR15, RZ ;  /* 0x0000000f11057c10 */ /* 0x010fc6000ff5e0ff */
[----:B------:R0:W-:Y:S01]  /*b5e0*/  STL [R1+0x20f4], R13 ;  /* 0x0020f40d01007387 */ /* 0x0001e20000100800 */
[----:B-----5:R-:W-:-:S03]  /*b5f0*/  IADD3 R0, P1, PT, R15, UR15, RZ ;  /* 0x0000000f0f007c10 */ /* 0x020fc6000ff3e0ff */
[----:B------:R4:W-:Y:S04]  /*b600*/  STL [R1+0x20fc], R5 ;  /* 0x0020fc0501007387 */ /* 0x0009e80000100800 */
[----:B------:R5:W-:Y:S01]  /*b610*/  STL [R1+0x2104], R0 ;  /* 0x0021040001007387 */ /* 0x000be20000100800 */
[----:B0-----:R-:W-:Y:S02]  /*b620*/  IADD3 R13, P0, PT, R12, UR15, RZ ;  /* 0x0000000f0c0d7c10 */ /* 0x001fe4000ff1e0ff */
[----:B----4-:R-:W-:-:S03]  /*b630*/  IADD3.X R5, PT, PT, R11, UR25, RZ, P6, !PT ;  /* 0x000000190b057c10 */ /* 0x010fc6000b7fe4ff */
[----:B------:R0:W-:Y:S01]  /*b640*/  STL [R1+0x210c], R13 ;  /* 0x00210c0d01007387 */ /* 0x0001e20000100800 */
[----:B-----5:R-:W-:-:S03]  /*b650*/  IADD3 R0, P6, PT, R10, UR15, RZ ;  /* 0x0000000f0a007c10 */ /* 0x020fc6000ffde0ff */
[----:B------:R-:W-:Y:S01]  /*b660*/  STL [R1+0x20d8], R5 ;  /* 0x0020d80501007387 */ /* 0x000fe20000100800 */
[----:B------:R-:W4:Y:S03]  /*b670*/  LDCU UR15, c[0x0][0x3a8] ;  /* 0x00007500ff0f77ac */ /* 0x000f260008000800 */
[----:B------:R5:W-:Y:S01]  /*b680*/  STL [R1+0x2114], R0 ;  /* 0x0021140001007387 */ /* 0x000be20000100800 */
[----:B0-----:R-:W-:Y:S02]  /*b690*/  IADD3.X R13, PT, PT, R8, UR25, RZ, P4, !PT ;  /* 0x00000019080d7c10 */ /* 0x001fe4000a7fe4ff */
[----:B-----5:R-:W-:Y:S02]  /*b6a0*/  IADD3.X R0, PT, PT, R9, UR25, RZ, P5, !PT ;  /* 0x0000001909007c10 */ /* 0x020fe4000affe4ff */
[----:B------:R-:W-:-:S03]  /*b6b0*/  IADD3.X R5, PT, PT, R7, UR25, RZ, P3, !PT ;  /* 0x0000001907057c10 */ /* 0x000fc60009ffe4ff */
[----:B------:R0:W-:Y:S04]  /*b6c0*/  STL [R1+0x20e0], R0 ;  /* 0x0020e00001007387 */ /* 0x0001e80000100800 */
[----:B------:R5:W-:Y:S01]  /*b6d0*/  STL [R1+0x20e8], R13 ;  /* 0x0020e80d01007387 */ /* 0x000be20000100800 */
[----:B0-----:R-:W-:-:S03]  /*b6e0*/  IADD3.X R0, PT, PT, R6, UR25, RZ, P2, !PT ;  /* 0x0000001906007c10 */ /* 0x001fc600097fe4ff */
[----:B------:R0:W-:Y:S01]  /*b6f0*/  STL [R1+0x20f0], R5 ;  /* 0x0020f00501007387 */ /* 0x0001e20000100800 */
[----:B-----5:R-:W-:-:S03]  /*b700*/  IADD3.X R13, PT, PT, R4, UR25, RZ, P1, !PT ;  /* 0x00000019040d7c10 */ /* 0x020fc60008ffe4ff */
[----:B------:R5:W-:Y:S01]  /*b710*/  STL [R1+0x20f8], R0 ;  /* 0x0020f80001007387 */ /* 0x000be20000100800 */
[----:B0-----:R-:W-:-:S03]  /*b720*/  IADD3.X R5, PT, PT, R3, UR25, RZ, P0, !PT ;  /* 0x0000001903057c10 */ /* 0x001fc600087fe4ff */
[----:B------:R0:W-:Y:S01]  /*b730*/  STL [R1+0x2100], R13 ;  /* 0x0021000d01007387 */ /* 0x0001e20000100800 */
[----:B-----5:R-:W-:-:S03]  /*b740*/  IADD3.X R0, PT, PT, R2, UR25, RZ, P6, !PT ;  /* 0x0000001902007c10 */ /* 0x020fc6000b7fe4ff */
[----:B------:R5:W-:Y:S04]  /*b750*/  STL [R1+0x2108], R5 ;  /* 0x0021080501007387 */ /* 0x000be80000100800 */
[----:B------:R1:W-:Y:S01]  /*b760*/  STL [R1+0x2110], R0 ;  /* 0x0021100001007387 */ /* 0x0003e20000100800 */
[----:B0-----:R-:W-:Y:S02]  /*b770*/  IADD3 R13, P6, PT, R24, UR14, RZ ;  /* 0x0000000e180d7c10 */ /* 0x001fe4000ffde0ff */
[----:B-----5:R-:W-:-:S03]  /*b780*/  IADD3 R5, P5, PT, R22, UR14, RZ ;  /* 0x0000000e16057c10 */ /* 0x020fc6000ffbe0ff */
[----:B------:R0:W-:Y:S01]  /*b790*/  STL [R1+0x211c], R13 ;  /* 0x00211c0d01007387 */ /* 0x0001e20000100800 */
[----:B-1----:R-:W-:-:S03]  /*b7a0*/  IADD3 R0, P4, PT, R21, UR14, RZ ;  /* 0x0000000e15007c10 */ /* 0x002fc6000ff9e0ff */
[----:B------:R1:W-:Y:S01]  /*b7b0*/  STL [R1+0x2124], R5 ;  /* 0x0021240501007387 */ /* 0x0003e20000100800 */
[----:B------:R-:W-:-:S03]  /*b7c0*/  USHF.R.S32.HI UR25, URZ, 0x1f, UR14 ;  /* 0x0000001fff197899 */ /* 0x000fc6000801140e */
[----:B------:R5:W-:Y:S01]  /*b7d0*/  STL [R1+0x212c], R0 ;  /* 0x00212c0001007387 */ /* 0x000be20000100800 */
[----:B0-----:R-:W-:Y:S02]  /*b7e0*/  IADD3 R13, P3, PT, R19, UR14, RZ ;  /* 0x0000000e130d7c10 */ /* 0x001fe4000ff7e0ff */
[----:B-1----:R-:W-:-:S03]  /*b7f0*/  IADD3 R5, P2, PT, R17, UR14, RZ ;  /* 0x0000000e11057c10 */ /* 0x002fc6000ff5e0ff */
[----:B------:R0:W-:Y:S01]  /*b800*/  STL [R1+0x2134], R13 ;  /* 0x0021340d01007387 */ /* 0x0001e20000100800 */
[----:B-----5:R-:W-:-:S03]  /*b810*/  IADD3 R0, P1, PT, R15, UR14, RZ ;  /* 0x0000000e0f007c10 */ /* 0x020fc6000ff3e0ff */
[----:B------:R1:W-:Y:S04]  /*b820*/  STL [R1+0x213c], R5 ;  /* 0x00213c0501007387 */ /* 0x0003e80000100800 */
[----:B------:R5:W-:Y:S01]  /*b830*/  STL [R1+0x2144], R0 ;  /* 0x0021440001007387 */ /* 0x000be20000100800 */
[----:B0-----:R-:W-:Y:S02]  /*b840*/  IADD3 R13, P0, PT, R12, UR14, RZ ;  /* 0x0000000e0c0d7c10 */ /* 0x001fe4000ff1e0ff */
[----:B-1----:R-:W-:-:S03]  /*b850*/  IADD3.X R5, PT, PT, R11, UR25, RZ, P6, !PT ;  /* 0x000000190b057c10 */ /* 0x002fc6000b7fe4ff */
[----:B------:R0:W-:Y:S01]  /*b860*/  STL [R1+0x214c], R13 ;  /* 0x00214c0d01007387 */ /* 0x0001e20000100800 */
[----:B-----5:R-:W-:-:S03]  /*b870*/  IADD3 R0, P6, PT, R10, UR14, RZ ;  /* 0x0000000e0a007c10 */ /* 0x020fc6000ffde0ff */
[----:B------:R-:W-:Y:S01]  /*b880*/  STL [R1+0x2118], R5 ;  /* 0x0021180501007387 */ /* 0x000fe20000100800 */
[----:B------:R-:W1:Y:S03]  /*b890*/  LDCU UR14, c[0x0][0x3a8] ;  /* 0x00007500ff0e77ac */ /* 0x000e660008000800 */
        /* <DEDUP_REMOVED lines=203> */
[----:B------:R-:W-:Y:S02]  /*c550*/  USHF.R.S32.HI UR19, URZ, 0x1f, UR19 ;  /* 0x0000001fff137899 */ /* 0x000fe40008011413 */
[----:B------:R-:W-:Y:S01]  /*c560*/  UIMAD UR9, UR9, 0x7, URZ ;  /* 0x00000007090978a4 */ /* 0x000fe2000f8e02ff */
[----:B------:R1:W-:Y:S01]  /*c570*/  STL [R1+0x22d4], R0 ;  /* 0x0022d40001007387 */ /* 0x0003e20000100800 */
[----:B------:R-:W2:Y:S01]  /*c580*/  LDCU UR8, c[0x0][0x3a8] ;  /* 0x00007500ff0877ac */ /* 0x000ea20008000800 */
[----:B0-----:R-:W-:Y:S02]  /*c590*/  IADD3.X R13, PT, PT, R8, UR25, RZ, P4, !PT ;  /* 0x00000019080d7c10 */ /* 0x001fe4000a7fe4ff */
[----:B-1----:R-:W-:Y:S02]  /*c5a0*/  IADD3.X R0, PT, PT, R9, UR25, RZ, P5, !PT ;  /* 0x0000001909007c10 */ /* 0x002fe4000affe4ff */
        /* <DEDUP_REMOVED lines=15> */
[----:B-----5:R-:W-:-:S03]  /*c6a0*/  IADD3 R0, P4, PT, R21, UR4, RZ ;  /* 0x0000000415007c10 */ /* 0x020fc6000ff9e0ff */
        /* <DEDUP_REMOVED lines=45> */
[----:B------:R-:W-:Y:S01]  /*c980*/  STL [R1+0x234c], R13 ;  /* 0x00234c0d01007387 */ /* 0x000fe20000100800 */
[----:B-----5:R-:W-:-:S03]  /*c990*/  IADD3 R0, P6, PT, R10, UR5, RZ ;  /* 0x000000050a007c10 */ /* 0x020fc6000ffde0ff */
[----:B------:R-:W-:Y:S01]  /*c9a0*/  STL [R1+0x2318], R5 ;  /* 0x0023180501007387 */ /* 0x000fe20000100800 */
[----:B------:R-:W0:Y:S03]  /*c9b0*/  LDCU UR5, c[0x0][0x3ac] ;  /* 0x00007580ff0577ac */ /* 0x000e260008000800 */
[----:B------:R1:W-:Y:S04]  /*c9c0*/  STL [R1+0x2354], R0 ;  /* 0x0023540001007387 */ /* 0x0003e80000100800 */
        /* <DEDUP_REMOVED lines=121> */
[----:B-1----:R-:W-:-:S03]  /*d160*/  IADD3.X R0, PT, PT, R9, UR25, RZ, P5, !PT ;  /* 0x0000001909007c10 */ /* 0x002fc6000affe4ff */
[----:B------:R-:W-:Y:S04]  /*d170*/  STL [R1+0x1c0], RZ ;  /* 0x0001c0ff01007387 */ /* 0x000fe80000100800 */
[----:B------:R-:W-:Y:S04]  /*d180*/  STL [R1+0x1c4], RZ ;  /* 0x0001c4ff01007387 */ /* 0x000fe80000100800 */
[----:B------:R-:W-:Y:S04]  /*d190*/  STL [R1+0x1c8], RZ ;  /* 0x0001c8ff01007387 */ /* 0x000fe80000100800 */
[----:B------:R-:W-:Y:S01]  /*d1a0*/  STL [R1+0x1cc], RZ ;  /* 0x0001ccff01007387 */ /* 0x000fe20000100800 */
[----:B------:R-:W-:-:S03]  /*d1b0*/  IADD3.X R13, PT, PT, R8, UR25, RZ, P4, !PT ;  /* 0x00000019080d7c10 */ /* 0x000fc6000a7fe4ff */
[----:B------:R-:W-:Y:S01]  /*d1c0*/  STL [R1+0x130], RZ ;  /* 0x000130ff01007387 */ /* 0x000fe20000100800 */
[----:B------:R-:W-:-:S03]  /*d1d0*/  IADD3.X R5, PT, PT, R7, UR25, RZ, P3, !PT ;  /* 0x0000001907057c10 */ /* 0x000fc60009ffe4ff */
[----:B------:R-:W-:Y:S04]  /*d1e0*/  STL [R1+0x134], RZ ;  /* 0x000134ff01007387 */ /* 0x000fe80000100800 */
[----:B------:R-:W-:Y:S04]  /*d1f0*/  STL [R1+0x138], RZ ;  /* 0x000138ff01007387 */ /* 0x000fe80000100800 */
[----:B------:R-:W-:Y:S04]  /*d200*/  STL [R1+0x13c], RZ ;  /* 0x00013cff01007387 */ /* 0x000fe80000100800 */
[----:B------:R1:W-:Y:S04]  /*d210*/  STL [R1+0x2320], R0 ;  /* 0x0023200001007387 */ /* 0x0003e80000100800 */
[----:B------:R5:W-:Y:S01]  /*d220*/  STL [R1+0x2328], R13 ;  /* 0x0023280d01007387 */ /* 0x000be20000100800 */
[----:B-1----:R-:W-:-:S03]  /*d230*/  IADD3.X R0, PT, PT, R6, UR25, RZ, P2, !PT ;  /* 0x0000001906007c10 */ /* 0x002fc600097fe4ff */
[----:B------:R1:W-:Y:S01]  /*d240*/  STL [R1+0x2330], R5 ;  /* 0x0023300501007387 */ /* 0x0003e20000100800 */
[----:B-----5:R-:W-:-:S03]  /*d250*/  IADD3.X R13, PT, PT, R4, UR25, RZ, P1, !PT ;  /* 0x00000019040d7c10 */ /* 0x020fc60008ffe4ff */
[----:B------:R5:W-:Y:S01]  /*d260*/  STL [R1+0x2338], R0 ;  /* 0x0023380001007387 */ /* 0x000be20000100800 */
[----:B-1----:R-:W-:-:S03]  /*d270*/  IADD3.X R5, PT, PT, R3, UR25, RZ, P0, !PT ;  /* 0x0000001903057c10 */ /* 0x002fc600087fe4ff */
[----:B------:R1:W-:Y:S01]  /*d280*/  STL [R1+0x2340], R13 ;  /* 0x0023400d01007387 */ /* 0x0003e20000100800 */
[----:B-----5:R-:W-:-:S03]  /*d290*/  IADD3.X R0, PT, PT, R2, UR25, RZ, P6, !PT ;  /* 0x0000001902007c10 */ /* 0x020fc6000b7fe4ff */
[----:B------:R5:W-:Y:S04]  /*d2a0*/  STL [R1+0x2348], R5 ;  /* 0x0023480501007387 */ /* 0x000be80000100800 */
[----:B------:R0:W-:Y:S01]  /*d2b0*/  STL [R1+0x2350], R0 ;  /* 0x0023500001007387 */ /* 0x0001e20000100800 */
[----:B-1----:R-:W-:Y:S01]  /*d2c0*/  IADD3 R13, P6, PT, R24, UR6, RZ ;  /* 0x00000006180d7c10 */ /* 0x002fe2000ffde0ff */
[----:B------:R-:W-:Y:S02]  /*d2d0*/  USHF.R.S32.HI UR25, URZ, 0x1f, UR6 ;  /* 0x0000001fff197899 */ /* 0x000fe40008011406 */
[----:B-----5:R-:W-:Y:S02]  /*d2e0*/  IADD3 R5, P4, PT, R21, UR6, RZ ;  /* 0x0000000615057c10 */ /* 0x020fe4000ff9e0ff */
[----:B0-----:R-:W-:Y:S01]  /*d2f0*/  IADD3 R0, P5, PT, R22, UR6, RZ ;  /* 0x0000000616007c10 */ /* 0x001fe2000ffbe0ff */
[----:B------:R0:W-:Y:S04]  /*d300*/  STL [R1+0x235c], R13 ;  /* 0x00235c0d01007387 */ /* 0x0001e80000100800 */
[----:B------:R1:W-:Y:S01]  /*d310*/  STL [R1+0x2364], R0 ;  /* 0x0023640001007387 */ /* 0x0003e20000100800 */
[----:B0-----:R-:W-:-:S03]  /*d320*/  IADD3 R13, P3, PT, R19, UR6, RZ ;  /* 0x00000006130d7c10 */ /* 0x001fc6000ff7e0ff */
[----:B------:R0:W-:Y:S01]  /*d330*/  STL [R1+0x236c], R5 ;  /* 0x00236c0501007387 */ /* 0x0001e20000100800 */
[----:B-1----:R-:W-:-:S03]  /*d340*/  IADD3 R0, P2, PT, R17, UR6, RZ ;  /* 0x0000000611007c10 */ /* 0x002fc6000ff5e0ff */
[----:B------:R1:W-:Y:S04]  /*d350*/  STL [R1+0x2374], R13 ;  /* 0x0023740d01007387 */ /* 0x0003e80000100800 */
[----:B------:R5:W-:Y:S01]  /*d360*/  STL [R1+0x237c], R0 ;  /* 0x00237c0001007387 */ /* 0x000be20000100800 */
[----:B0-----:R-:W-:Y:S02]  /*d370*/  IADD3 R5, P1, PT, R15, UR6, RZ ;  /* 0x000000060f057c10 */ /* 0x001fe4000ff3e0ff */
[----:B-1----:R-:W-:-:S03]  /*d380*/  IADD3 R13, P0, PT, R12, UR6, RZ ;  /* 0x000000060c0d7c10 */ /* 0x002fc6000ff1e0ff */
[----:B------:R0:W-:Y:S01]  /*d390*/  STL [R1+0x2384], R5 ;  /* 0x0023840501007387 */ /* 0x0001e20000100800 */
[----:B-----5:R-:W-:-:S03]  /*d3a0*/  IADD3.X R0, PT, PT, R11, UR25, RZ, P6, !PT ;  /* 0x000000190b007c10 */ /* 0x020fc6000b7fe4ff */
[----:B------:R1:W-:Y:S04]  /*d3b0*/  STL [R1+0x238c], R13 ;  /* 0x00238c0d01007387 */ /* 0x0003e80000100800 */
[----:B------:R5:W-:Y:S01]  /*d3c0*/  STL [R1+0x2358], R0 ;  /* 0x0023580001007387 */ /* 0x000be20000100800 */
[----:B0-----:R-:W-:Y:S02]  /*d3d0*/  IADD3 R5, P6, PT, R10, UR6, RZ ;  /* 0x000000060a057c10 */ /* 0x001fe4000ffde0ff */
[----:B-1----:R-:W-:Y:S02]  /*d3e0*/  IADD3.X R13, PT, PT, R8, UR25, RZ, P4, !PT ;  /* 0x00000019080d7c10 */ /* 0x002fe4000a7fe4ff */
[----:B-----5:R-:W-:Y:S01]  /*d3f0*/  IADD3.X R0, PT, PT, R9, UR25, RZ, P5, !PT ;  /* 0x0000001909007c10 */ /* 0x020fe2000affe4ff */
[----:B------:R0:W-:Y:S04]  /*d400*/  STL [R1+0x2394], R5 ;  /* 0x0023940501007387 */ /* 0x0001e80000100800 */
[----:B------:R1:W-:Y:S01]  /*d410*/  STL [R1+0x2360], R0 ;  /* 0x0023600001007387 */ /* 0x0003e20000100800 */
[----:B0-----:R-:W-:-:S03]  /*d420*/  IADD3.X R5, PT, PT, R7, UR25, RZ, P3, !PT ;  /* 0x0000001907057c10 */ /* 0x001fc60009ffe4ff */
[----:B------:R0:W-:Y:S01]  /*d430*/  STL [R1+0x2368], R13 ;  /* 0x0023680d01007387 */ /* 0x0001e20000100800 */
[----:B-1----:R-:W-:-:S03]  /*d440*/  IADD3.X R0, PT, PT, R6, UR25, RZ, P2, !PT ;  /* 0x0000001906007c10 */ /* 0x002fc600097fe4ff */
[----:B------:R1:W-:Y:S04]  /*d450*/  STL [R1+0x2370], R5 ;  /* 0x0023700501007387 */ /* 0x0003e80000100800 */
[----:B------:R5:W-:Y:S01]  /*d460*/  STL [R1+0x2378], R0 ;  /* 0x0023780001007387 */ /* 0x000be20000100800 */
[----:B0-----:R-:W-:Y:S02]  /*d470*/  IADD3.X R13, PT, PT, R4, UR25, RZ, P1, !PT ;  /* 0x00000019040d7c10 */ /* 0x001fe40008ffe4ff */
[----:B-1----:R-:W-:-:S03]  /*d480*/  IADD3.X R5, PT, PT, R3, UR25, RZ, P0, !PT ;  /* 0x0000001903057c10 */ /* 0x002fc600087fe4ff */
[----:B------:R0:W-:Y:S01]  /*d490*/  STL [R1+0x2380], R13 ;  /* 0x0023800d01007387 */ /* 0x0001e20000100800 */
[----:B-----5:R-:W-:-:S03]  /*d4a0*/  IADD3.X R0, PT, PT, R2, UR25, RZ, P6, !PT ;  /* 0x0000001902007c10 */ /* 0x020fc6000b7fe4ff */
[----:B------:R1:W-:Y:S04]  /*d4b0*/  STL [R1+0x2388], R5 ;  /* 0x0023880501007387 */ /* 0x0003e80000100800 */
[----:B------:R5:W-:Y:S01]  /*d4c0*/  STL [R1+0x2390], R0 ;  /* 0x0023900001007387 */ /* 0x000be20000100800 */
[----:B0-----:R-:W-:Y:S01]  /*d4d0*/  IADD3 R13, P6, PT, R24, UR72, RZ ;  /* 0x00000048180d7c10 */ /* 0x001fe2000ffde0ff */
[----:B------:R-:W-:Y:S02]  /*d4e0*/  USHF.R.S32.HI UR6, URZ, 0x1f, UR72 ;  /* 0x0000001fff067899 */ /* 0x000fe40008011448 */
[----:B-1----:R-:W-:Y:S02]  /*d4f0*/  IADD3 R5, P4, PT, R21, UR72, RZ ;  /* 0x0000004815057c10 */ /* 0x002fe4000ff9e0ff */
[----:B-----5:R-:W-:Y:S01]  /*d500*/  IADD3 R0, P5, PT, R22, UR72, RZ ;  /* 0x0000004816007c10 */ /* 0x020fe2000ffbe0ff */
        /* <DEDUP_REMOVED lines=872> */
[----:B-1----:R-:W-:-:S03]  /*10b90*/  IADD3.X R13, PT, PT, R8, UR36, RZ, P4, !PT ;  /* 0x00000024080d7c10 */ /* 0x002fc6000a7fe4ff */
[----:B------:R0:W-:Y:S01]  /*10ba0*/  STL [R1+0x2a54], R5 ;  /* 0x002a540501007387 */ /* 0x0001e20000100800 */
[----:B-----5:R-:W-:-:S05]  /*10bb0*/  IADD3.X R0, PT, PT, R9, UR36, RZ, P5, !PT ;  /* 0x0000002409007c10 */ /* 0x020fca000affe4ff */
        /* <DEDUP_REMOVED lines=8> */
[----:B------:R1:W-:Y:S01]  /*10c40*/  STL [R1+0x2a40], R13 ;  /* 0x002a400d01007387 */ /* 0x0003e20000100800 */
[----:B0-----:R-:W-:-:S03]  /*10c50*/  IADD3.X R0, PT, PT, R2, UR36, RZ, P6, !PT ;  /* 0x0000002402007c10 */ /* 0x001fc6000b7fe4ff */
[----:B------:R0:W-:Y:S04]  /*10c60*/  STL [R1+0x2a48], R5 ;  /* 0x002a480501007387 */ /* 0x0001e80000100800 */
[----:B------:R5:W-:Y:S01]  /*10c70*/  STL [R1+0x2a50], R0 ;  /* 0x002a500001007387 */ /* 0x000be20000100800 */
[----:B-1----:R-:W-:Y:S02]  /*10c80*/  IADD3 R13, P6, PT, R24, UR30, RZ ;  /* 0x0000001e180d7c10 */ /* 0x002fe4000ffde0ff */
[----:B0-----:R-:W-:-:S03]  /*10c90*/  IADD3 R5, P5, PT, R22, UR30, RZ ;  /* 0x0000001e16057c10 */ /* 0x001fc6000ffbe0ff */
        /* <DEDUP_REMOVED lines=15> */
[----:B------:R1:W-:Y:S04]  /*10d90*/  STL [R1+0x2a58], R5 ;  /* 0x002a580501007387 */ /* 0x0003e80000100800 */
[----:B------:R5:W-:Y:S01]  /*10da0*/  STL [R1+0x2a94], R0 ;  /* 0x002a940001007387 */ /* 0x000be20000100800 */
[----:B0-----:R-:W-:Y:S02]  /*10db0*/  IADD3.X R13, PT, PT, R8, UR50, RZ, P4, !PT ;  /* 0x00000032080d7c10 */ /* 0x001fe4000a7fe4ff */
[----:B-1----:R-:W-:Y:S02]  /*10dc0*/  IADD3.X R5, PT, PT, R9, UR50, RZ, P5, !PT ;  /* 0x0000003209057c10 */ /* 0x002fe4000affe4ff */
[----:B-----5:R-:W-:-:S03]  /*10dd0*/  IADD3.X R0, PT, PT, R7, UR50, RZ, P3, !PT ;  /* 0x0000003207007c10 */ /* 0x020fc60009ffe4ff */
[----:B------:R0:W-:Y:S04]  /*10de0*/  STL [R1+0x2a60], R5 ;  /* 0x002a600501007387 */ /* 0x0001e80000100800 */
        /* <DEDUP_REMOVED lines=8> */
[----:B0-----:R-:W-:Y:S02]  /*10e70*/  IADD3.X R5, PT, PT, R2, UR50, RZ, P6, !PT ;  /* 0x0000003202057c10 */ /* 0x001fe4000b7fe4ff */
[----:B-1----:R-:W-:Y:S02]  /*10e80*/  IADD3 R13, P6, PT, R22, UR22, RZ ;  /* 0x00000016160d7c10 */ /* 0x002fe4000ffde0ff */
[----:B-----5:R-:W-:Y:S01]  /*10e90*/  IADD3 R0, P0, PT, R24, UR22, RZ ;  /* 0x0000001618007c10 */ /* 0x020fe2000ff1e0ff */
[----:B------:R0:W-:Y:S04]  /*10ea0*/  STL [R1+0x2a90], R5 ;  /* 0x002a900501007387 */ /* 0x0001e80000100800 */
[----:B------:R1:W-:Y:S01]  /*10eb0*/  STL [R1+0x2a9c], R0 ;  /* 0x002a9c0001007387 */ /* 0x0003e20000100800 */
[----:B------:R-:W-:-:S02]  /*10ec0*/  USHF.R.S32.HI UR28, URZ, 0x1f, UR22 ;  /* 0x0000001fff1c7899 */ /* 0x000fc40008011416 */
[----:B0-----:R-:W-:Y:S01]  /*10ed0*/  IADD3 R5, P5, PT, R21, UR22, RZ ;  /* 0x0000001615057c10 */ /* 0x001fe2000ffbe0ff */
[----:B------:R0:W-:Y:S01]  /*10ee0*/  STL [R1+0x2aa4], R13 ;  /* 0x002aa40d01007387 */ /* 0x0001e20000100800 */
[----:B-1----:R-:W-:-:S03]  /*10ef0*/  IADD3 R0, P4, PT, R19, UR22, RZ ;  /* 0x0000001613007c10 */ /* 0x002fc6000ff9e0ff */
[----:B------:R1:W-:Y:S04]  /*10f00*/  STL [R1+0x2aac], R5 ;  /* 0x002aac0501007387 */ /* 0x0003e80000100800 */
[----:B------:R5:W-:Y:S01]  /*10f10*/  STL [R1+0x2ab4], R0 ;  /* 0x002ab40001007387 */ /* 0x000be20000100800 */
[----:B0-----:R-:W-:Y:S02]  /*10f20*/  IADD3 R13, P3, PT, R17, UR22, RZ ;  /* 0x00000016110d7c10 */ /* 0x001fe4000ff7e0ff */
[----:B-1----:R-:W-:-:S03]  /*10f30*/  IADD3 R5, P2, PT, R15, UR22, RZ ;  /* 0x000000160f057c10 */ /* 0x002fc6000ff5e0ff */
[----:B------:R0:W-:Y:S01]  /*10f40*/  STL [R1+0x2abc], R13 ;  /* 0x002abc0d01007387 */ /* 0x0001e20000100800 */
[----:B-----5:R-:W-:-:S03]  /*10f50*/  IADD3 R0, P1, PT, R12, UR22, RZ ;  /* 0x000000160c007c10 */ /* 0x020fc6000ff3e0ff */
[----:B------:R1:W-:Y:S04]  /*10f60*/  STL [R1+0x2ac4], R5 ;  /* 0x002ac40501007387 */ /* 0x0003e80000100800 */
[----:B------:R5:W-:Y:S01]  /*10f70*/  STL [R1+0x2acc], R0 ;  /* 0x002acc0001007387 */ /* 0x000be20000100800 */
[----:B0-----:R-:W-:Y:S02]  /*10f80*/  IADD3.X R13, PT, PT, R11, UR28, RZ, P0, !PT ;  /* 0x0000001c0b0d7c10 */ /* 0x001fe400087fe4ff */
        /* <DEDUP_REMOVED lines=21> */
[----:B------:R1:W-:Y:S01]  /*110e0*/  STL [R1+0x2ac0], R5 ;  /* 0x002ac00501007387 */ /* 0x0003e20000100800 */
[----:B------:R-:W-:-:S03]  /*110f0*/  USHF.R.S32.HI UR25, URZ, 0x1f, UR18 ;  /* 0x0000001fff197899 */ /* 0x000fc60008011412 */
        /* <DEDUP_REMOVED lines=29> */
[----:B------:R1:W-:Y:S01]  /*112d0*/  STL [R1+0x2b34], R5 ;  /* 0x002b340501007387 */ /* 0x0003e20000100800 */
[----:B------:R-:W-:-:S03]  /*112e0*/  USHF.R.S32.HI UR26, URZ, 0x1f, UR7 ;  /* 0x0000001fff1a7899 */ /* 0x000fc60008011407 */
        /* <DEDUP_REMOVED lines=34> */
[----:B-----5:R-:W-:Y:S01]  /*11510*/  IADD3.X R0, PT, PT, R3, UR26, RZ, P6, !PT ;  /* 0x0000001a03007c10 */ /* 0x020fe2000b7fe4ff */
[----:B------:R-:W-:Y:S02]  /*11520*/  USHF.R.S32.HI UR32, URZ, 0x1f, UR74 ;  /* 0x0000001fff207899 */ /* 0x000fe4000801144a */
        /* <DEDUP_REMOVED lines=838> */
[----:B--2---:R-:W-:-:S03]  /*14990*/  IADD3 R5, P6, PT, R24, UR17, RZ ;  /* 0x0000001118057c10 */ /* 0x004fc6000ffde0ff */
[----:B------:R3:W-:Y:S01]  /*149a0*/  STL [R1+0x31c8], R13 ;  /* 0x0031c80d01007387 */ /* 0x0007e20000100800 */
[----:B-1----:R-:W-:-:S03]  /*149b0*/  IADD3.X R0, PT, PT, R8, UR30, RZ, P5, !PT ;  /* 0x0000001e08007c10 */ /* 0x002fc6000affe4ff */
[----:B------:R0:W-:Y:S04]  /*149c0*/  STL [R1+0x3204], R5 ;  /* 0x0032040501007387 */ /* 0x0001e80000100800 */
[----:B------:R4:W-:Y:S01]  /*149d0*/  STL [R1+0x31d0], R0 ;  /* 0x0031d00001007387 */ /* 0x0009e20000100800 */
[----:B---3--:R-:W-:Y:S02]  /*149e0*/  IADD3 R13, P5, PT, R22, UR16, RZ ;  /* 0x00000010160d7c10 */ /* 0x008fe4000ffbe0ff */
[----:B0-----:R-:W-:-:S03]  /*149f0*/  IADD3.X R5, PT, PT, R7, UR30, RZ, P4, !PT ;  /* 0x0000001e07057c10 */ /* 0x001fc6000a7fe4ff */
[----:B------:R0:W-:Y:S01]  /*14a00*/  STL [R1+0x320c], R13 ;  /* 0x00320c0d01007387 */ /* 0x0001e20000100800 */
[----:B----4-:R-:W-:-:S03]  /*14a10*/  IADD3 R0, P4, PT, R21, UR15, RZ ;  /* 0x0000000f15007c10 */ /* 0x010fc6000ff9e0ff */
[----:B------:R1:W-:Y:S04]  /*14a20*/  STL [R1+0x31d8], R5 ;  /* 0x0031d80501007387 */ /* 0x0003e80000100800 */
[----:B------:R2:W-:Y:S01]  /*14a30*/  STL [R1+0x3214], R0 ;  /* 0x0032140001007387 */ /* 0x0005e20000100800 */
[----:B0-----:R-:W-:Y:S02]  /*14a40*/  IADD3.X R13, PT, PT, R6, UR30, RZ, P3, !PT ;  /* 0x0000001e060d7c10 */ /* 0x001fe40009ffe4ff */
[----:B-1----:R-:W-:-:S03]  /*14a50*/  IADD3 R5, P3, PT, R19, UR14, RZ ;  /* 0x0000000e13057c10 */ /* 0x002fc6000ff7e0ff */
[----:B------:R0:W-:Y:S01]  /*14a60*/  STL [R1+0x31e0], R13 ;  /* 0x0031e00d01007387 */ /* 0x0001e20000100800 */
[----:B--2---:R-:W-:-:S03]  /*14a70*/  IADD3.X R0, PT, PT, R4, UR30, RZ, P2, !PT ;  /* 0x0000001e04007c10 */ /* 0x004fc600097fe4ff */
[----:B------:R1:W-:Y:S04]  /*14a80*/  STL [R1+0x321c], R5 ;  /* 0x00321c0501007387 */ /* 0x0003e80000100800 */
[----:B------:R2:W-:Y:S01]  /*14a90*/  STL [R1+0x31e8], R0 ;  /* 0x0031e80001007387 */ /* 0x0005e20000100800 */
[----:B0-----:R-:W-:Y:S02]  /*14aa0*/  IADD3 R13, P2, PT, R17, UR13, RZ ;  /* 0x0000000d110d7c10 */ /* 0x001fe4000ff5e0ff */
[----:B-1----:R-:W-:-:S03]  /*14ab0*/  IADD3.X R5, PT, PT, R3, UR30, RZ, P1, !PT ;  /* 0x0000001e03057c10 */ /* 0x002fc60008ffe4ff */
[----:B------:R0:W-:Y:S01]  /*14ac0*/  STL [R1+0x3224], R13 ;  /* 0x0032240d01007387 */ /* 0x0001e20000100800 */
[----:B--2---:R-:W-:-:S03]  /*14ad0*/  IADD3 R0, P1, PT, R15, UR12, RZ ;  /* 0x0000000c0f007c10 */ /* 0x004fc6000ff3e0ff */
        /* <DEDUP_REMOVED lines=29> */
[----:B--2---:R-:W-:Y:S01]  /*14cb0*/  IADD3.X R0, PT, PT, R3, UR19, RZ, P0, !PT ;  /* 0x0000001303007c10 */ /* 0x004fe200087fe4ff */
[----:B------:R-:W-:Y:S02]  /*14cc0*/  USHF.R.S32.HI UR50, URZ, 0x1f, UR9 ;  /* 0x0000001fff327899 */ /* 0x000fe40008011409 */
[----:B------:R1:W-:Y:S04]  /*14cd0*/  STL [R1+0x30bc], R5 ;  /* 0x0030bc0501007387 */ /* 0x0003e80000100800 */
[----:B------:R2:W-:Y:S01]  /*14ce0*/  STL [R1+0x3230], R0 ;  /* 0x0032300001007387 */ /* 0x0005e20000100800 */
[----:B0-----:R-:W-:Y:S02]  /*14cf0*/  IADD3 R13, P0, PT, R15, UR9, RZ ;  /* 0x000000090f0d7c10 */ /* 0x001fe4000ff1e0ff */
[----:B-1----:R-:W-:-:S03]  /*14d00*/  IADD3.X R5, PT, PT, R2, UR19, RZ, P6, !PT ;  /* 0x0000001302057c10 */ /* 0x002fc6000b7fe4ff */
[----:B------:R-:W-:Y:S01]  /*14d10*/  STL [R1+0x3244], R13 ;  /* 0x0032440d01007387 */ /* 0x000fe20000100800 */
[----:B--2---:R-:W-:-:S03]  /*14d20*/  IADD3 R0, P6, PT, R12, UR9, RZ ;  /* 0x000000090c007c10 */ /* 0x004fc6000ffde0ff */
[----:B------:R0:W-:Y:S01]  /*14d30*/  STL [R1+0x3238], R5 ;  /* 0x0032380501007387 */ /* 0x0001e20000100800 */
[----:B------:R-:W-:-:S03]  /*14d40*/  IADD3.X R11, PT, PT, R11, UR50, RZ, P5, !PT ;  /* 0x000000320b0b7c10 */ /* 0x000fc6000affe4ff */
[----:B------:R1:W-:Y:S01]  /*14d50*/  STL [R1+0x324c], R0 ;  /* 0x00324c0001007387 */ /* 0x0003e20000100800 */
[----:B------:R-:W-:Y:S02]  /*14d60*/  IADD3.X R8, PT, PT, R8, UR50, RZ, P3, !PT ;  /* 0x0000003208087c10 */ /* 0x000fe40009ffe4ff */
[----:B0-----:R-:W-:Y:S01]  /*14d70*/  IADD3 R5, P5, PT, R10, UR9, RZ ;  /* 0x000000090a057c10 */ /* 0x001fe2000ffbe0ff */
[----:B------:R-:W-:Y:S01]  /*14d80*/  STL [R1+0x3098], R11 ;  /* 0x0030980b01007387 */ /* 0x000fe20000100800 */
[----:B-1----:R-:W-:-:S03]  /*14d90*/  IADD3.X R0, PT, PT, R9, UR50, RZ, P4, !PT ;  /* 0x0000003209007c10 */ /* 0x002fc6000a7fe4ff */
[----:B------:R0:W-:Y:S04]  /*14da0*/  STL [R1+0x3254], R5 ;  /* 0x0032540501007387 */ /* 0x0001e80000100800 */
[----:B------:R1:W-:Y:S01]  /*14db0*/  STL [R1+0x30a0], R0 ;  /* 0x0030a00001007387 */ /* 0x0003e20000100800 */
[----:B0-----:R-:W-:-:S03]  /*14dc0*/  IADD3.X R5, PT, PT, R7, UR50, RZ, P2, !PT ;  /* 0x0000003207057c10 */ /* 0x001fc600097fe4ff */
[----:B------:R-:W-:Y:S01]  /*14dd0*/  STL [R1+0x30a8], R8 ;  /* 0x0030a80801007387 */ /* 0x000fe20000100800 */
[----:B-1----:R-:W-:-:S03]  /*14de0*/  IADD3.X R0, PT, PT, R6, UR50, RZ, P1, !PT ;  /* 0x0000003206007c10 */ /* 0x002fc60008ffe4ff */
[----:B------:R-:W-:Y:S01]  /*14df0*/  STL [R1+0x30b0], R5 ;  /* 0x0030b00501007387 */ /* 0x000fe20000100800 */
[----:B------:R-:W-:-:S03]  /*14e00*/  IADD3.X R4, PT, PT, R4, UR50, RZ, P0, !PT ;  /* 0x0000003204047c10 */ /* 0x000fc600087fe4ff */
[----:B------:R0:W-:Y:S01]  /*14e10*/  STL [R1+0x30b8], R0 ;  /* 0x0030b80001007387 */ /* 0x0001e20000100800 */
[----:B------:R-:W-:-:S03]  /*14e20*/  IADD3.X R3, PT, PT, R3, UR50, RZ, P6, !PT ;  /* 0x0000003203037c10 */ /* 0x000fc6000b7fe4ff */
[----:B------:R1:W-:Y:S01]  /*14e30*/  STL [R1+0x3240], R4 ;  /* 0x0032400401007387 */ /* 0x0003e20000100800 */
[----:B0-----:R-:W-:-:S05]  /*14e40*/  IADD3.X R0, PT, PT, R2, UR50, RZ, P5, !PT ;  /* 0x0000003202007c10 */ /* 0x001fca000affe4ff */
[----:B------:R1:W-:Y:S04]  /*14e50*/  STL [R1+0x3250], R0 ;  /* 0x0032500001007387 */ /* 0x0003e80000100800 */
[----:B------:R1:W-:Y:S02]  /*14e60*/  STL [R1+0x3248], R3 ;  /* 0x0032480301007387 */ /* 0x0003e40000100800 */
.L_x_1:
[----:B-1----:R-:W2:Y:S01]  /*14e70*/  LDL R3, [R1+0x7b0] ;  /* 0x0007b00001037983 */ /* 0x002ea20000100800 */
[----:B------:R-:W0:Y:S03]  /*14e80*/  LDC R0, c[0x0][0x3a0] ;  /* 0x0000e800ff007b82 */ /* 0x000e260000000800 */
[----:B--2---:R1:W-:Y:S04]  /*14e90*/  STL [R1+0x443c], R3 ;  /* 0x00443c0301007387 */ /* 0x0043e80000100800 */
[----:B------:R-:W2:Y:S04]  /*14ea0*/  LDL R2, [R1+0x7b4] ;  /* 0x0007b40001027983 */ /* 0x000ea80000100800 */
[----:B-1----:R-:W0:Y:S04]  /*14eb0*/  LDL R3, [R1+0x11f0] ;  /* 0x0011f00001037983 */ /* 0x002e280000100800 */
[----:B------:R-:W-:Y:S04]  /*14ec0*/  STL [R1+0x35e0], R13 ;  /* 0x0035e00d01007387 */ /* 0x000fe80000100800 */
        /* <DEDUP_REMOVED lines=934> */
[----:B------:R1:W-:Y:S04]  /*18930*/  STL [R1+0x4438], R7 ;  /* 0x0044380701007387 */ /* 0x0003e80000100800 */
        /* <DEDUP_REMOVED lines=33> */
[----:B------:R-:W-:Y:S01]  /*18b50*/  STL [R1+0x3514], R20 ;  /* 0x0035141401007387 */ /* 0x000fe20000100800 */
[----:B0-----:R-:W-:-:S03]  /*18b60*/  IMAD R0, R3, -0x80, R0 ;  /* 0xffffff8003007824 */ /* 0x001fc600078e0200 */
[----:B------:R-:W-:Y:S04]  /*18b70*/  STL [R1+0x3510], R21 ;  /* 0x0035101501007387 */ /* 0x000fe80000100800 */
[----:B------:R-:W-:Y:S04]  /*18b80*/  STL [R1+0x350c], R22 ;  /* 0x00350c1601007387 */ /* 0x000fe80000100800 */
[----:B------:R-:W-:Y:S04]  /*18b90*/  STL [R1+0x3508], R23 ;  /* 0x0035081701007387 */ /* 0x000fe80000100800 */
[----:B------:R-:W-:Y:S04]  /*18ba0*/  STL [R1+0x3504], R24 ;  /* 0x0035041801007387 */ /* 0x000fe80000100800 */
[----:B------:R-:W2:Y:S01]  /*18bb0*/  LDL.LU R3, [R1+0x443c] ;  /* 0x00443c0001037983 */ /* 0x000ea20000300800 */
[----:B------:R-:W-:-:S02]  /*18bc0*/  ISETP.GT.AND P0, PT, R0, RZ, PT ;  /* 0x000000ff0000720c */ /* 0x000fc40003f04270 */
[----:B-1----:R-:W-:-:S11]  /*18bd0*/  PRMT R7, RZ, 0x7610, R7 ;  /* 0x00007610ff077816 */ /* 0x002fd60000000007 */
[----:B--2---:R-:W2:Y:S04]  /*18be0*/  @P0 LDG.E.U8 R7, desc[UR42][R2.64] ;  /* 0x0000002a02070981 */ /* 0x004ea8000c1e1100 */
[----:B--2---:R0:W-:Y:S04]  /*18bf0*/  STL [R1+0x11d4], R7 ;  /* 0x0011d40701007387 */ /* 0x0041e80000100800 */
[----:B0-----:R-:W2:Y:S04]  /*18c00*/  LDL.LU R7, [R1+0x4438] ;  /* 0x0044380001077983 */ /* 0x001ea80000300800 */
[----:B------:R-:W3:Y:S04]  /*18c10*/  LDL R2, [R1+0x7b8] ;  /* 0x0007b80001027983 */ /* 0x000ee80000100800 */
[----:B------:R-:W3:Y:S01]  /*18c20*/  LDL R3, [R1+0x7bc] ;  /* 0x0007bc0001037983 */ /* 0x000ee20000100800 */
[----:B------:R-:W-:-:S02]  /*18c30*/  PRMT R5, RZ, 0x7610, R5 ;  /* 0x00007610ff057816 */ /* 0x000fc40000000005 */
[----:B---3--:R-:W-:-:S04]  /*18c40*/  @P0 LOP3.LUT R3, R3, R2, RZ, 0x3c, !PT ;  /* 0x0000000203030212 */ /* 0x008fc800078e3cff */
[----:B------:R-:W-:-:S04]  /*18c50*/  @P0 LOP3.LUT R2, R3, R2, RZ, 0x3c, !PT ;  /* 0x0000000203020212 */ /* 0x000fc800078e3cff */
[----:B------:R-:W-:-:S05]  /*18c60*/  @P0 LOP3.LUT R3, R3, R2, RZ, 0x3c, !PT ;  /* 0x0000000203030212 */ /* 0x000fca00078e3cff */
[----:B------:R-:W3:Y:S04]  /*18c70*/  @P0 LDG.E.U8 R5, desc[UR42][R2.64] ;  /* 0x0000002a02050981 */ /* 0x000ee8000c1e1100 */
[----:B---3--:R0:W-:Y:S04]  /*18c80*/  STL [R1+0x11d0], R5 ;  /* 0x0011d00501007387 */ /* 0x0081e80000100800 */
[----:B0-----:R-:W3:Y:S04]  /*18c90*/  LDL.LU R5, [R1+0x4434] ;  /* 0x0044340001057983 */ /* 0x001ee80000300800 */
[----:B------:R-:W4:Y:S04]  /*18ca0*/  LDL R2, [R1+0x7c0] ;  /* 0x0007c00001027983 */ /* 0x000f280000100800 */
[----:B------:R-:W4:Y:S01]  /*18cb0*/  LDL R3, [R1+0x7c4] ;  /* 0x0007c40001037983 */ /* 0x000f220000100800 */
[----:B------:R-:W-:-:S02]  /*18cc0*/  PRMT R13, RZ, 0x7610, R13 ;  /* 0x00007610ff0d7816 */ /* 0x000fc4000000000d */
[----:B----4-:R-:W-:-:S04]  /*18cd0*/  @P0 LOP3.LUT R3, R3, R2, RZ, 0x3c, !PT ;  /* 0x0000000203030212 */ /* 0x010fc800078e3cff */
[----:B------:R-:W-:-:S04]  /*18ce0*/  @P0 LOP3.LUT R2, R3, R2, RZ, 0x3c, !PT ;  /* 0x0000000203020212 */ /* 0x000fc800078e3cff */
[----:B------:R-:W-:-:S05]  /*18cf0*/  @P0 LOP3.LUT R3, R3, R2, RZ, 0x3c, !PT ;  /* 0x0000000203030212 */ /* 0x000fca00078e3cff */
[----:B------:R-:W4:Y:S04]  /*18d00*/  @P0 LDG.E.U8 R13, desc[UR42][R2.64] ;  /* 0x0000002a020d0981 */ /* 0x000f28000c1e1100 */
[----:B----4-:R0:W-:Y:S04]  /*18d10*/  STL [R1+0x11cc], R13 ;  /* 0x0011cc0d01007387 */ /* 0x0101e80000100800 */
[----:B0-----:R-:W4:Y:S04]  /*18d20*/  LDL.LU R13, [R1+0x4430] ;  /* 0x00443000010d7983 */ /* 0x001f280000300800 */
[----:B------:R-:W5:Y:S04]  /*18d30*/  LDL R2, [R1+0x7c8] ;  /* 0x0007c80001027983 */ /* 0x000f680000100800 */
[----:B------:R-:W5:Y:S01]  /*18d40*/  LDL R3, [R1+0x7cc] ;  /* 0x0007cc0001037983 */ /* 0x000f620000100800 */
[----:B---3--:R-:W-:-:S02]  /*18d50*/  PRMT R5, RZ, 0x7610, R5 ;  /* 0x00007610ff057816 */ /* 0x008fc40000000005 */
[----:B-----5:R-:W-:-:S04]  /*18d60*/  @P0 LOP3.LUT R3, R3, R2, RZ, 0x3c, !PT ;  /* 0x0000000203030212 */ /* 0x020fc800078e3cff */
[----:B------:R-:W-:-:S04]  /*18d70*/  @P0 LOP3.LUT R2, R3, R2, RZ, 0x3c, !PT ;  /* 0x0000000203020212 */ /* 0x000fc800078e3cff */
[----:B------:R-:W-:-:S05]  /*18d80*/  @P0 LOP3.LUT R3, R3, R2, RZ, 0x3c, !PT ;  /* 0x0000000203030212 */ /* 0x000fca00078e3cff */
[----:B------:R-:W3:Y:S04]  /*18d90*/  @P0 LDG.E.U8 R5, desc[UR42][R2.64] ;  /* 0x0000002a02050981 */ /* 0x000ee8000c1e1100 */
[----:B---3--:R0:W-:Y:S04]  /*18da0*/  STL [R1+0x11c8], R5 ;  /* 0x0011c80501007387 */ /* 0x0081e80000100800 */
[----:B0-----:R-:W3:Y:S04]  /*18db0*/  LDL.LU R5, [R1+0x442c] ;  /* 0x00442c0001057983 */ /* 0x001ee80000300800 */
[----:B------:R-:W5:Y:S04]  /*18dc0*/  LDL R2, [R1+0x7d0] ;  /* 0x0007d00001027983 */ /* 0x000f680000100800 */
[----:B------:R-:W5:Y:S01]  /*18dd0*/  LDL R3, [R1+0x7d4] ;  /* 0x0007d40001037983 */ /* 0x000f620000100800 */
[----:B----4-:R-:W-:-:S02]  /*18de0*/  PRMT R13, RZ, 0x7610, R13 ;  /* 0x00007610ff0d7816 */ /* 0x010fc4000000000d */
[----:B-----5:R-:W-:-:S04]  /*18df0*/  @P0 LOP3.LUT R3, R3, R2, RZ, 0x3c, !PT ;  /* 0x0000000203030212 */ /* 0x020fc800078e3cff */
        /* <DEDUP_REMOVED lines=29> */
[----:B------:R-:W3:Y:S01]  /*18fd0*/  @P0 LDG.E.U8 R5, desc[UR42][R2.64] ;  /* 0x0000002a02050981 */ /* 0x000ee2000c1e1100 */
[----:B------:R-:W-:-:S03]  /*18fe0*/  ISETP.GT.AND P1, PT, R0, 0x1, PT ;  /* 0x000000010000780c */ /* 0x000fc60003f24270 */
        /* <DEDUP_REMOVED lines=7476> */
[----:B------:R-:W5:Y:S02]  /*36330*/  LDL R3, [R1+0x18bc] ;  /* 0x0018bc0001037983 */ /* 0x000f640000100800 */
[----:B-----5:R-:W-:-:S02]  /*36340*/  @P1 LOP3.LUT R3, R3, R2, RZ, 0x3c, !PT ;  /* 0x0000000203031212 */ /* 0x020fc400078e3cff */
[----:B----4-:R-:W-:Y:S02]  /*36350*/  PRMT R13, RZ, 0x7610, R13 ;  /* 0x00007610ff0d7816 */ /* 0x010fe4000000000d */
        /* <DEDUP_REMOVED lines=38> */
[----:B------:R-:W4:Y:S01]  /*365c0*/  @P1 LDG.E.U8 R13, desc[UR42][R2.64] ;  /* 0x0000002a020d1981 */ /* 0x000f22000c1e1100 */
[----:B------:R-:W-:-:S03]  /*365d0*/  ISETP.GT.AND P0, PT, R0, 0x68, PT ;  /* 0x000000680000780c */ /* 0x000fc60003f04270 */
        /* <DEDUP_REMOVED lines=801> */
[----:B------:R0:W4:Y:S04]  /*397f0*/  @P0 LDG.E.U8 R13, desc[UR42][R2.64] ;  /* 0x0000002a020d0981 */ /* 0x000128000c1e1100 */
[----:B------:R-:W0:Y:S04]  /*39800*/  LDL R2, [R1+0x15d0] ;  /* 0x0015d00001027983 */ /* 0x000e280000100800 */
[----:B------:R-:W0:Y:S01]  /*39810*/  LDL R3, [R1+0x15d4] ;  /* 0x0015d40001037983 */ /* 0x000e220000100800 */
[----:B------:R-:W-:Y:S02]  /*39820*/  ISETP.GT.AND P1, PT, R0, 0x73, PT ;  /* 0x000000730000780c */ /* 0x000fe40003f24270 */
[----:B---3--:R-:W-:-:S11]  /*39830*/  PRMT R5, RZ, 0x7610, R5 ;  /* 0x00007610ff057816 */ /* 0x008fd60000000005 */
[----:B0-----:R-:W-:-:S04]  /*39840*/  @P1 LOP3.LUT R3, R3, R2, RZ, 0x3c, !PT ;  /* 0x0000000203031212 */ /* 0x001fc800078e3cff */
[----:B------:R-:W-:-:S04]  /*39850*/  @P1 LOP3.LUT R2, R3, R2, RZ, 0x3c, !PT ;  /* 0x0000000203021212 */ /* 0x000fc800078e3cff */
[----:B------:R-:W-:-:S05]  /*39860*/  @P1 LOP3.LUT R3, R3, R2, RZ, 0x3c, !PT ;  /* 0x0000000203031212 */ /* 0x000fca00078e3cff */
[----:B------:R-:W3:Y:S04]  /*39870*/  @P1 LDG.E.U8 R5, desc[UR42][R2.64] ;  /* 0x0000002a02051981 */ /* 0x000ee8000c1e1100 */
[----:B----4-:R0:W-:Y:S04]  /*39880*/  STL [R1+0x158], R13 ;  /* 0x0001580d01007387 */ /* 0x0101e80000100800 */
[----:B0-----:R-:W4:Y:S04]  /*39890*/  LDL R13, [R1+0x15ac] ;  /* 0x0015ac00010d7983 */ /* 0x001f280000100800 */
[----:B---3--:R0:W-:Y:S04]  /*398a0*/  STL [R1+0x154], R5 ;  /* 0x0001540501007387 */ /* 0x0081e80000100800 */
[----:B0-----:R-:W3:Y:S04]  /*398b0*/  LDL.LU R5, [R1+0x35dc] ;  /* 0x0035dc0001057983 */ /* 0x001ee80000300800 */
[----:B------:R-:W5:Y:S04]  /*398c0*/  LDL R2, [R1+0x15c8] ;  /* 0x0015c80001027983 */ /* 0x000f680000100800 */
[----:B------:R-:W5:Y:S02]  /*398d0*/  LDL R3, [R1+0x15cc] ;  /* 0x0015cc0001037983 */ /* 0x000f640000100800 */
[----:B-----5:R-:W-:-:S02]  /*398e0*/  @P1 LOP3.LUT R3, R3, R2, RZ, 0x3c, !PT ;  /* 0x0000000203031212 */ /* 0x020fc400078e3cff */
[----:B---3--:R-:W-:Y:S02]  /*398f0*/  PRMT R5, RZ, 0x7610, R5 ;  /* 0x00007610ff057816 */ /* 0x008fe40000000005 */
[----:B------:R-:W-:-:S04]  /*39900*/  @P1 LOP3.LUT R2, R3, R2, RZ, 0x3c, !PT ;  /* 0x0000000203021212 */ /* 0x000fc800078e3cff */
[----:B------:R-:W-:-:S05]  /*39910*/  @P1 LOP3.LUT R3, R3, R2, RZ, 0x3c, !PT ;  /* 0x0000000203031212 */ /* 0x000fca00078e3cff */
[----:B------:R-:W3:Y:S04]  /*39920*/  @P1 LDG.E.U8 R5, desc[UR42][R2.64] ;  /* 0x0000002a02051981 */ /* 0x000ee8000c1e1100 */
        /* <DEDUP_REMOVED lines=29> */
[----:B------:R-:W5:Y:S01]  /*39b00*/  LDL R3, [R1+0x15a8] ;  /* 0x0015a80001037983 */ /* 0x000f620000100800 */
[----:B----4-:R-:W-:-:S03]  /*39b10*/  @P1 IMAD.MOV.U32 R2, RZ, RZ, R13 ;  /* 0x000000ffff021224 */ /* 0x010fc600078e000d */
[----:B------:R-:W4:Y:S01]  /*39b20*/  LDL R13, [R1+0x1584] ;  /* 0x00158400010d7983 */ /* 0x000f220000100800 */
[----:B---3--:R-:W-:-:S06]  /*39b30*/  PRMT R5, RZ, 0x7610, R5 ;  /* 0x00007610ff057816 */ /* 0x008fcc0000000005 */
[----:B-----5:R-:W3:Y:S04]  /*39b40*/  @P1 LDG.E.U8 R5, desc[UR42][R2.64] ;  /* 0x0000002a02051981 */ /* 0x020ee8000c1e1100 */
        /* <DEDUP_REMOVED lines=8> */
[----:B------:R0:W3:Y:S04]  /*39bd0*/  @P1 LDG.E.U8 R5, desc[UR42][R2.64] ;  /* 0x0000002a02051981 */ /* 0x0000e8000c1e1100 */
[----:B------:R-:W0:Y:S04]  /*39be0*/  LDL R2, [R1+0x1598] ;  /* 0x0015980001027983 */ /* 0x000e280000100800 */
[----:B------:R-:W0:Y:S01]  /*39bf0*/  LDL R3, [R1+0x159c] ;  /* 0x00159c0001037983 */ /* 0x000e220000100800 */
[----:B--2---:R-:W-:Y:S02]  /*39c00*/  PRMT R7, RZ, 0x7610, R7 ;  /* 0x00007610ff077816 */ /* 0x004fe40000000007 */
[----:B0-----:R-:W-:-:S04]  /*39c10*/  @P1 LOP3.LUT R3, R3, R2, RZ, 0x3c, !PT ;  /* 0x0000000203031212 */ /* 0x001fc800078e3cff */
[----:B------:R-:W-:-:S04]  /*39c20*/  @P1 LOP3.LUT R2, R3, R2, RZ, 0x3c, !PT ;  /* 0x0000000203021212 */ /* 0x000fc800078e3cff */
[----:B------:R-:W-:-:S05]  /*39c30*/  @P1 LOP3.LUT R3, R3, R2, RZ, 0x3c, !PT ;  /* 0x0000000203031212 */ /* 0x000fca00078e3cff */
[----:B------:R-:W2:Y:S04]  /*39c40*/  @P1 LDG.E.U8 R7, desc[UR42][R2.64] ;  /* 0x0000002a02071981 */ /* 0x000ea8000c1e1100 */
[----:B---3--:R0:W-:Y:S04]  /*39c50*/  STL [R1+0x11c], R5 ;  /* 0x00011c0501007387 */ /* 0x0081e80000100800 */
[----:B0-----:R-:W3:Y:S04]  /*39c60*/  LDL R5, [R1+0x1574] ;  /* 0x0015740001057983 */ /* 0x001ee80000100800 */
[----:B--2---:R0:W-:Y:S04]  /*39c70*/  STL [R1+0x118], R7 ;  /* 0x0001180701007387 */ /* 0x0041e80000100800 */
[----:B0-----:R-:W2:Y:S04]  /*39c80*/  LDL.LU R7, [R1+0x35c4] ;  /* 0x0035c40001077983 */ /* 0x001ea80000300800 */
[----:B------:R-:W5:Y:S04]  /*39c90*/  LDL R2, [R1+0x1590] ;  /* 0x0015900001027983 */ /* 0x000f680000100800 */
[----:B------:R-:W5:Y:S01]  /*39ca0*/  LDL R3, [R1+0x1594] ;  /* 0x0015940001037983 */ /* 0x000f620000100800 */
[----:B------:R-:W-:-:S13]  /*39cb0*/  ISETP.GT.AND P0, PT, R0, 0x74, PT ;  /* 0x000000740000780c */ /* 0x000fda0003f04270 */
[-C--:B-----5:R-:W-:Y:S02]  /*39cc0*/  @P0 LOP3.LUT R3, R3, R2.reuse, RZ, 0x3c, !PT ;  /* 0x0000000203030212 */ /* 0x0a0fe400078e3cff */
[----:B--2---:R-:W-:Y:S02]  /*39cd0*/  PRMT R7, RZ, 0x7610, R7 ;  /* 0x00007610ff077816 */ /* 0x004fe40000000007 */
[----:B------:R-:W-:-:S04]  /*39ce0*/  @P0 LOP3.LUT R2, R3, R2, RZ, 0x3c, !PT ;  /* 0x0000000203020212 */ /* 0x000fc800078e3cff */
[----:B------:R-:W-:-:S05]  /*39cf0*/  @P0 LOP3.LUT R3, R3, R2, RZ, 0x3c, !PT ;  /* 0x0000000203030212 */ /* 0x000fca00078e3cff */
[----:B------:R-:W2:Y:S04]  /*39d00*/  @P0 LDG.E.U8 R7, desc[UR42][R2.64] ;  /* 0x0000002a02070981 */ /* 0x000ea8000c1e1100 */
[----:B--2---:R0:W-:Y:S04]  /*39d10*/  STL [R1+0x114], R7 ;  /* 0x0001140701007387 */ /* 0x0041e80000100800 */
[----:B0-----:R-:W2:Y:S04]  /*39d20*/  LDL.LU R7, [R1+0x35c0] ;  /* 0x0035c00001077983 */ /* 0x001ea80000300800 */
[----:B------:R-:W5:Y:S04]  /*39d30*/  LDL R2, [R1+0x1588] ;  /* 0x0015880001027983 */ /* 0x000f680000100800 */
[----:B------:R-:W5:Y:S02]  /*39d40*/  LDL R3, [R1+0x158c] ;  /* 0x00158c0001037983 */ /* 0x000f640000100800 */
[----:B-----5:R-:W-:-:S02]  /*39d50*/  @P0 LOP3.LUT R3, R3, R2, RZ, 0x3c, !PT ;  /* 0x0000000203030212 */ /* 0x020fc400078e3cff */
[----:B--2---:R-:W-:Y:S02]  /*39d60*/  PRMT R7, RZ, 0x7610, R7 ;  /* 0x00007610ff077816 */ /* 0x004fe40000000007 */
[----:B------:R-:W-:-:S04]  /*39d70*/  @P0 LOP3.LUT R2, R3, R2, RZ, 0x3c, !PT ;  /* 0x0000000203020212 */ /* 0x000fc800078e3cff */
[----:B------:R-:W-:-:S05]  /*39d80*/  @P0 LOP3.LUT R3, R3, R2, RZ, 0x3c, !PT ;  /* 0x0000000203030212 */ /* 0x000fca00078e3cff */
[----:B------:R-:W2:Y:S04]  /*39d90*/  @P0 LDG.E.U8 R7, desc[UR42][R2.64] ;  /* 0x0000002a02070981 */ /* 0x000ea8000c1e1100 */
[----:B--2---:R0:W-:Y:S04]  /*39da0*/  STL [R1+0x110], R7 ;  /* 0x0001100701007387 */ /* 0x0041e80000100800 */
[----:B0-----:R-:W2:Y:S04]  /*39db0*/  LDL.LU R7, [R1+0x35bc] ;  /* 0x0035bc0001077983 */ /* 0x001ea80000300800 */
[----:B------:R-:W5:Y:S01]  /*39dc0*/  LDL R3, [R1+0x1580] ;  /* 0x0015800001037983 */ /* 0x000f620000100800 */
[----:B----4-:R-:W-:-:S03]  /*39dd0*/  @P0 IMAD.MOV.U32 R2, RZ, RZ, R13 ;  /* 0x000000ffff020224 */ /* 0x010fc600078e000d */
[----:B------:R-:W4:Y:S01]  /*39de0*/  LDL R13, [R1+0x155c] ;  /* 0x00155c00010d7983 */ /* 0x000f220000100800 */
[----:B--2---:R-:W-:-:S06]  /*39df0*/  PRMT R7, RZ, 0x7610, R7 ;  /* 0x00007610ff077816 */ /* 0x004fcc0000000007 */
[----:B-----5:R-:W2:Y:S04]  /*39e00*/  @P0 LDG.E.U8 R7, desc[UR42][R2.64] ;  /* 0x0000002a02070981 */ /* 0x020ea8000c1e1100 */
        /* <DEDUP_REMOVED lines=12> */
[----:B---3--:R-:W-:-:S03]  /*39ed0*/  @P0 IMAD.MOV.U32 R2, RZ, RZ, R5 ;  /* 0x000000ffff020224 */ /* 0x008fc600078e0005 */
[----:B------:R-:W3:Y:S01]  /*39ee0*/  LDL R5, [R1+0x154c] ;  /* 0x00154c0001057983 */ /* 0x000ee20000100800 */
        /* <DEDUP_REMOVED lines=26> */
[----:B-----5:R-:W2:Y:S01]  /*3a090*/  @P0 LDG.E.U8 R7, desc[UR42][R2.64] ;  /* 0x0000002a02070981 */ /* 0x020ea2000c1e1100 */
[----:B------:R-:W-:-:S03]  /*3a0a0*/  ISETP.GT.AND P1, PT, R0, 0x75, PT ;  /* 0x000000750000780c */ /* 0x000fc60003f24270 */
        /* <DEDUP_REMOVED lines=24> */
[----:B------:R0:W2:Y:S04]  /*3a230*/  @P1 LDG.E.U8 R7, desc[UR42][R2.64] ;  /* 0x0000002a02071981 */ /* 0x0000a8000c1e1100 */
[----:B------:R-:W0:Y:S04]  /*3a240*/  LDL R2, [R1+0x1538] ;  /* 0x0015380001027983 */ /* 0x000e280000100800 */
[----:B------:R-:W0:Y:S01]  /*3a250*/  LDL R3, [R1+0x153c] ;  /* 0x00153c0001037983 */ /* 0x000e220000100800 */
[----:B------:R-:W-:Y:S02]  /*3a260*/  PRMT R4, RZ, 0x7610, R4 ;  /* 0x00007610ff047816 */ /* 0x000fe40000000004 */
[----:B0-----:R-:W-:-:S04]  /*3a270*/  @P1 LOP3.LUT R3, R3, R2, RZ, 0x3c, !PT ;  /* 0x0000000203031212 */ /* 0x001fc800078e3cff */
[----:B------:R-:W-:-:S04]  /*3a280*/  @P1 LOP3.LUT R2, R3, R2, RZ, 0x3c, !PT ;  /* 0x0000000203021212 */ /* 0x000fc800078e3cff */
[----:B------:R-:W-:-:S05]  /*3a290*/  @P1 LOP3.LUT R3, R3, R2, RZ, 0x3c, !PT ;  /* 0x0000000203031212 */ /* 0x000fca00078e3cff */
[----:B------:R-:W5:Y:S04]  /*3a2a0*/  @P1 LDG.E.U8 R4, desc[UR42][R2.64] ;  /* 0x0000002a02041981 */ /* 0x000f68000c1e1100 */
[----:B--2---:R0:W-:Y:S04]  /*3a2b0*/  STL [R1+0xec], R7 ;  /* 0x0000ec0701007387 */ /* 0x0041e80000100800 */
[----:B0-----:R-:W2:Y:S04]  /*3a2c0*/  LDL R7, [R1+0x151c] ;  /* 0x00151c0001077983 */ /* 0x001ea80000100800 */
[----:B-----5:R0:W-:Y:S04]  /*3a2d0*/  STL [R1+0xe8], R4 ;  /* 0x0000e80401007387 */ /* 0x0201e80000100800 */
[----:B0-----:R-:W5:Y:S04]  /*3a2e0*/  LDL.LU R4, [R1+0x3598] ;  /* 0x0035980001047983 */ /* 0x001f680000300800 */
[----:B------:R-:W2:Y:S01]  /*3a2f0*/  LDL R3, [R1+0x1530] ;  /* 0x0015300001037983 */ /* 0x000ea20000100800 */
[----:B------:R-:W-:Y:S01]  /*3a300*/  PRMT R6, RZ, 0x7610, R6 ;  /* 0x00007610ff067816 */ /* 0x000fe20000000006 */
[----:B----4-:R-:W-:-:S02]  /*3a310*/  @P1 IMAD.MOV.U32 R2, RZ, RZ, R13 ;  /* 0x000000ffff021224 */ /* 0x010fc400078e000d */
[----:B------:R-:W4:Y:S04]  /*3a320*/  LDL R13, [R1+0x1514] ;  /* 0x00151400010d7983 */ /* 0x000f280000100800 */
[----:B--2---:R-:W2:Y:S04]  /*3a330*/  @P1 LDG.E.U8 R6, desc[UR42][R2.64] ;  /* 0x0000002a02061981 */ /* 0x004ea8000c1e1100 */
[----:B--2---:R0:W-:Y:S04]  /*3a340*/  STL [R1+0xe4], R6 ;  /* 0x0000e40601007387 */ /* 0x0041e80000100800 */
[----:B0-----:R-:W2:Y:S04]  /*3a350*/  LDL.LU R6, [R1+0x3594] ;  /* 0x0035940001067983 */ /* 0x001ea80000300800 */
[----:B------:R-:W2:Y:S04]  /*3a360*/  LDL R2, [R1+0x1528] ;  /* 0x0015280001027983 */ /* 0x000ea80000100800 */
[----:B------:R-:W2:Y:S01]  /*3a370*/  LDL R3, [R1+0x152c] ;  /* 0x00152c0001037983 */ /* 0x000ea20000100800 */
[----:B------:R-:W-:-:S02]  /*3a380*/  PRMT R9, RZ, 0x7610, R9 ;  /* 0x00007610ff097816 */ /* 0x000fc40000000009 */
[----:B--2---:R-:W-:-:S04]  /*3a390*/  @P1 LOP3.LUT R3, R3, R2, RZ, 0x3c, !PT ;  /* 0x0000000203031212 */ /* 0x004fc800078e3cff */
[----:B------:R-:W-:-:S04]  /*3a3a0*/  @P1 LOP3.LUT R2, R3, R2, RZ, 0x3c, !PT ;  /* 0x0000000203021212 */ /* 0x000fc800078e3cff */
[----:B------:R-:W-:-:S05]  /*3a3b0*/  @P1 LOP3.LUT R3, R3, R2, RZ, 0x3c, !PT ;  /* 0x0000000203031212 */ /* 0x000fca00078e3cff */
[----:B------:R-:W2:Y:S01]  /*3a3c0*/  @P1 LDG.E.U8 R9, desc[UR42][R2.64] ;  /* 0x0000002a02091981 */ /* 0x000ea2000c1e1100 */
[----:B-----5:R-:W-:-:S03]  /*3a3d0*/  PRMT R4, RZ, 0x7610, R4 ;  /* 0x00007610ff047816 */ /* 0x020fc60000000004 */
[----:B--2---:R0:W-:Y:S04]  /*3a3e0*/  STL [R1+0xe0], R9 ;  /* 0x0000e00901007387 */ /* 0x0041e80000100800 */
[----:B0-----:R-:W2:Y:S04]  /*3a3f0*/  LDL.LU R9, [R1+0x3590] ;  /* 0x0035900001097983 */ /* 0x001ea80000300800 */
[----:B------:R-:W5:Y:S01]  /*3a400*/  LDL R3, [R1+0x1520] ;  /* 0x0015200001037983 */ /* 0x000f620000100800 */
[----:B---3--:R-:W-:Y:S01]  /*3a410*/  @P1 IMAD.MOV.U32 R2, RZ, RZ, R5 ;  /* 0x000000ffff021224 */ /* 0x008fe200078e0005 */
[----:B------:R-:W-:-:S02]  /*3a420*/  PRMT R6, RZ, 0x7610, R6 ;  /* 0x00007610ff067816 */ /* 0x000fc40000000006 */
[----:B------:R-:W3:Y:S04]  /*3a430*/  LDL R5, [R1+0x14f8] ;  /* 0x0014f80001057983 */ /* 0x000ee80000100800 */
[----:B-----5:R0:W5:Y:S04]  /*3a440*/  @P1 LDG.E.U8 R4, desc[UR42][R2.64] ;  /* 0x0000002a02041981 */ /* 0x020168000c1e1100 */
[----:B------:R-:W3:Y:S01]  /*3a450*/  LDL R3, [R1+0x1518] ;  /* 0x0015180001037983 */ /* 0x000ee20000100800 */
[----:B0-----:R-:W-:Y:S01]  /*3a460*/  @P1 IMAD.MOV.U32 R2, RZ, RZ, R7 ;  /* 0x000000ffff021224 */ /* 0x001fe200078e0007 */
[----:B------:R-:W-:-:S02]  /*3a470*/  ISETP.GT.AND P0, PT, R0, 0x76, PT ;  /* 0x000000760000780c */ /* 0x000fc40003f04270 */
[----:B-----5:R0:W-:Y:S01]  /*3a480*/  STL [R1+0x9c], R4 ;  /* 0x00009c0401007387 */ /* 0x0201e20000100800 */
[----:B--2---:R-:W-:-:S03]  /*3a490*/  PRMT R9, RZ, 0x7610, R9 ;  /* 0x00007610ff097816 */ /* 0x004fc60000000009 */
[----:B------:R-:W2:Y:S04]  /*3a4a0*/  LDL R7, [R1+0x14f0] ;  /* 0x0014f00001077983 */ /* 0x000ea80000100800 */
[----:B---3--:R4:W3:Y:S04]  /*3a4b0*/  @P1 LDG.E.U8 R6, desc[UR42][R2.64] ;  /* 0x0000002a02061981 */ /* 0x0088e8000c1e1100 */
[----:B0-----:R-:W5:Y:S04]  /*3a4c0*/  LDL R4, [R1+0x14fc] ;  /* 0x0014fc0001047983 */ /* 0x001f680000100800 */
[----:B------:R-:W2:Y:S01]  /*3a4d0*/  LDL R3, [R1+0x1510] ;  /* 0x0015100001037983 */ /* 0x000ea20000100800 */
[----:B----4-:R-:W-:-:S03]  /*3a4e0*/  @P0 IMAD.MOV.U32 R2, RZ, RZ, R13 ;  /* 0x000000ffff020224 */ /* 0x010fc600078e000d */
[----:B---3--:R0:W-:Y:S01]  /*3a4f0*/  STL [R1+0x98], R6 ;  /* 0x0000980601007387 */ /* 0x0081e20000100800 */
[----:B------:R-:W-:-:S03]  /*3a500*/  PRMT R8, RZ, 0x7610, R8 ;  /* 0x00007610ff087816 */ /* 0x000fc60000000008 */
[----:B------:R-:W3:Y:S04]  /*3a510*/  LDL R13, [R1+0x14e8] ;  /* 0x0014e800010d7983 */ /* 0x000ee80000100800 */
[----:B--2---:R1:W2:Y:S04]  /*3a520*/  @P0 LDG.E.U8 R9, desc[UR42][R2.64] ;  /* 0x0000002a02090981 */ /* 0x0042a8000c1e1100 */
[----:B0-----:R-:W4:Y:S04]  /*3a530*/  LDL R6, [R1+0x14f4] ;  /* 0x0014f40001067983 */ /* 0x001f280000100800 */
[----:B------:R-:W1:Y:S04]  /*3a540*/  LDL R2, [R1+0x1508] ;  /* 0x0015080001027983 */ /* 0x000e680000100800 */
[----:B------:R-:W1:Y:S02]  /*3a550*/  LDL R3, [R1+0x150c] ;  /* 0x00150c0001037983 */ /* 0x000e640000100800 */
[----:B-1----:R-:W-:-:S04]  /*3a560*/  @P0 LOP3.LUT R3, R3, R2, RZ, 0x3c, !PT ;  /* 0x0000000203030212 */ /* 0x002fc800078e3cff */
[----:B------:R-:W-:-:S04]  /*3a570*/  @P0 LOP3.LUT R2, R3, R2, RZ, 0x3c, !PT ;  /* 0x0000000203020212 */ /* 0x000fc800078e3cff */
[----:B------:R-:W-:-:S05]  /*3a580*/  @P0 LOP3.LUT R3, R3, R2, RZ, 0x3c, !PT ;  /* 0x0000000203030212 */ /* 0x000fca00078e3cff */
[----:B------:R-:W3:Y:S04]  /*3a590*/  @P0 LDG.E.U8 R8, desc[UR42][R2.64] ;  /* 0x0000002a02080981 */ /* 0x000ee8000c1e1100 */
[----:B--2---:R0:W-:Y:S04]  /*3a5a0*/  STL [R1+0xdc], R9 ;  /* 0x0000dc0901007387 */ /* 0x0041e80000100800 */
[----:B0-----:R-:W2:Y:S04]  /*3a5b0*/  LDL R9, [R1+0x14ec] ;  /* 0x0014ec0001097983 */ /* 0x001ea80000100800 */
[----:B---3--:R0:W-:Y:S04]  /*3a5c0*/  STL [R1+0xd8], R8 ;  /* 0x0000d80801007387 */ /* 0x0081e80000100800 */
[----:B0-----:R-:W3:Y:S04]  /*3a5d0*/  LDL.LU R8, [R1+0x358c] ;  /* 0x00358c0001087983 */ /* 0x001ee80000300800 */
[----:B------:R-:W2:Y:S04]  /*3a5e0*/  LDL R2, [R1+0x1500] ;  /* 0x0015000001027983 */ /* 0x000ea80000100800 */
[----:B------:R-:W2:Y:S02]  /*3a5f0*/  LDL R3, [R1+0x1504] ;  /* 0x0015040001037983 */ /* 0x000ea40000100800 */
[----:B--2---:R-:W-:-:S02]  /*3a600*/  @P0 LOP3.LUT R3, R3, R2, RZ, 0x3c, !PT ;  /* 0x0000000203030212 */ /* 0x004fc400078e3cff */
[----:B---3--:R-:W-:Y:S02]  /*3a610*/  PRMT R8, RZ, 0x7610, R8 ;  /* 0x00007610ff087816 */ /* 0x008fe40000000008 */
[----:B------:R-:W-:-:S04]  /*3a620*/  @P0 LOP3.LUT R2, R3, R2, RZ, 0x3c, !PT ;  /* 0x0000000203020212 */ /* 0x000fc800078e3cff */
[----:B------:R-:W-:-:S05]  /*3a630*/  @P0 LOP3.LUT R3, R3, R2, RZ, 0x3c, !PT ;  /* 0x0000000203030212 */ /* 0x000fca00078e3cff */
[----:B------:R-:W2:Y:S04]  /*3a640*/  @P0 LDG.E.U8 R8, desc[UR42][R2.64] ;  /* 0x0000002a02080981 */ /* 0x000ea8000c1e1100 */
[----:B--2---:R0:W-:Y:S04]  /*3a650*/  STL [R1+0xd4], R8 ;  /* 0x0000d40801007387 */ /* 0x0041e80000100800 */
[----:B0-----:R-:W2:Y:S01]  /*3a660*/  LDL.LU R8, [R1+0x3588] ;  /* 0x0035880001087983 */ /* 0x001ea20000300800 */
[----:B-----5:R-:W-:Y:S02]  /*3a670*/  @P0 IMAD.MOV.U32 R2, RZ, RZ, R4 ;  /* 0x000000ffff020224 */ /* 0x020fe400078e0004 */
[----:B------:R-:W-:Y:S01]  /*3a680*/  @P0 IMAD.MOV.U32 R3, RZ, RZ, R5 ;  /* 0x000000ffff030224 */ /* 0x000fe200078e0005 */
[----:B------:R-:W3:Y:S04]  /*3a690*/  LDL R4, [R1+0x14dc] ;  /* 0x0014dc0001047983 */ /* 0x000ee80000100800 */
[----:B------:R-:W5:Y:S01]  /*3a6a0*/  LDL R5, [R1+0x14d8] ;  /* 0x0014d80001057983 */ /* 0x000f620000100800 */
[----:B--2---:R-:W-:-:S06]  /*3a6b0*/  PRMT R8, RZ, 0x7610, R8 ;  /* 0x00007610ff087816 */ /* 0x004fcc0000000008 */
[----:B------:R-:W2:Y:S04]  /*3a6c0*/  @P0 LDG.E.U8 R8, desc[UR42][R2.64] ;  /* 0x0000002a02080981 */ /* 0x000ea8000c1e1100 */
[----:B--2---:R0:W-:Y:S04]  /*3a6d0*/  STL [R1+0xd0], R8 ;  /* 0x0000d00801007387 */ /* 0x0041e80000100800 */
[----:B0-----:R-:W2:Y:S01]  /*3a6e0*/  LDL.LU R8, [R1+0x3584] ;  /* 0x0035840001087983 */ /* 0x001ea20000300800 */
[----:B----4-:R-:W-:Y:S02]  /*3a6f0*/  @P0 IMAD.MOV.U32 R2, RZ, RZ, R6 ;  /* 0x000000ffff020224 */ /* 0x010fe400078e0006 */
[----:B------:R-:W-:Y:S01]  /*3a700*/  @P0 IMAD.MOV.U32 R3, RZ, RZ, R7 ;  /* 0x000000ffff030224 */ /* 0x000fe200078e0007 */
[----:B------:R-:W4:Y:S04]  /*3a710*/  LDL R6, [R1+0x14d4] ;  /* 0x0014d40001067983 */ /* 0x000f280000100800 */
[----:B------:R-:W3:Y:S01]  /*3a720*/  LDL R7, [R1+0x14d0] ;  /* 0x0014d00001077983 */ /* 0x000ee20000100800 */
[----:B--2---:R-:W-:-:S06]  /*3a730*/  PRMT R8, RZ, 0x7610, R8 ;  /* 0x00007610ff087816 */ /* 0x004fcc0000000008 */
[----:B------:R-:W2:Y:S04]  /*3a740*/  @P0 LDG.E.U8 R8, desc[UR42][R2.64] ;  /* 0x0000002a02080981 */ /* 0x000ea8000c1e1100 */
[----:B--2---:R0:W-:Y:S04]  /*3a750*/  STL [R1+0xcc], R8 ;  /* 0x0000cc0801007387 */ /* 0x0041e80000100800 */
[----:B0-----:R-:W2:Y:S01]  /*3a760*/  LDL.LU R8, [R1+0x3580] ;  /* 0x0035800001087983 */ /* 0x001ea20000300800 */
[----:B------:R-:W-:Y:S02]  /*3a770*/  @P0 IMAD.MOV.U32 R2, RZ, RZ, R9 ;  /* 0x000000ffff020224 */ /* 0x000fe400078e0009 */
[----:B------:R-:W-:Y:S01]  /*3a780*/  @P0 IMAD.MOV.U32 R3, RZ, RZ, R13 ;  /* 0x000000ffff030224 */ /* 0x000fe200078e000d */
[----:B------:R-:W3:Y:S04]  /*3a790*/  LDL R9, [R1+0x14cc] ;  /* 0x0014cc0001097983 */ /* 0x000ee80000100800 */
[----:B------:R-:W3:Y:S01]  /*3a7a0*/  LDL R13, [R1+0x14c8] ;  /* 0x0014c800010d7983 */ /* 0x000ee20000100800 */
[----:B--2---:R-:W-:-:S06]  /*3a7b0*/  PRMT R8, RZ, 0x7610, R8 ;  /* 0x00007610ff087816 */ /* 0x004fcc0000000008 */
[----:B------:R-:W2:Y:S04]  /*3a7c0*/  @P0 LDG.E.U8 R8, desc[UR42][R2.64] ;  /* 0x0000002a02080981 */ /* 0x000ea8000c1e1100 */
[----:B--2---:R0:W-:Y:S04]  /*3a7d0*/  STL [R1+0xc8], R8 ;  /* 0x0000c80801007387 */ /* 0x0041e80000100800 */
[----:B0-----:R-:W2:Y:S04]  /*3a7e0*/  LDL.LU R8, [R1+0x357c] ;  /* 0x00357c0001087983 */ /* 0x001ea80000300800 */
[----:B------:R-:W2:Y:S04]  /*3a7f0*/  LDL R2, [R1+0x14e0] ;  /* 0x0014e00001027983 */ /* 0x000ea80000100800 */
[----:B------:R-:W2:Y:S02]  /*3a800*/  LDL R3, [R1+0x14e4] ;  /* 0x0014e40001037983 */ /* 0x000ea40000100800 */
[----:B--2---:R-:W-:-:S02]  /*3a810*/  @P0 LOP3.LUT R3, R3, R2, RZ, 0x3c, !PT ;  /* 0x0000000203030212 */ /* 0x004fc400078e3cff */
[----:B------:R-:W-:Y:S02]  /*3a820*/  PRMT R8, RZ, 0x7610, R8 ;  /* 0x00007610ff087816 */ /* 0x000fe40000000008 */
[----:B------:R-:W-:-:S04]  /*3a830*/  @P0 LOP3.LUT R2, R3, R2, RZ, 0x3c, !PT ;  /* 0x0000000203020212 */ /* 0x000fc800078e3cff */
[----:B------:R-:W-:-:S05]  /*3a840*/  @P0 LOP3.LUT R3, R3, R2, RZ, 0x3c, !PT ;  /* 0x0000000203030212 */ /* 0x000fca00078e3cff */
[----:B------:R3:W2:Y:S01]  /*3a850*/  @P0 LDG.E.U8 R8, desc[UR42][R2.64] ;  /* 0x0000002a02080981 */ /* 0x0006a2000c1e1100 */
[----:B------:R-:W-:Y:S02]  /*3a860*/  ISETP.GT.AND P1, PT, R0, 0x77, PT ;  /* 0x000000770000780c */ /* 0x000fe40003f24270 */
[----:B------:R-:W-:Y:S02]  /*3a870*/  PRMT R12, RZ, 0x7610, R12 ;  /* 0x00007610ff0c7816 */ /* 0x000fe4000000000c */
[----:B------:R-:W-:Y:S01]  /*3a880*/  PRMT R11, RZ, 0x7610, R11 ;  /* 0x00007610ff0b7816 */ /* 0x000fe2000000000b */
[----:B---3--:R-:W-:Y:S02]  /*3a890*/  @P0 IMAD.MOV.U32 R2, RZ, RZ, R4 ;  /* 0x000000ffff020224 */ /* 0x008fe400078e0004 */
[----:B-----5:R-:W-:-:S05]  /*3a8a0*/  @P0 IMAD.MOV.U32 R3, RZ, RZ, R5 ;  /* 0x000000ffff030224 */ /* 0x020fca00078e0005 */
[----:B------:R4:W3:Y:S02]  /*3a8b0*/  @P0 LDG.E.U8 R12, desc[UR42][R2.64] ;  /* 0x0000002a020c0981 */ /* 0x0008e4000c1e1100 */
[----:B----4-:R-:W-:Y:S02]  /*3a8c0*/  @P1 IMAD.MOV.U32 R2, RZ, RZ, R6 ;  /* 0x000000ffff021224 */ /* 0x010fe400078e0006 */
[----:B------:R-:W-:-:S05]  /*3a8d0*/  @P1 IMAD.MOV.U32 R3, RZ, RZ, R7 ;  /* 0x000000ffff031224 */ /* 0x000fca00078e0007 */
[----:B------:R0:W4:Y:S04]  /*3a8e0*/  @P1 LDG.E.U8 R11, desc[UR42][R2.64] ;  /* 0x0000002a020b1981 */ /* 0x000128000c1e1100 */
[----:B--2---:R1:W-:Y:S04]  /*3a8f0*/  STL [R1+0xc4], R8 ;  /* 0x0000c40801007387 */ /* 0x0043e80000100800 */
[----:B-1----:R-:W2:Y:S04]  /*3a900*/  LDL.LU R8, [R1+0x3578] ;  /* 0x0035780001087983 */ /* 0x002ea80000300800 */
[----:B------:R-:W5:Y:S04]  /*3a910*/  LDL R5, [R1+0x14b8] ;  /* 0x0014b80001057983 */ /* 0x000f680000100800 */
[----:B------:R-:W5:Y:S01]  /*3a920*/  LDL R4, [R1+0x14bc] ;  /* 0x0014bc0001047983 */ /* 0x000f620000100800 */
[----:B0-----:R-:W-:-:S02]  /*3a930*/  @P1 IMAD.MOV.U32 R2, RZ, RZ, R9 ;  /* 0x000000ffff021224 */ /* 0x001fc400078e0009 */
[----:B------:R-:W-:Y:S01]  /*3a940*/  @P1 IMAD.MOV.U32 R3, RZ, RZ, R13 ;  /* 0x000000ffff031224 */ /* 0x000fe200078e000d */
[----:B---3--:R0:W-:Y:S04]  /*3a950*/  STL [R1+0xc0], R12 ;  /* 0x0000c00c01007387 */ /* 0x0081e80000100800 */
[----:B0-----:R-:W3:Y:S04]  /*3a960*/  LDL.LU R12, [R1+0x3574] ;  /* 0x00357400010c7983 */ /* 0x001ee80000300800 */
[----:B------:R-:W3:Y:S04]  /*3a970*/  LDL R7, [R1+0x14b0] ;  /* 0x0014b00001077983 */ /* 0x000ee80000100800 */
[----:B------:R-:W3:Y:S04]  /*3a980*/  LDL R6, [R1+0x14b4] ;  /* 0x0014b40001067983 */ /* 0x000ee80000100800 */
[----:B----4-:R0:W-:Y:S04]  /*3a990*/  STL [R1+0xbc], R11 ;  /* 0x0000bc0b01007387 */ /* 0x0101e80000100800 */
[----:B0-----:R-:W4:Y:S01]  /*3a9a0*/  LDL.LU R11, [R1+0x3570] ;  /* 0x00357000010b7983 */ /* 0x001f220000300800 */
[----:B------:R-:W-:-:S02]  /*3a9b0*/  PRMT R10, RZ, 0x7610, R10 ;  /* 0x00007610ff0a7816 */ /* 0x000fc4000000000a */
[----:B------:R-:W-:Y:S02]  /*3a9c0*/  PRMT R18, RZ, 0x7610, R18 ;  /* 0x00007610ff127816 */ /* 0x000fe40000000012 */
[----:B------:R-:W-:Y:S01]  /*3a9d0*/  PRMT R16, RZ, 0x7610, R16 ;  /* 0x00007610ff107816 */ /* 0x000fe20000000010 */
[----:B------:R-:W3:Y:S04]  /*3a9e0*/  LDL R13, [R1+0x14ac] ;  /* 0x0014ac00010d7983 */ /* 0x000ee80000100800 */
[----:B------:R-:W3:Y:S01]  /*3a9f0*/  LDL R9, [R1+0x14a0] ;  /* 0x0014a00001097983 */ /* 0x000ee20000100800 */
[----:B--2---:R-:W-:-:S06]  /*3aa00*/  PRMT R8, RZ, 0x7610, R8 ;  /* 0x00007610ff087816 */ /* 0x004fcc0000000008 */
[----:B------:R0:W2:Y:S04]  /*3aa10*/  @P1 LDG.E.U8 R8, desc[UR42][R2.64] ;  /* 0x0000002a02081981 */ /* 0x0000a8000c1e1100 */
[----:B------:R-:W0:Y:S04]  /*3aa20*/  LDL R2, [R1+0x14c0] ;  /* 0x0014c00001027983 */ /* 0x000e280000100800 */
[----:B------:R-:W0:Y:S02]  /*3aa30*/  LDL R3, [R1+0x14c4] ;  /* 0x0014c40001037983 */ /* 0x000e240000100800 */
[----:B0-----:R-:W-:-:S04]  /*3aa40*/  @P1 LOP3.LUT R3, R3, R2, RZ, 0x3c, !PT ;  /* 0x0000000203031212 */ /* 0x001fc800078e3cff */
[----:B------:R-:W-:-:S04]  /*3aa50*/  @P1 LOP3.LUT R2, R3, R2, RZ, 0x3c, !PT ;  /* 0x0000000203021212 */ /* 0x000fc800078e3cff */
[----:B------:R-:W-:-:S05]  /*3aa60*/  @P1 LOP3.LUT R3, R3, R2, RZ, 0x3c, !PT ;  /* 0x0000000203031212 */ /* 0x000fca00078e3cff */
[----:B------:R5:W4:Y:S02]  /*3aa70*/  @P1 LDG.E.U8 R10, desc[UR42][R2.64] ;  /* 0x0000002a020a1981 */ /* 0x000b24000c1e1100 */
[----:B-----5:R-:W-:Y:S02]  /*3aa80*/  @P1 IMAD.MOV.U32 R2, RZ, RZ, R4 ;  /* 0x000000ffff021224 */ /* 0x020fe400078e0004 */
[----:B------:R-:W-:-:S05]  /*3aa90*/  @P1 IMAD.MOV.U32 R3, RZ, RZ, R5 ;  /* 0x000000ffff031224 */ /* 0x000fca00078e0005 */
[----:B------:R3:W5:Y:S02]  /*3aaa0*/  @P1 LDG.E.U8 R18, desc[UR42][R2.64] ;  /* 0x0000002a02121981 */ /* 0x000764000c1e1100 */
[----:B---3--:R-:W-:Y:S02]  /*3aab0*/  @P1 IMAD.MOV.U32 R2, RZ, RZ, R6 ;  /* 0x000000ffff021224 */ /* 0x008fe400078e0006 */
[----:B------:R-:W-:-:S05]  /*3aac0*/  @P1 IMAD.MOV.U32 R3, RZ, RZ, R7 ;  /* 0x000000ffff031224 */ /* 0x000fca00078e0007 */
[----:B------:R-:W3:Y:S04]  /*3aad0*/  @P1 LDG.E.U8 R16, desc[UR42][R2.64] ;  /* 0x0000002a02101981 */ /* 0x000ee8000c1e1100 */
[----:B--2---:R0:W-:Y:S04]  /*3aae0*/  STL [R1+0xb8], R8 ;  /* 0x0000b80801007387 */ /* 0x0041e80000100800 */
[----:B0-----:R-:W2:Y:S04]  /*3aaf0*/  LDL R8, [R1+0x14a4] ;  /* 0x0014a40001087983 */ /* 0x001ea80000100800 */
[----:B----4-:R0:W-:Y:S04]  /*3ab00*/  STL [R1+0xb4], R10 ;  /* 0x0000b40a01007387 */ /* 0x0101e80000100800 */
[----:B0-----:R-:W4:Y:S04]  /*3ab10*/  LDL.LU R10, [R1+0x356c] ;  /* 0x00356c00010a7983 */ /* 0x001f280000300800 */
[----:B------:R-:W2:Y:S04]  /*3ab20*/  LDL R5, [R1+0x1498] ;  /* 0x0014980001057983 */ /* 0x000ea80000100800 */
[----:B------:R-:W2:Y:S04]  /*3ab30*/  LDL R4, [R1+0x149c] ;  /* 0x00149c0001047983 */ /* 0x000ea80000100800 */
[----:B-----5:R0:W-:Y:S04]  /*3ab40*/  STL [R1+0xb0], R18 ;  /* 0x0000b01201007387 */ /* 0x0201e80000100800 */
[----:B0-----:R-:W5:Y:S04]  /*3ab50*/  LDL.LU R18, [R1+0x3568] ;  /* 0x0035680001127983 */ /* 0x001f680000300800 */
[----:B------:R-:W2:Y:S04]  /*3ab60*/  LDL R7, [R1+0x1490] ;  /* 0x0014900001077983 */ /* 0x000ea80000100800 */
[----:B------:R-:W2:Y:S04]  /*3ab70*/  LDL R6, [R1+0x1494] ;  /* 0x0014940001067983 */ /* 0x000ea80000100800 */
[----:B---3--:R0:W-:Y:S04]  /*3ab80*/  STL [R1+0xac], R16 ;  /* 0x0000ac1001007387 */ /* 0x0081e80000100800 */
[----:B0-----:R-:W3:Y:S04]  /*3ab90*/  LDL.LU R16, [R1+0x3564] ;  /* 0x0035640001107983 */ /* 0x001ee80000300800 */
[----:B------:R-:W2:Y:S01]  /*3aba0*/  LDL R3, [R1+0x14a8] ;  /* 0x0014a80001037983 */ /* 0x000ea20000100800 */
[----:B------:R-:W-:Y:S01]  /*3abb0*/  PRMT R12, RZ, 0x7610, R12 ;  /* 0x00007610ff0c7816 */ /* 0x000fe2000000000c */
[----:B------:R-:W-:Y:S01]  /*3abc0*/  @P1 IMAD.MOV.U32 R2, RZ, RZ, R13 ;  /* 0x000000ffff021224 */ /* 0x000fe200078e000d */
[----:B------:R-:W-:-:S02]  /*3abd0*/  PRMT R11, RZ, 0x7610, R11 ;  /* 0x00007610ff0b7816 */ /* 0x000fc4000000000b */
[----:B------:R-:W-:Y:S02]  /*3abe0*/  ISETP.GT.AND P0, PT, R0, 0x78, PT ;  /* 0x000000780000780c */ /* 0x000fe40003f04270 */
[----:B----4-:R-:W-:Y:S02]  /*3abf0*/  PRMT R10, RZ, 0x7610, R10 ;  /* 0x00007610ff0a7816 */ /* 0x010fe4000000000a */
[----:B-----5:R-:W-:Y:S01]  /*3ac00*/  PRMT R18, RZ, 0x7610, R18 ;  /* 0x00007610ff127816 */ /* 0x020fe20000000012 */
[----:B--2---:R0:W2:Y:S02]  /*3ac10*/  @P1 LDG.E.U8 R12, desc[UR42][R2.64] ;  /* 0x0000002a020c1981 */ /* 0x0040a4000c1e1100 */
[----:B0-----:R-:W-:Y:S02]  /*3ac20*/  @P1 IMAD.MOV.U32 R2, RZ, RZ, R8 ;  /* 0x000000ffff021224 */ /* 0x001fe400078e0008 */
[----:B------:R-:W-:Y:S01]  /*3ac30*/  @P1 IMAD.MOV.U32 R3, RZ, RZ, R9 ;  /* 0x000000ffff031224 */ /* 0x000fe200078e0009 */
[----:B------:R-:W4:Y:S04]  /*3ac40*/  LDL R8, [R1+0x148c] ;  /* 0x00148c0001087983 */ /* 0x000f280000100800 */
[----:B------:R-:W5:Y:S04]  /*3ac50*/  LDL R9, [R1+0x1488] ;  /* 0x0014880001097983 */ /* 0x000f680000100800 */
[----:B------:R0:W2:Y:S02]  /*3ac60*/  @P1 LDG.E.U8 R11, desc[UR42][R2.64] ;  /* 0x0000002a020b1981 */ /* 0x0000a4000c1e1100 */
[----:B0-----:R-:W-:-:S02]  /*3ac70*/  @P1 IMAD.MOV.U32 R2, RZ, RZ, R4 ;  /* 0x000000ffff021224 */ /* 0x001fc400078e0004 */
[----:B------:R-:W-:Y:S01]  /*3ac80*/  @P1 IMAD.MOV.U32 R3, RZ, RZ, R5 ;  /* 0x000000ffff031224 */ /* 0x000fe200078e0005 */
[----:B------:R-:W4:Y:S04]  /*3ac90*/  LDL R4, [R1+0x1484] ;  /* 0x0014840001047983 */ /* 0x000f280000100800 */
[----:B------:R-:W4:Y:S04]  /*3aca0*/  LDL R5, [R1+0x1480] ;  /* 0x0014800001057983 */ /* 0x000f280000100800 */
[----:B------:R0:W4:Y:S02]  /*3acb0*/  @P1 LDG.E.U8 R10, desc[UR42][R2.64] ;  /* 0x0000002a020a1981 */ /* 0x000124000c1e1100 */
[----:B0-----:R-:W-:-:S02]  /*3acc0*/  @P0 IMAD.MOV.U32 R2, RZ, RZ, R6 ;  /* 0x000000ffff020224 */ /* 0x001fc400078e0006 */
[----:B------:R-:W-:-:S05]  /*3acd0*/  @P0 IMAD.MOV.U32 R3, RZ, RZ, R7 ;  /* 0x000000ffff030224 */ /* 0x000fca00078e0007 */
[----:B------:R0:W5:Y:S01]  /*3ace0*/  @P0 LDG.E.U8 R18, desc[UR42][R2.64] ;  /* 0x0000002a02120981 */ /* 0x000162000c1e1100 */
[----:B---3--:R-:W-:-:S03]  /*3acf0*/  PRMT R16, RZ, 0x7610, R16 ;  /* 0x00007610ff107816 */ /* 0x008fc60000000010 */
[----:B--2---:R1:W-:Y:S04]  /*3ad00*/  STL [R1+0xa4], R11 ;  /* 0x0000a40b01007387 */ /* 0x0043e80000100800 */
[----:B-1----:R-:W2:Y:S04]  /*3ad10*/  LDL R11, [R1+0x1478] ;  /* 0x00147800010b7983 */ /* 0x002ea80000100800 */
[----:B----4-:R1:W-:Y:S04]  /*3ad20*/  STL [R1+0xa0], R10 ;  /* 0x0000a00a01007387 */ /* 0x0103e80000100800 */
[----:B------:R-:W3:Y:S04]  /*3ad30*/  LDL R7, [R1+0x1470] ;  /* 0x0014700001077983 */ /* 0x000ee80000100800 */
[----:B------:R-:W3:Y:S04]  /*3ad40*/  LDL R6, [R1+0x1474] ;  /* 0x0014740001067983 */ /* 0x000ee80000100800 */
[----:B-1----:R-:W4:Y:S01]  /*3ad50*/  LDL R10, [R1+0x147c] ;  /* 0x00147c00010a7983 */ /* 0x002f220000100800 */
[----:B0-----:R-:W-:-:S02]  /*3ad60*/  @P0 IMAD.MOV.U32 R2, RZ, RZ, R8 ;  /* 0x000000ffff020224 */ /* 0x001fc400078e0008 */
[----:B-----5:R-:W-:Y:S01]  /*3ad70*/  @P0 IMAD.MOV.U32 R3, RZ, RZ, R9 ;  /* 0x000000ffff030224 */ /* 0x020fe200078e0009 */
[----:B------:R-:W-:Y:S04]  /*3ad80*/  STL [R1+0x34b0], R18 ;  /* 0x0034b01201007387 */ /* 0x000fe80000100800 */
[----:B------:R-:W5:Y:S04]  /*3ad90*/  LDL R13, [R1+0x1468] ;  /* 0x00146800010d7983 */ /* 0x000f680000100800 */
[----:B------:R0:W-:Y:S04]  /*3ada0*/  STL [R1+0xa8], R12 ;  /* 0x0000a80c01007387 */ /* 0x0001e80000100800 */
[----:B------:R1:W3:Y:S04]  /*3adb0*/  @P0 LDG.E.U8 R16, desc[UR42][R2.64] ;  /* 0x0000002a02100981 */ /* 0x0002e8000c1e1100 */
[----:B0-----:R-:W5:Y:S01]  /*3adc0*/  LDL R12, [R1+0x146c] ;  /* 0x00146c00010c7983 */ /* 0x001f620000100800 */
[----:B-1----:R-:W-:-:S02]  /*3add0*/  PRMT R2, RZ, 0x7610, R2 ;  /* 0x00007610ff027816 */ /* 0x002fc40000000002 */
[----:B------:R-:W-:-:S04]  /*3ade0*/  PRMT R3, RZ, 0x7610, R3 ;  /* 0x00007610ff037816 */ /* 0x000fc80000000003 */
[----:B------:R2:W5:Y:S02]  /*3adf0*/  @P0 LDG.E.U8 R2, desc[UR42][R4.64] ;  /* 0x0000002a04020981 */ /* 0x000564000c1e1100 */
[----:B--2---:R-:W-:Y:S02]  /*3ae00*/  @P0 IMAD.MOV.U32 R5, RZ, RZ, R11 ;  /* 0x000000ffff050224 */ /* 0x004fe400078e000b */
[----:B----4-:R-:W-:-:S05]  /*3ae10*/  @P0 IMAD.MOV.U32 R4, RZ, RZ, R10 ;  /* 0x000000ffff040224 */ /* 0x010fca00078e000a */
[----:B------:R0:W2:Y:S02]  /*3ae20*/  @P0 LDG.E.U8 R3, desc[UR42][R4.64] ;  /* 0x0000002a04030981 */ /* 0x0000a4000c1e1100 */
[----:B0-----:R-:W-:Y:S02]  /*3ae30*/  PRMT R4, RZ, 0x7610, R4 ;  /* 0x00007610ff047816 */ /* 0x001fe40000000004 */
[----:B------:R-:W-:-:S04]  /*3ae40*/  PRMT R5, RZ, 0x7610, R5 ;  /* 0x00007610ff057816 */ /* 0x000fc80000000005 */
[----:B---3--:R5:W3:Y:S04]  /*3ae50*/  @P0 LDG.E.U8 R4, desc[UR42][R6.64] ;  /* 0x0000002a06040981 */ /* 0x008ae8000c1e1100 */
[----:B------:R-:W-:Y:S04]  /*3ae60*/  STL [R1+0x34b4], R16 ;  /* 0x0034b41001007387 */ /* 0x000fe80000100800 */
[----:B------:R-:W4:Y:S04]  /*3ae70*/  LDL R9, [R1+0x1460] ;  /* 0x0014600001097983 */ /* 0x000f280000100800 */
[----:B------:R-:W4:Y:S01]  /*3ae80*/  LDL R8, [R1+0x1464] ;  /* 0x0014640001087983 */ /* 0x000f220000100800 */
[----:B-----5:R-:W-:-:S02]  /*3ae90*/  @P0 IMAD.MOV.U32 R6, RZ, RZ, R12 ;  /* 0x000000ffff060224 */ /* 0x020fc400078e000c */
[----:B------:R-:W-:-:S05]  /*3aea0*/  @P0 IMAD.MOV.U32 R7, RZ, RZ, R13 ;  /* 0x000000ffff070224 */ /* 0x000fca00078e000d */
[----:B------:R0:W5:Y:S04]  /*3aeb0*/  @P0 LDG.E.U8 R5, desc[UR42][R6.64] ;  /* 0x0000002a06050981 */ /* 0x000168000c1e1100 */
[----:B------:R-:W-:Y:S01]  /*3aec0*/  STL [R1+0x34b8], R2 ;  /* 0x0034b80201007387 */ /* 0x000fe20000100800 */
[----:B0-----:R-:W-:-:S03]  /*3aed0*/  PRMT R6, RZ, 0x7610, R6 ;  /* 0x00007610ff067816 */ /* 0x001fc60000000006 */
[----:B--2---:R-:W-:Y:S04]  /*3aee0*/  STL [R1+0x34bc], R3 ;  /* 0x0034bc0301007387 */ /* 0x004fe80000100800 */
[----:B------:R-:W2:Y:S04]  /*3aef0*/  LDL R11, [R1+0x1450] ;  /* 0x00145000010b7983 */ /* 0x000ea80000100800 */
[----:B------:R-:W2:Y:S04]  /*3af00*/  LDL R10, [R1+0x1454] ;  /* 0x00145400010a7983 */ /* 0x000ea80000100800 */
[----:B---3--:R-:W-:Y:S04]  /*3af10*/  STL [R1+0x34c0], R4 ;  /* 0x0034c00401007387 */ /* 0x008fe80000100800 */
[----:B----4-:R0:W3:Y:S04]  /*3af20*/  @P0 LDG.E.U8 R6, desc[UR42][R8.64] ;  /* 0x0000002a08060981 */ /* 0x0100e8000c1e1100 */
[----:B-----5:R-:W-:Y:S04]  /*3af30*/  STL [R1+0x34c4], R5 ;  /* 0x0034c40501007387 */ /* 0x020fe80000100800 */
[----:B------:R-:W0:Y:S04]  /*3af40*/  LDL R8, [R1+0x1458] ;  /* 0x0014580001087983 */ /* 0x000e280000100800 */
[----:B------:R-:W0:Y:S01]  /*3af50*/  LDL R9, [R1+0x145c] ;  /* 0x00145c0001097983 */ /* 0x000e220000100800 */
[----:B------:R-:W-:-:S02]  /*3af60*/  PRMT R7, RZ, 0x7610, R7 ;  /* 0x00007610ff077816 */ /* 0x000fc40000000007 */
[----:B------:R-:W-:Y:S01]  /*3af70*/  ISETP.GT.AND P1, PT, R0, 0x79, PT ;  /* 0x000000790000780c */ /* 0x000fe20003f24270 */
[----:B------:R-:W4:Y:S04]  /*3af80*/  LDL R13, [R1+0x1440] ;  /* 0x00144000010d7983 */ /* 0x000f280000100800 */
[----:B------:R-:W4:Y:S01]  /*3af90*/  LDL R12, [R1+0x1444] ;  /* 0x00144400010c7983 */ /* 0x000f220000100800 */
[----:B0-----:R-:W-:-:S04]  /*3afa0*/  @P0 LOP3.LUT R9, R9, R8, RZ, 0x3c, !PT ;  /* 0x0000000809090212 */ /* 0x001fc800078e3cff */
[----:B------:R-:W-:-:S04]  /*3afb0*/  @P0 LOP3.LUT R8, R9, R8, RZ, 0x3c, !PT ;  /* 0x0000000809080212 */ /* 0x000fc800078e3cff */
[----:B------:R-:W-:-:S05]  /*3afc0*/  @P0 LOP3.LUT R9, R9, R8, RZ, 0x3c, !PT ;  /* 0x0000000809090212 */ /* 0x000fca00078e3cff */
[----:B------:R0:W5:Y:S04]  /*3afd0*/  @P0 LDG.E.U8 R7, desc[UR42][R8.64] ;  /* 0x0000002a08070981 */ /* 0x000168000c1e1100 */
[----:B---3--:R-:W-:Y:S01]  /*3afe0*/  STL [R1+0x34c8], R6 ;  /* 0x0034c80601007387 */ /* 0x008fe20000100800 */
[----:B0-----:R-:W-:-:S06]  /*3aff0*/  PRMT R8, RZ, 0x7610, R8 ;  /* 0x00007610ff087816 */ /* 0x001fcc0000000008 */
[----:B--2---:R0:W2:Y:S04]  /*3b000*/  @P1 LDG.E.U8 R8, desc[UR42][R10.64] ;  /* 0x0000002a0a081981 */ /* 0x0040a8000c1e1100 */
[----:B-----5:R-:W-:Y:S04]  /*3b010*/  STL [R1+0x34cc], R7 ;  /* 0x0034cc0701007387 */ /* 0x020fe80000100800 */
[----:B------:R-:W0:Y:S04]  /*3b020*/  LDL R10, [R1+0x1448] ;  /* 0x00144800010a7983 */ /* 0x000e280000100800 */
[----:B------:R-:W0:Y:S01]  /*3b030*/  LDL R11, [R1+0x144c] ;  /* 0x00144c00010b7983 */ /* 0x000e220000100800 */
[----:B------:R-:W-:-:S02]  /*3b040*/  PRMT R9, RZ, 0x7610, R9 ;  /* 0x00007610ff097816 */ /* 0x000fc40000000009 */
[----:B0-----:R-:W-:-:S04]  /*3b050*/  @P1 LOP3.LUT R11, R11, R10, RZ, 0x3c, !PT ;  /* 0x0000000a0b0b1212 */ /* 0x001fc800078e3cff */
[----:B------:R-:W-:-:S04]  /*3b060*/  @P1 LOP3.LUT R10, R11, R10, RZ, 0x3c, !PT ;  /* 0x0000000a0b0a1212 */ /* 0x000fc800078e3cff */
[----:B------:R-:W-:-:S05]  /*3b070*/  @P1 LOP3.LUT R11, R11, R10, RZ, 0x3c, !PT ;  /* 0x0000000a0b0b1212 */ /* 0x000fca00078e3cff */
[----:B------:R0:W3:Y:S04]  /*3b080*/  @P1 LDG.E.U8 R9, desc[UR42][R10.64] ;  /* 0x0000002a0a091981 */ /* 0x0000e8000c1e1100 */
[----:B--2---:R-:W-:Y:S01]  /*3b090*/  STL [R1+0x34a4], R8 ;  /* 0x0034a40801007387 */ /* 0x004fe20000100800 */
[----:B0-----:R-:W-:-:S06]  /*3b0a0*/  PRMT R10, RZ, 0x7610, R10 ;  /* 0x00007610ff0a7816 */ /* 0x001fcc000000000a */
[----:B----4-:R-:W2:Y:S04]  /*3b0b0*/  @P1 LDG.E.U8 R10, desc[UR42][R12.64] ;  /* 0x0000002a0c0a1981 */ /* 0x010ea8000c1e1100 */
[----:B---3--:R-:W-:Y:S04]  /*3b0c0*/  STL [R1+0x34a8], R9 ;  /* 0x0034a80901007387 */ /* 0x008fe80000100800 */
[----:B------:R-:W3:Y:S04]  /*3b0d0*/  LDL R12, [R1+0x1438] ;  /* 0x00143800010c7983 */ /* 0x000ee80000100800 */
[----:B------:R-:W3:Y:S01]  /*3b0e0*/  LDL R13, [R1+0x143c] ;  /* 0x00143c00010d7983 */ /* 0x000ee20000100800 */
[----:B------:R-:W-:-:S03]  /*3b0f0*/  PRMT R11, RZ, 0x7610, R11 ;  /* 0x00007610ff0b7816 */ /* 0x000fc6000000000b */
[----:B--2---:R-:W-:Y:S01]  /*3b100*/  STL [R1+0x34ac], R10 ;  /* 0x0034ac0a01007387 */ /* 0x004fe20000100800 */
[----:B---3--:R-:W-:-:S04]  /*3b110*/  @P1 LOP3.LUT R13, R13, R12, RZ, 0x3c, !PT ;  /* 0x0000000c0d0d1212 */ /* 0x008fc800078e3cff */
        /* <DEDUP_REMOVED lines=9> */
[----:B------:R-:W3:Y:S04]  /*3b1b0*/  @P1 LDG.E.U8 R15, desc[UR42][R12.64] ;  /* 0x0000002a0c0f1981 */ /* 0x000ee8000c1e1100 */
[----:B--2---:R-:W-:Y:S04]  /*3b1c0*/  STL [R1+0x34d0], R11 ;  /* 0x0034d00b01007387 */ /* 0x004fe80000100800 */
[----:B---3--:R0:W-:Y:S04]  /*3b1d0*/  STL [R1+0x94], R15 ;  /* 0x0000940f01007387 */ /* 0x0081e80000100800 */
[----:B0-----:R-:W2:Y:S04]  /*3b1e0*/  LDL.LU R15, [R1+0x3560] ;  /* 0x00356000010f7983 */ /* 0x001ea80000300800 */
[----:B------:R-:W3:Y:S04]  /*3b1f0*/  LDL R12, [R1+0x1428] ;  /* 0x00142800010c7983 */ /* 0x000ee80000100800 */
[----:B------:R-:W3:Y:S02]  /*3b200*/  LDL R13, [R1+0x142c] ;  /* 0x00142c00010d7983 */ /* 0x000ee40000100800 */
[----:B---3--:R-:W-:-:S02]  /*3b210*/  @P1 LOP3.LUT R13, R13, R12, RZ, 0x3c, !PT ;  /* 0x0000000c0d0d1212 */ /* 0x008fc400078e3cff */
[----:B--2---:R-:W-:Y:S02]  /*3b220*/  PRMT R15, RZ, 0x7610, R15 ;  /* 0x00007610ff0f7816 */ /* 0x004fe4000000000f */
[----:B------:R-:W-:-:S04]  /*3b230*/  @P1 LOP3.LUT R12, R13, R12, RZ, 0x3c, !PT ;  /* 0x0000000c0d0c1212 */ /* 0x000fc800078e3cff */
[----:B------:R-:W-:-:S05]  /*3b240*/  @P1 LOP3.LUT R13, R13, R12, RZ, 0x3c, !PT ;  /* 0x0000000c0d0d1212 */ /* 0x000fca00078e3cff */
[----:B------:R-:W2:Y:S04]  /*3b250*/  @P1 LDG.E.U8 R15, desc[UR42][R12.64] ;  /* 0x0000002a0c0f1981 */ /* 0x000ea8000c1e1100 */
[----:B--2---:R0:W-:Y:S04]  /*3b260*/  STL [R1+0x90], R15 ;  /* 0x0000900f01007387 */ /* 0x0041e80000100800 */
        /* <DEDUP_REMOVED lines=16> */
[----:B------:R-:W2:Y:S01]  /*3b370*/  @P1 LDG.E.U8 R15, desc[UR42][R12.64] ;  /* 0x0000002a0c0f1981 */ /* 0x000ea2000c1e1100 */
[----:B------:R-:W-:-:S03]  /*3b380*/  ISETP.GT.AND P0, PT, R0, 0x7a, PT ;  /* 0x0000007a0000780c */ /* 0x000fc60003f04270 */
        /* <DEDUP_REMOVED lines=71> */
[----:B------:R-:W3:Y:S01]  /*3b800*/  @P0 LDG.E.U8 R14, desc[UR42][R12.64] ;  /* 0x0000002a0c0e0981 */ /* 0x000ee2000c1e1100 */
[----:B------:R-:W-:-:S03]  /*3b810*/  ISETP.GT.AND P1, PT, R0, 0x7b, PT ;  /* 0x0000007b0000780c */ /* 0x000fc60003f24270 */
        /* <DEDUP_REMOVED lines=13> */
[----:B------:R-:W-:-:S02]  /*3b8f0*/  PRMT R28, RZ, 0x7610, R28 ;  /* 0x00007610ff1c7816 */ /* 0x000fc4000000001c */
[----:B-----5:R-:W-:-:S04]  /*3b900*/  @P1 LOP3.LUT R13, R13, R12, RZ, 0x3c, !PT ;  /* 0x0000000c0d0d1212 */ /* 0x020fc800078e3cff */
[----:B------:R-:W-:-:S04]  /*3b910*/  @P1 LOP3.LUT R12, R13, R12, RZ, 0x3c, !PT ;  /* 0x0000000c0d0c1212 */ /* 0x000fc800078e3cff */
[----:B------:R-:W-:-:S05]  /*3b920*/  @P1 LOP3.LUT R13, R13, R12, RZ, 0x3c, !PT ;  /* 0x0000000c0d0d1212 */ /* 0x000fca00078e3cff */
[----:B------:R-:W5:Y:S04]  /*3b930*/  @P1 LDG.E.U8 R28, desc[UR42][R12.64] ;  /* 0x0000002a0c1c1981 */ /* 0x000f68000c1e1100 */
[----:B-----5:R0:W-:Y:S04]  /*3b940*/  STL [R1+0x60], R28 ;  /* 0x0000601c01007387 */ /* 0x0201e80000100800 */
[----:B0-----:R-:W5:Y:S04]  /*3b950*/  LDL.LU R28, [R1+0x352c] ;  /* 0x00352c00011c7983 */ /* 0x001f680000300800 */
[----:B------:R-:W2:Y:S04]  /*3b960*/  LDL R12, [R1+0x13c0] ;  /* 0x0013c000010c7983 */ /* 0x000ea80000100800 */
[----:B------:R-:W2:Y:S01]  /*3b970*/  LDL R13, [R1+0x13c4] ;  /* 0x0013c400010d7983 */ /* 0x000ea20000100800 */
[----:B------:R-:W-:-:S02]  /*3b980*/  PRMT R27, RZ, 0x7610, R27 ;  /* 0x00007610ff1b7816 */ /* 0x000fc4000000001b */
[----:B--2---:R-:W-:-:S04]  /*3b990*/  @P1 LOP3.LUT R13, R13, R12, RZ, 0x3c, !PT ;  /* 0x0000000c0d0d1212 */ /* 0x004fc800078e3cff */
[----:B------:R-:W-:-:S04]  /*3b9a0*/  @P1 LOP3.LUT R12, R13, R12, RZ, 0x3c, !PT ;  /* 0x0000000c0d0c1212 */ /* 0x000fc800078e3cff */
[----:B------:R-:W-:-:S05]  /*3b9b0*/  @P1 LOP3.LUT R13, R13, R12, RZ, 0x3c, !PT ;  /* 0x0000000c0d0d1212 */ /* 0x000fca00078e3cff */
[----:B------:R-:W2:Y:S04]  /*3b9c0*/  @P1 LDG.E.U8 R27, desc[UR42][R12.64] ;  /* 0x0000002a0c1b1981 */ /* 0x000ea8000c1e1100 */
        /* <DEDUP_REMOVED lines=44> */
[----:B------:R0:W2:Y:S04]  /*3bc90*/  @P1 LDG.E.U8 R16, desc[UR42][R12.64] ;  /* 0x0000002a0c101981 */ /* 0x0000a8000c1e1100 */
[----:B------:R-:W0:Y:S04]  /*3bca0*/  LDL R12, [R1+0x1390] ;  /* 0x00139000010c7983 */ /* 0x000e280000100800 */
[----:B------:R-:W0:Y:S01]  /*3bcb0*/  LDL R13, [R1+0x1394] ;  /* 0x00139400010d7983 */ /* 0x000e220000100800 */
[----:B------:R-:W-:Y:S02]  /*3bcc0*/  ISETP.GT.AND P0, PT, R0, 0x7c, PT ;  /* 0x0000007c0000780c */ /* 0x000fe40003f04270 */
[----:B------:R-:W-:-:S11]  /*3bcd0*/  PRMT R20, RZ, 0x7610, R20 ;  /* 0x00007610ff147816 */ /* 0x000fd60000000014 */
[----:B0-----:R-:W-:-:S04]  /*3bce0*/  @P0 LOP3.LUT R13, R13, R12, RZ, 0x3c, !PT ;  /* 0x0000000c0d0d0212 */ /* 0x001fc800078e3cff */
        /* <DEDUP_REMOVED lines=43> */
[----:B------:R-:W2:Y:S01]  /*3bfa0*/  LDL R13, [R1+0x1368] ;  /* 0x00136800010d7983 */ /* 0x000ea20000100800 */
[----:B------:R-:W-:Y:S01]  /*3bfb0*/  PRMT R24, RZ, 0x7610, R24 ;  /* 0x00007610ff187816 */ /* 0x000fe20000000018 */
[----:B------:R-:W-:-:S02]  /*3bfc0*/  @P0 IMAD.MOV.U32 R12, RZ, RZ, R16 ;  /* 0x000000ffff0c0224 */ /* 0x000fc400078e0010 */
[----:B------:R-:W3:Y:S04]  /*3bfd0*/  LDL R16, [R1+0x134c] ;  /* 0x00134c0001107983 */ /* 0x000ee80000100800 */
        /* <DEDUP_REMOVED lines=13> */
[----:B------:R-:W-:-:S02]  /*3c0b0*/  ISETP.GT.AND P1, PT, R0, 0x7d, PT ;  /* 0x0000007d0000780c */ /* 0x000fc40003f24270 */
[----:B0-----:R-:W-:-:S04]  /*3c0c0*/  @P0 LOP3.LUT R13, R13, R12, RZ, 0x3c, !PT ;  /* 0x0000000c0d0d0212 */ /* 0x001fc800078e3cff */
[----:B------:R-:W-:-:S04]  /*3c0d0*/  @P0 LOP3.LUT R12, R13, R12, RZ, 0x3c, !PT ;  /* 0x0000000c0d0c0212 */ /* 0x000fc800078e3cff */
[----:B------:R-:W-:Y:S01]  /*3c0e0*/  @P0 LOP3.LUT R13, R13, R12, RZ, 0x3c, !PT ;  /* 0x0000000c0d0d0212 */ /* 0x000fe200078e3cff */
[----:B--2---:R0:W-:Y:S04]  /*3c0f0*/  STL [R1+0x2c], R15 ;  /* 0x00002c0f01007387 */ /* 0x0041e80000100800 */
[----:B------:R1:W2:Y:S01]  /*3c100*/  @P0 LDG.E.U8 R14, desc[UR42][R12.64] ;  /* 0x0000002a0c0e0981 */ /* 0x0002a2000c1e1100 */
[----:B------:R-:W-:-:S03]  /*3c110*/  PRMT R3, RZ, 0x7610, R3 ;  /* 0x00007610ff037816 */ /* 0x000fc60000000003 */
[----:B0-----:R-:W3:Y:S04]  /*3c120*/  LDL R15, [R1+0x1344] ;  /* 0x00134400010f7983 */ /* 0x001ee80000100800 */
[----:B------:R-:W3:Y:S01]  /*3c130*/  LDL R13, [R1+0x1350] ;  /* 0x00135000010d7983 */ /* 0x000ee20000100800 */
[----:B-1----:R-:W-:-:S03]  /*3c140*/  @P1 IMAD.MOV.U32 R12, RZ, RZ, R18 ;  /* 0x000000ffff0c1224 */ /* 0x002fc600078e0012 */
[----:B--2---:R0:W-:Y:S01]  /*3c150*/  STL [R1+0x28], R14 ;  /* 0x0000280e01007387 */ /* 0x0041e20000100800 */
[----:B------:R-:W-:-:S03]  /*3c160*/  PRMT R7, RZ, 0x7610, R7 ;  /* 0x00007610ff077816 */ /* 0x000fc60000000007 */
[----:B------:R-:W2:Y:S04]  /*3c170*/  LDL R18, [R1+0x1330] ;  /* 0x0013300001127983 */ /* 0x000ea80000100800 */
[----:B---3--:R1:W3:Y:S04]  /*3c180*/  @P1 LDG.E.U8 R3, desc[UR42][R12.64] ;  /* 0x0000002a0c031981 */ /* 0x0082e8000c1e1100 */
[----:B0-----:R-:W2:Y:S04]  /*3c190*/  LDL R14, [R1+0x133c] ;  /* 0x00133c00010e7983 */ /* 0x001ea80000100800 */
[----:B------:R-:W2:Y:S01]  /*3c1a0*/  LDL R13, [R1+0x1348] ;  /* 0x00134800010d7983 */ /* 0x000ea20000100800 */
[----:B-1----:R-:W-:-:S03]  /*3c1b0*/  @P1 IMAD.MOV.U32 R12, RZ, RZ, R16 ;  /* 0x000000ffff0c1224 */ /* 0x002fc600078e0010 */
[----:B---3--:R0:W-:Y:S01]  /*3c1c0*/  STL [R1+0x24], R3 ;  /* 0x0000240301007387 */ /* 0x0081e20000100800 */
[----:B------:R-:W-:-:S03]  /*3c1d0*/  PRMT R5, RZ, 0x7610, R5 ;  /* 0x00007610ff057816 */ /* 0x000fc60000000005 */
[----:B------:R-:W3:Y:S04]  /*3c1e0*/  LDL R16, [R1+0x1328] ;  /* 0x0013280001107983 */ /* 0x000ee80000100800 */
[----:B--2---:R1:W2:Y:S04]  /*3c1f0*/  @P1 LDG.E.U8 R7, desc[UR42][R12.64] ;  /* 0x0000002a0c071981 */ /* 0x0042a8000c1e1100 */
        /* <DEDUP_REMOVED lines=9> */
[----:B-1----:R-:W-:-:S05]  /*3c290*/  @P1 IMAD.MOV.U32 R12, RZ, RZ, R14 ;  /* 0x000000ffff0c1224 */ /* 0x002fca00078e000e */
[----:B--2---:R0:W2:Y:S04]  /*3c2a0*/  @P1 LDG.E.U8 R9, desc[UR42][R12.64] ;  /* 0x0000002a0c091981 */ /* 0x0040a8000c1e1100 */
[----:B---3--:R1:W-:Y:S04]  /*3c2b0*/  STL [R1+0x1c], R5 ;  /* 0x00001c0501007387 */ /* 0x0083e80000100800 */
[----:B------:R-:W3:Y:S04]  /*3c2c0*/  LDL R14, [R1+0x1318] ;  /* 0x00131800010e7983 */ /* 0x000ee80000100800 */
[----:B-1----:R-:W3:Y:S01]  /*3c2d0*/  LDL R5, [R1+0x1324] ;  /* 0x0013240001057983 */ /* 0x002ee20000100800 */
[----:B------:R-:W-:Y:S01]  /*3c2e0*/  PRMT R2, RZ, 0x7610, R2 ;  /* 0x00007610ff027816 */ /* 0x000fe20000000002 */
[----:B0-----:R-:W-:-:S02]  /*3c2f0*/  @P1 IMAD.MOV.U32 R12, RZ, RZ, R3 ;  /* 0x000000ffff0c1224 */ /* 0x001fc400078e0003 */
[----:B------:R-:W-:-:S05]  /*3c300*/  @P1 IMAD.MOV.U32 R13, RZ, RZ, R18 ;  /* 0x000000ffff0d1224 */ /* 0x000fca00078e0012 */
[----:B------:R0:W4:Y:S01]  /*3c310*/  @P1 LDG.E.U8 R2, desc[UR42][R12.64] ;  /* 0x0000002a0c021981 */ /* 0x000122000c1e1100 */
[----:B------:R-:W-:Y:S01]  /*3c320*/  PRMT R6, RZ, 0x7610, R6 ;  /* 0x00007610ff067816 */ /* 0x000fe20000000006 */
[----:B0-----:R-:W-:Y:S02]  /*3c330*/  @P1 IMAD.MOV.U32 R12, RZ, RZ, R7 ;  /* 0x000000ffff0c1224 */ /* 0x001fe400078e0007 */
[----:B------:R-:W-:-:S05]  /*3c340*/  @P1 IMAD.MOV.U32 R13, RZ, RZ, R16 ;  /* 0x000000ffff0d1224 */ /* 0x000fca00078e0010 */
[----:B------:R0:W5:Y:S04]  /*3c350*/  @P1 LDG.E.U8 R6, desc[UR42][R12.64] ;  /* 0x0000002a0c061981 */ /* 0x000168000c1e1100 */
[----:B--2---:R1:W-:Y:S01]  /*3c360*/  STL [R1+0x18], R9 ;  /* 0x0000180901007387 */ /* 0x0043e20000100800 */
[----:B------:R-:W-:Y:S01]  /*3c370*/  PRMT R4, RZ, 0x7610, R4 ;  /* 0x00007610ff047816 */ /* 0x000fe20000000004 */
[----:B0-----:R-:W-:Y:S01]  /*3c380*/  @P1 IMAD.MOV.U32 R13, RZ, RZ, R15 ;  /* 0x000000ffff0d1224 */ /* 0x001fe200078e000f */
[----:B------:R-:W-:Y:S01]  /*3c390*/  PRMT R8, RZ, 0x7610, R8 ;  /* 0x00007610ff087816 */ /* 0x000fe20000000008 */
[----:B------:R-:W2:Y:S04]  /*3c3a0*/  LDL R3, [R1+0x1310] ;  /* 0x0013100001037983 */ /* 0x000ea80000100800 */
[----:B-1----:R-:W2:Y:S01]  /*3c3b0*/  LDL R9, [R1+0x131c] ;  /* 0x00131c0001097983 */ /* 0x002ea20000100800 */
[----:B---3--:R-:W-:-:S05]  /*3c3c0*/  @P1 IMAD.MOV.U32 R12, RZ, RZ, R5 ;  /* 0x000000ffff0c1224 */ /* 0x008fca00078e0005 */
[----:B------:R0:W3:Y:S02]  /*3c3d0*/  @P1 LDG.E.U8 R4, desc[UR42][R12.64] ;  /* 0x0000002a0c041981 */ /* 0x0000e4000c1e1100 */
[----:B0-----:R-:W-:Y:S02]  /*3c3e0*/  @P1 IMAD.MOV.U32 R13, RZ, RZ, R14 ;  /* 0x000000ffff0d1224 */ /* 0x001fe400078e000e */
[----:B----4-:R0:W-:Y:S04]  /*3c3f0*/  STL [R1+0x14], R2 ;  /* 0x0000140201007387 */ /* 0x0101e80000100800 */
[----:B------:R-:W4:Y:S04]  /*3c400*/  LDL R7, [R1+0x1308] ;  /* 0x0013080001077983 */ /* 0x000f280000100800 */
[----:B0-----:R-:W4:Y:S04]  /*3c410*/  LDL R2, [R1+0x1314] ;  /* 0x0013140001027983 */ /* 0x001f280000100800 */
[----:B-----5:R0:W-:Y:S04]  /*3c420*/  STL [R1+0x10], R6 ;  /* 0x0000100601007387 */ /* 0x0201e80000100800 */
[----:B------:R-:W5:Y:S04]  /*3c430*/  LDL R5, [R1+0x1300] ;  /* 0x0013000001057983 */ /* 0x000f680000100800 */
[----:B0-----:R-:W5:Y:S01]  /*3c440*/  LDL R6, [R1+0x130c] ;  /* 0x00130c0001067983 */ /* 0x001f620000100800 */
[----:B--2---:R-:W-:-:S05]  /*3c450*/  @P1 IMAD.MOV.U32 R12, RZ, RZ, R9 ;  /* 0x000000ffff0c1224 */ /* 0x004fca00078e0009 */
[----:B------:R0:W2:Y:S01]  /*3c460*/  @P1 LDG.E.U8 R8, desc[UR42][R12.64] ;  /* 0x0000002a0c081981 */ /* 0x0000a2000c1e1100 */
[----:B------:R-:W-:-:S03]  /*3c470*/  ISETP.GT.AND P0, PT, R0, 0x7e, PT ;  /* 0x0000007e0000780c */ /* 0x000fc60003f04270 */
[----:B---3--:R1:W-:Y:S04]  /*3c480*/  STL [R1+0xc], R4 ;  /* 0x00000c0401007387 */ /* 0x0083e80000100800 */
[----:B------:R-:W3:Y:S04]  /*3c490*/  LDL R9, [R1+0x12f8] ;  /* 0x0012f80001097983 */ /* 0x000ee80000100800 */
[----:B-1----:R-:W3:Y:S02]  /*3c4a0*/  LDL R4, [R1+0x1304] ;  /* 0x0013040001047983 */ /* 0x002ee40000100800 */
[----:B0-----:R-:W-:Y:S01]  /*3c4b0*/  @P0 IMAD.MOV.U32 R13, RZ, RZ, R3 ;  /* 0x000000ffff0d0224 */ /* 0x001fe200078e0003 */
[----:B------:R-:W-:Y:S01]  /*3c4c0*/  PRMT R11, RZ, 0x7610, R11 ;  /* 0x00007610ff0b7816 */ /* 0x000fe2000000000b */
[----:B----4-:R-:W-:-:S05]  /*3c4d0*/  @P0 IMAD.MOV.U32 R12, RZ, RZ, R2 ;  /* 0x000000ffff0c0224 */ /* 0x010fca00078e0002 */
[----:B------:R5:W4:Y:S02]  /*3c4e0*/  @P0 LDG.E.U8 R11, desc[UR42][R12.64] ;  /* 0x0000002a0c0b0981 */ /* 0x000b24000c1e1100 */
[----:B-----5:R-:W-:Y:S02]  /*3c4f0*/  @P0 IMAD.MOV.U32 R12, RZ, RZ, R6 ;  /* 0x000000ffff0c0224 */ /* 0x020fe400078e0006 */
[----:B------:R-:W-:Y:S01]  /*3c500*/  @P0 IMAD.MOV.U32 R13, RZ, RZ, R7 ;  /* 0x000000ffff0d0224 */ /* 0x000fe200078e0007 */
[----:B--2---:R0:W-:Y:S04]  /*3c510*/  STL [R1+0x8], R8 ;  /* 0x0000080801007387 */ /* 0x0041e80000100800 */
[----:B------:R-:W2:Y:S04]  /*3c520*/  LDL R3, [R1+0x12f0] ;  /* 0x0012f00001037983 */ /* 0x000ea80000100800 */
[----:B------:R-:W5:Y:S04]  /*3c530*/  LDL R2, [R1+0x12f4] ;  /* 0x0012f40001027983 */ /* 0x000f680000100800 */
[----:B------:R-:W2:Y:S04]  /*3c540*/  LDL R7, [R1+0x12e8] ;  /* 0x0012e80001077983 */ /* 0x000ea80000100800 */
[----:B------:R-:W2:Y:S04]  /*3c550*/  LDL R6, [R1+0x12ec] ;  /* 0x0012ec0001067983 */ /* 0x000ea80000100800 */
[----:B0-----:R-:W2:Y:S01]  /*3c560*/  LDL R8, [R1+0x12fc] ;  /* 0x0012fc0001087983 */ /* 0x001ea20000100800 */
[----:B------:R-:W-:-:S02]  /*3c570*/  PRMT R10, RZ, 0x7610, R10 ;  /* 0x00007610ff0a7816 */ /* 0x000fc4000000000a */
[----:B------:R-:W-:-:S04]  /*3c580*/  PRMT R29, RZ, 0x7610, R29 ;  /* 0x00007610ff1d7816 */ /* 0x000fc8000000001d */
[----:B------:R3:W4:Y:S01]  /*3c590*/  @P0 LDG.E.U8 R10, desc[UR42][R12.64] ;  /* 0x0000002a0c0a0981 */ /* 0x000722000c1e1100 */
[----:B------:R-:W-:Y:S01]  /*3c5a0*/  PRMT R28, RZ, 0x7610, R28 ;  /* 0x00007610ff1c7816 */ /* 0x000fe2000000001c */
[----:B---3--:R-:W-:Y:S02]  /*3c5b0*/  @P0 IMAD.MOV.U32 R12, RZ, RZ, R4 ;  /* 0x000000ffff0c0224 */ /* 0x008fe400078e0004 */
[----:B------:R-:W-:Y:S01]  /*3c5c0*/  @P0 IMAD.MOV.U32 R13, RZ, RZ, R5 ;  /* 0x000000ffff0d0224 */ /* 0x000fe200078e0005 */
[----:B------:R-:W-:Y:S02]  /*3c5d0*/  PRMT R27, RZ, 0x7610, R27 ;  /* 0x00007610ff1b7816 */ /* 0x000fe4000000001b */
[----:B------:R-:W-:Y:S01]  /*3c5e0*/  PRMT R26, RZ, 0x7610, R26 ;  /* 0x00007610ff1a7816 */ /* 0x000fe2000000001a */
[----:B------:R-:W3:Y:S04]  /*3c5f0*/  LDL R5, [R1+0x12e0] ;  /* 0x0012e00001057983 */ /* 0x000ee80000100800 */
[----:B------:R0:W3:Y:S04]  /*3c600*/  @P0 LDG.E.U8 R29, desc[UR42][R12.64] ;  /* 0x0000002a0c1d0981 */ /* 0x0000e8000c1e1100 */
[----:B------:R-:W3:Y:S01]  /*3c610*/  LDL R4, [R1+0x12e4] ;  /* 0x0012e40001047983 */ /* 0x000ee20000100800 */
[----:B0-----:R-:W-:-:S02]  /*3c620*/  @P0 IMAD.MOV.U32 R13, RZ, RZ, R9 ;  /* 0x000000ffff0d0224 */ /* 0x001fc400078e0009 */
[----:B--2---:R-:W-:-:S05]  /*3c630*/  @P0 IMAD.MOV.U32 R12, RZ, RZ, R8 ;  /* 0x000000ffff0c0224 */ /* 0x004fca00078e0008 */
[----:B------:R5:W2:Y:S02]  /*3c640*/  @P0 LDG.E.U8 R28, desc[UR42][R12.64] ;  /* 0x0000002a0c1c0981 */ /* 0x000aa4000c1e1100 */
[----:B-----5:R-:W-:Y:S02]  /*3c650*/  @P0 IMAD.MOV.U32 R12, RZ, RZ, R2 ;  /* 0x000000ffff0c0224 */ /* 0x020fe400078e0002 */
[----:B------:R-:W-:-:S05]  /*3c660*/  @P0 IMAD.MOV.U32 R13, RZ, RZ, R3 ;  /* 0x000000ffff0d0224 */ /* 0x000fca00078e0003 */
[----:B------:R0:W5:Y:S02]  /*3c670*/  @P0 LDG.E.U8 R27, desc[UR42][R12.64] ;  /* 0x0000002a0c1b0981 */ /* 0x000164000c1e1100 */
[----:B0-----:R-:W-:Y:S02]  /*3c680*/  @P0 IMAD.MOV.U32 R12, RZ, RZ, R6 ;  /* 0x000000ffff0c0224 */ /* 0x001fe400078e0006 */
[----:B------:R-:W-:-:S05]  /*3c690*/  @P0 IMAD.MOV.U32 R13, RZ, RZ, R7 ;  /* 0x000000ffff0d0224 */ /* 0x000fca00078e0007 */
[----:B------:R0:W4:Y:S04]  /*3c6a0*/  @P0 LDG.E.U8 R26, desc[UR42][R12.64] ;  /* 0x0000002a0c1a0981 */ /* 0x000128000c1e1100 */
[----:B---3--:R-:W-:Y:S01]  /*3c6b0*/  STL [R1+0x33d4], R29 ;  /* 0x0033d41d01007387 */ /* 0x008fe20000100800 */
[----:B0-----:R-:W-:Y:S02]  /*3c6c0*/  @P0 IMAD.MOV.U32 R12, RZ, RZ, R4 ;  /* 0x000000ffff0c0224 */ /* 0x001fe400078e0004 */
[----:B------:R-:W-:Y:S01]  /*3c6d0*/  @P0 IMAD.MOV.U32 R13, RZ, RZ, R5 ;  /* 0x000000ffff0d0224 */ /* 0x000fe200078e0005 */
[----:B--2---:R-:W-:Y:S04]  /*3c6e0*/  STL [R1+0x33d8], R28 ;  /* 0x0033d81c01007387 */ /* 0x004fe80000100800 */
[----:B------:R-:W2:Y:S04]  /*3c6f0*/  LDL R3, [R1+0x12d8] ;  /* 0x0012d80001037983 */ /* 0x000ea80000100800 */
[----:B------:R-:W3:Y:S04]  /*3c700*/  LDL R2, [R1+0x12dc] ;  /* 0x0012dc0001027983 */ /* 0x000ee80000100800 */
[----:B-----5:R-:W-:Y:S04]  /*3c710*/  STL [R1+0x33dc], R27 ;  /* 0x0033dc1b01007387 */ /* 0x020fe80000100800 */
[----:B------:R-:W5:Y:S04]  /*3c720*/  LDL R7, [R1+0x12d0] ;  /* 0x0012d00001077983 */ /* 0x000f680000100800 */
[----:B------:R-:W5:Y:S04]  /*3c730*/  LDL R6, [R1+0x12d4] ;  /* 0x0012d40001067983 */ /* 0x000f680000100800 */
[----:B----4-:R-:W-:Y:S04]  /*3c740*/  STL [R1+0x33e0], R26 ;  /* 0x0033e01a01007387 */ /* 0x010fe80000100800 */
[----:B------:R-:W4:Y:S04]  /*3c750*/  LDL R5, [R1+0x12c8] ;  /* 0x0012c80001057983 */ /* 0x000f280000100800 */
[----:B------:R-:W4:Y:S01]  /*3c760*/  LDL R4, [R1+0x12cc] ;  /* 0x0012cc0001047983 */ /* 0x000f220000100800 */
[----:B------:R-:W-:-:S02]  /*3c770*/  PRMT R25, RZ, 0x7610, R25 ;  /* 0x00007610ff197816 */ /* 0x000fc40000000019 */
[----:B------:R-:W-:-:S04]  /*3c780*/  ISETP.GT.AND P1, PT, R0, 0x7f, PT ;  /* 0x0000007f0000780c */ /* 0x000fc80003f24270 */
[----:B------:R0:W4:Y:S02]  /*3c790*/  @P0 LDG.E.U8 R25, desc[UR42][R12.64] ;  /* 0x0000002a0c190981 */ /* 0x000124000c1e1100 */
[----:B0-----:R-:W-:Y:S02]  /*3c7a0*/  PRMT R12, RZ, 0x7610, R12 ;  /* 0x00007610ff0c7816 */ /* 0x001fe4000000000c */
[----:B------:R-:W-:Y:S02]  /*3c7b0*/  PRMT R13, RZ, 0x7610, R13 ;  /* 0x00007610ff0d7816 */ /* 0x000fe4000000000d */
[----:B------:R-:W-:Y:S01]  /*3c7c0*/  PRMT R17, RZ, 0x7610, R17 ;  /* 0x00007610ff117816 */ /* 0x000fe20000000011 */
[----:B--2---:R-:W-:Y:S02]  /*3c7d0*/  @P0 IMAD.MOV.U32 R15, RZ, RZ, R3 ;  /* 0x000000ffff0f0224 */ /* 0x004fe400078e0003 */
[----:B---3--:R-:W-:-:S05]  /*3c7e0*/  @P0 IMAD.MOV.U32 R14, RZ, RZ, R2 ;  /* 0x000000ffff0e0224 */ /* 0x008fca00078e0002 */
[----:B------:R5:W2:Y:S02]  /*3c7f0*/  @P0 LDG.E.U8 R12, desc[UR42][R14.64] ;  /* 0x0000002a0e0c0981 */ /* 0x000aa4000c1e1100 */
[----:B-----5:R-:W-:Y:S02]  /*3c800*/  @P1 IMAD.MOV.U32 R15, RZ, RZ, R7 ;  /* 0x000000ffff0f1224 */ /* 0x020fe400078e0007 */
[----:B------:R-:W-:-:S05]  /*3c810*/  @P1 IMAD.MOV.U32 R14, RZ, RZ, R6 ;  /* 0x000000ffff0e1224 */ /* 0x000fca00078e0006 */
[----:B------:R4:W3:Y:S02]  /*3c820*/  @P1 LDG.E.U8 R13, desc[UR42][R14.64] ;  /* 0x0000002a0e0d1981 */ /* 0x0008e4000c1e1100 */
[----:B----4-:R-:W-:Y:S02]  /*3c830*/  @P1 IMAD.MOV.U32 R15, RZ, RZ, R5 ;  /* 0x000000ffff0f1224 */ /* 0x010fe400078e0005 */
[----:B------:R-:W-:-:S05]  /*3c840*/  @P1 IMAD.MOV.U32 R14, RZ, RZ, R4 ;  /* 0x000000ffff0e1224 */ /* 0x000fca00078e0004 */
[----:B------:R-:W4:Y:S04]  /*3c850*/  @P1 LDG.E.U8 R17, desc[UR42][R14.64] ;  /* 0x0000002a0e111981 */ /* 0x000f28000c1e1100 */
[----:B------:R0:W-:Y:S04]  /*3c860*/  STL [R1+0x4], R11 ;  /* 0x0000040b01007387 */ /* 0x0001e80000100800 */
[----:B------:R-:W-:Y:S04]  /*3c870*/  STL [R1+0x33e4], R25 ;  /* 0x0033e41901007387 */ /* 0x000fe80000100800 */
[----:B------:R1:W-:Y:S04]  /*3c880*/  STL [R1], R10 ;  /* 0x0000000a01007387 */ /* 0x0003e80000100800 */
[----:B------:R-:W5:Y:S04]  /*3c890*/  LDL R3, [R1+0x12c0] ;  /* 0x0012c00001037983 */ /* 0x000f680000100800 */
[----:B------:R-:W5:Y:S04]  /*3c8a0*/  LDL R2, [R1+0x12c4] ;  /* 0x0012c40001027983 */ /* 0x000f680000100800 */
[----:B--2---:R-:W-:Y:S04]  /*3c8b0*/  STL [R1+0x33e8], R12 ;  /* 0x0033e80c01007387 */ /* 0x004fe80000100800 */
[----:B0-----:R-:W2:Y:S04]  /*3c8c0*/  LDL R11, [R1+0x12b8] ;  /* 0x0012b800010b7983 */ /* 0x001ea80000100800 */
[----:B-1----:R-:W2:Y:S04]  /*3c8d0*/  LDL R10, [R1+0x12bc] ;  /* 0x0012bc00010a7983 */ /* 0x002ea80000100800 */
[----:B---3--:R-:W-:Y:S04]  /*3c8e0*/  STL [R1+0x337c], R13 ;  /* 0x00337c0d01007387 */ /* 0x008fe80000100800 */
[----:B------:R-:W3:Y:S04]  /*3c8f0*/  LDL R9, [R1+0x12b0] ;  /* 0x0012b00001097983 */ /* 0x000ee80000100800 */
[----:B------:R-:W3:Y:S04]  /*3c900*/  LDL R8, [R1+0x12b4] ;  /* 0x0012b40001087983 */ /* 0x000ee80000100800 */
[----:B------:R-:W3:Y:S04]  /*3c910*/  LDL R7, [R1+0x12a8] ;  /* 0x0012a80001077983 */ /* 0x000ee80000100800 */
[----:B------:R-:W3:Y:S04]  /*3c920*/  LDL R6, [R1+0x12ac] ;  /* 0x0012ac0001067983 */ /* 0x000ee80000100800 */
[----:B----4-:R-:W-:Y:S04]  /*3c930*/  STL [R1+0x3380], R17 ;  /* 0x0033801101007387 */ /* 0x010fe80000100800 */
[----:B------:R-:W4:Y:S04]  /*3c940*/  LDL R5, [R1+0x12a0] ;  /* 0x0012a00001057983 */ /* 0x000f280000100800 */
[----:B------:R-:W4:Y:S01]  /*3c950*/  LDL R4, [R1+0x12a4] ;  /* 0x0012a40001047983 */ /* 0x000f220000100800 */
[----:B------:R-:W-:Y:S01]  /*3c960*/  PRMT R19, RZ, 0x7610, R19 ;  /* 0x00007610ff137816 */ /* 0x000fe20000000013 */
[----:B-----5:R-:W-:-:S02]  /*3c970*/  @P1 IMAD.MOV.U32 R14, RZ, RZ, R2 ;  /* 0x000000ffff0e1224 */ /* 0x020fc400078e0002 */
[----:B------:R-:W-:Y:S01]  /*3c980*/  @P1 IMAD.MOV.U32 R15, RZ, RZ, R3 ;  /* 0x000000ffff0f1224 */ /* 0x000fe200078e0003 */
[----:B------:R-:W-:Y:S02]  /*3c990*/  PRMT R20, RZ, 0x7610, R20 ;  /* 0x00007610ff147816 */ /* 0x000fe40000000014 */
[----:B------:R-:W-:Y:S02]  /*3c9a0*/  PRMT R21, RZ, 0x7610, R21 ;  /* 0x00007610ff157816 */ /* 0x000fe40000000015 */
[----:B------:R-:W-:Y:S02]  /*3c9b0*/  PRMT R22, RZ, 0x7610, R22 ;  /* 0x00007610ff167816 */ /* 0x000fe40000000016 */
[----:B------:R-:W-:Y:S01]  /*3c9c0*/  PRMT R23, RZ, 0x7610, R23 ;  /* 0x00007610ff177816 */ /* 0x000fe20000000017 */
[----:B------:R2:W5:Y:S04]  /*3c9d0*/  @P1 LDG.E.U8 R19, desc[UR42][R14.64] ;  /* 0x0000002a0e131981 */ /* 0x000568000c1e1100 */
[----:B------:R-:W5:Y:S04]  /*3c9e0*/  LDL R3, [R1+0x1298] ;  /* 0x0012980001037983 */ /* 0x000f680000100800 */
[----:B------:R-:W5:Y:S01]  /*3c9f0*/  LDL R2, [R1+0x129c] ;  /* 0x00129c0001027983 */ /* 0x000f620000100800 */
[----:B--2---:R-:W-:-:S02]  /*3ca00*/  @P1 IMAD.MOV.U32 R15, RZ, RZ, R11 ;  /* 0x000000ffff0f1224 */ /* 0x004fc400078e000b */
[----:B------:R-:W-:-:S05]  /*3ca10*/  @P1 IMAD.MOV.U32 R14, RZ, RZ, R10 ;  /* 0x000000ffff0e1224 */ /* 0x000fca00078e000a */
[----:B------:R3:W2:Y:S02]  /*3ca20*/  @P1 LDG.E.U8 R20, desc[UR42][R14.64] ;  /* 0x0000002a0e141981 */ /* 0x0006a4000c1e1100 */
[----:B---3--:R-:W-:Y:S02]  /*3ca30*/  @P1 IMAD.MOV.U32 R15, RZ, RZ, R9 ;  /* 0x000000ffff0f1224 */ /* 0x008fe400078e0009 */
[----:B------:R-:W-:-:S05]  /*3ca40*/  @P1 IMAD.MOV.U32 R14, RZ, RZ, R8 ;  /* 0x000000ffff0e1224 */ /* 0x000fca00078e0008 */
[----:B------:R0:W3:Y:S02]  /*3ca50*/  @P1 LDG.E.U8 R21, desc[UR42][R14.64] ;  /* 0x0000002a0e151981 */ /* 0x0000e4000c1e1100 */
[----:B0-----:R-:W-:Y:S02]  /*3ca60*/  @P1 IMAD.MOV.U32 R14, RZ, RZ, R6 ;  /* 0x000000ffff0e1224 */ /* 0x001fe400078e0006 */
[----:B------:R-:W-:-:S05]  /*3ca70*/  @P1 IMAD.MOV.U32 R15, RZ, RZ, R7 ;  /* 0x000000ffff0f1224 */ /* 0x000fca00078e0007 */
[----:B------:R4:W3:Y:S02]  /*3ca80*/  @P1 LDG.E.U8 R22, desc[UR42][R14.64] ;  /* 0x0000002a0e161981 */ /* 0x0008e4000c1e1100 */
[----:B----4-:R-:W-:Y:S02]  /*3ca90*/  @P1 IMAD.MOV.U32 R14, RZ, RZ, R4 ;  /* 0x000000ffff0e1224 */ /* 0x010fe400078e0004 */
[----:B------:R-:W-:-:S05]  /*3caa0*/  @P1 IMAD.MOV.U32 R15, RZ, RZ, R5 ;  /* 0x000000ffff0f1224 */ /* 0x000fca00078e0005 */
[----:B------:R0:W4:Y:S04]  /*3cab0*/  @P1 LDG.E.U8 R23, desc[UR42][R14.64] ;  /* 0x0000002a0e171981 */ /* 0x000128000c1e1100 */
[----:B-----5:R-:W-:Y:S01]  /*3cac0*/  STL [R1+0x3384], R19 ;  /* 0x0033841301007387 */ /* 0x020fe20000100800 */
[----:B------:R-:W-:Y:S01]  /*3cad0*/  PRMT R24, RZ, 0x7610, R24 ;  /* 0x00007610ff187816 */ /* 0x000fe20000000018 */
[----:B0-----:R-:W-:Y:S02]  /*3cae0*/  @P1 IMAD.MOV.U32 R14, RZ, RZ, R2 ;  /* 0x000000ffff0e1224 */ /* 0x001fe400078e0002 */
[----:B------:R-:W-:-:S05]  /*3caf0*/  @P1 IMAD.MOV.U32 R15, RZ, RZ, R3 ;  /* 0x000000ffff0f1224 */ /* 0x000fca00078e0003 */
[----:B------:R0:W5:Y:S01]  /*3cb00*/  @P1 LDG.E.U8 R24, desc[UR42][R14.64] ;  /* 0x0000002a0e181981 */ /* 0x000162000c1e1100 */
[----:B------:R-:W1:Y:S08]  /*3cb10*/  S2UR UR7, SR_CgaCtaId ;  /* 0x00000000000779c3 */ /* 0x000e700000008800 */
[----:B------:R-:W-:Y:S06]  /*3cb20*/  BAR.SYNC.DEFER_BLOCKING 0x0 ;  /* 0x0000000000007b1d */ /* 0x000fec0000010000 */
[----:B--2---:R-:W-:Y:S04]  /*3cb30*/  STL [R1+0x3388], R20 ;  /* 0x0033881401007387 */ /* 0x004fe80000100800 */
[----:B---3--:R-:W-:Y:S04]  /*3cb40*/  STL [R1+0x338c], R21 ;  /* 0x00338c1501007387 */ /* 0x008fe80000100800 */
[----:B------:R-:W-:Y:S04]  /*3cb50*/  STL [R1+0x3390], R22 ;  /* 0x0033901601007387 */ /* 0x000fe80000100800 */
[----:B----4-:R2:W-:Y:S04]  /*3cb60*/  STL [R1+0x3394], R23 ;  /* 0x0033941701007387 */ /* 0x0105e80000100800 */
[----:B--2---:R-:W2:Y:S01]  /*3cb70*/  LDL.LU R23, [R1+0x11c8] ;  /* 0x0011c80001177983 */ /* 0x004ea20000300800 */
[----:B------:R-:W0:Y:S02]  /*3cb80*/  S2R R22, SR_TID.X ;  /* 0x0000000000167919 */ /* 0x000e240000002100 */
[----:B0-----:R-:W-:-:S02]  /*3cb90*/  LOP3.LUT R14, R22, 0x3, RZ, 0xc0, !PT ;  /* 0x00000003160e7812 */ /* 0x001fc400078ec0ff */
[----:B------:R-:W-:-:S03]  /*3cba0*/  SHF.R.U32.HI R15, RZ, 0x2, R22 ;  /* 0x00000002ff0f7819 */ /* 0x000fc60000011616 */
[----:B------:R-:W-:Y:S01]  /*3cbb0*/  IMAD R14, R14, 0x820, RZ ;  /* 0x000008200e0e7824 */ /* 0x000fe200078e02ff */
[----:B------:R-:W-:-:S04]  /*3cbc0*/  SGXT.U32 R15, R15, 0x3 ;  /* 0x000000030f0f781a */ /* 0x000fc80000000000 */
[----:B------:R-:W-:Y:S02]  /*3cbd0*/  LOP3.LUT R15, R14, R15, RZ, 0xfc, !PT ;  /* 0x0000000f0e0f7212 */ /* 0x000fe400078efcff */
[----:B------:R-:W-:-:S04]  /*3cbe0*/  LOP3.LUT R14, R22, 0x3f, RZ, 0xc0, !PT ;  /* 0x0000003f160e7812 */ /* 0x000fc800078ec0ff */
[C---:B------:R-:W-:Y:S01]  /*3cbf0*/  ISETP.GE.AND P0, PT, R14.reuse, R0, PT ;  /* 0x000000000e00720c */ /* 0x040fe20003f06270 */
[----:B--2---:R0:W-:Y:S04]  /*3cc00*/  STL [R1+0x3500], R23 ;  /* 0x0035001701007387 */ /* 0x0041e80000100800 */
[----:B------:R-:W2:Y:S04]  /*3cc10*/  LDL.LU R21, [R1+0x11c4] ;  /* 0x0011c40001157983 */ /* 0x000ea80000300800 */
[----:B------:R-:W3:Y:S04]  /*3cc20*/  LDL.LU R20, [R1+0x11c0] ;  /* 0x0011c00001147983 */ /* 0x000ee80000300800 */
[----:B------:R-:W4:Y:S04]  /*3cc30*/  LDL.LU R19, [R1+0x11bc] ;  /* 0x0011bc0001137983 */ /* 0x000f280000300800 */
[----:B------:R-:W2:Y:S04]  /*3cc40*/  LDL.LU R17, [R1+0x11b8] ;  /* 0x0011b80001117983 */ /* 0x000ea80000300800 */
        /* <DEDUP_REMOVED lines=17> */
[----:B------:R-:W2:Y:S01]  /*3cd60*/  LDL.LU R16, [R1+0xed0] ;  /* 0x000ed00001107983 */ /* 0x000ea20000300800 */
[----:B0-----:R-:W-:-:S03]  /*3cd70*/  LOP3.LUT R23, R14, 0x40, RZ, 0xfc, !PT ;  /* 0x000000400e177812 */ /* 0x001fc600078efcff */
[----:B------:R-:W2:Y:S04]  /*3cd80*/  LDL.LU R18, [R1+0xecc] ;  /* 0x000ecc0001127983 */ /* 0x000ea80000300800 */
[----:B-----5:R0:W-:Y:S01]  /*3cd90*/  STL [R1+0x3398], R24 ;  /* 0x0033981801007387 */ /* 0x0201e20000100800 */
[----:B------:R-:W-:-:S03]  /*3cda0*/  ISETP.GE.AND P1, PT, R23, R0, PT ;  /* 0x000000001700720c */ /* 0x000fc60003f26270 */
[----:B0-----:R-:W5:Y:S04]  /*3cdb0*/  LDL.LU R24, [R1+0x11cc] ;  /* 0x0011cc0001187983 */ /* 0x001f680000300800 */
[----:B------:R0:W-:Y:S04]  /*3cdc0*/  STL [R1+0x34d4], R15 ;  /* 0x0034d40f01007387 */ /* 0x0001e80000100800 */
[----:B0-----:R-:W2:Y:S04]  /*3cdd0*/  LDL.LU R15, [R1+0x11d0] ;  /* 0x0011d000010f7983 */ /* 0x001ea80000300800 */
[----:B------:R-:W2:Y:S04]  /*3cde0*/  LDL.LU R23, [R1+0x3500] ;  /* 0x0035000001177983 */ /* 0x000ea80000300800 */
[----:B------:R0:W-:Y:S04]  /*3cdf0*/  STL [R1+0x34d8], R22 ;  /* 0x0034d81601007387 */ /* 0x0001e80000100800 */
[----:B0-----:R-:W2:Y:S04]  /*3ce00*/  LDL.LU R22, [R1+0x11d4] ;  /* 0x0011d40001167983 */ /* 0x001ea80000300800 */
[----:B------:R-:W2:Y:S04]  /*3ce10*/  LDL.LU R0, [R1+0xebc] ;  /* 0x000ebc0001007983 */ /* 0x000ea80000300800 */
[----:B--2---:R0:W-:Y:S04]  /*3ce20*/  STL [R1+0x34f4], R0 ;  /* 0x0034f40001007387 */ /* 0x0041e80000100800 */
[----:B0-----:R-:W2:Y:S04]  /*3ce30*/  LDL.LU R0, [R1+0xec0] ;  /* 0x000ec00001007983 */ /* 0x001ea80000300800 */
[----:B--2---:R0:W-:Y:S04]  /*3ce40*/  STL [R1+0x34f8], R0 ;  /* 0x0034f80001007387 */ /* 0x0041e80000100800 */
[----:B0-----:R-:W2:Y:S01]  /*3ce50*/  LDL.LU R0, [R1+0xec4] ;  /* 0x000ec40001007983 */ /* 0x001ea20000300800 */
[----:B------:R-:W-:-:S02]  /*3ce60*/  UMOV UR6, 0x400 ;  /* 0x0000040000067882 */ /* 0x000fc40000000000 */
[----:B-1----:R-:W-:-:S09]  /*3ce70*/  ULEA UR6, UR7, UR6, 0x18 ;  /* 0x0000000607067291 */ /* 0x002fd2000f8ec0ff */
[----:B------:R-:W-:Y:S04]  /*3ce80*/  STS.U8 [R14+UR6], R22 ;  /* 0x000000160e007988 */ /* 0x000fe80008000006 */
[----:B------:R-:W-:Y:S04]  /*3ce90*/  STS.U8 [R14+UR6+0x40], R15 ;  /* 0x0000400f0e007988 */ /* 0x000fe80008000006 */
[----:B-----5:R-:W-:Y:S04]  /*3cea0*/  STS.U8 [R14+UR6+0x80], R24 ;  /* 0x000080180e007988 */ /* 0x020fe80008000006 */
[----:B------:R-:W-:Y:S04]  /*3ceb0*/  STS.U8 [R14+UR6+0xc0], R23 ;  /* 0x0000c0170e007988 */ /* 0x000fe80008000006 */
[----:B------:R-:W-:Y:S04]  /*3cec0*/  STS.U8 [R14+UR6+0x100], R21 ;  /* 0x000100150e007988 */ /* 0x000fe80008000006 */
[----:B---3--:R-:W-:Y:S04]  /*3ced0*/  STS.U8 [R14+UR6+0x140], R20 ;  /* 0x000140140e007988 */ /* 0x008fe80008000006 */
[----:B----4-:R-:W-:Y:S04]  /*3cee0*/  STS.U8 [R14+UR6+0x180], R19 ;  /* 0x000180130e007988 */ /* 0x010fe80008000006 */
[----:B------:R-:W-:Y:S04]  /*3cef0*/  STS.U8 [R14+UR6+0x1c0], R17 ;  /* 0x0001c0110e007988 */ /* 0x000fe80008000006 */
[----:B--2---:R0:W-:Y:S04]  /*3cf00*/  STL [R1+0x34fc], R0 ;  /* 0x0034fc0001007387 */ /* 0x0041e80000100800 */
[----:B0-----:R-:W2:Y:S04]  /*3cf10*/  LDL.LU R0, [R1+0xec8] ;  /* 0x000ec80001007983 */ /* 0x001ea80000300800 */
[----:B------:R-:W3:Y:S04]  /*3cf20*/  LDL.LU R22, [R1+0xeb8] ;  /* 0x000eb80001167983 */ /* 0x000ee80000300800 */
[----:B------:R-:W4:Y:S04]  /*3cf30*/  LDL.LU R15, [R1+0xdd4] ;  /* 0x000dd400010f7983 */ /* 0x000f280000300800 */
[----:B------:R-:W5:Y:S04]  /*3cf40*/  LDL.LU R24, [R1+0xdd0] ;  /* 0x000dd00001187983 */ /* 0x000f680000300800 */
[----:B------:R-:W3:Y:S04]  /*3cf50*/  LDL.LU R23, [R1+0xdcc] ;  /* 0x000dcc0001177983 */ /* 0x000ee80000300800 */
[----:B------:R-:W3:Y:S04]  /*3cf60*/  LDL.LU R21, [R1+0xdc8] ;  /* 0x000dc80001157983 */ /* 0x000ee80000300800 */
[----:B------:R-:W3:Y:S04]  /*3cf70*/  LDL.LU R20, [R1+0xdc4] ;  /* 0x000dc40001147983 */ /* 0x000ee80000300800 */
[----:B------:R-:W3:Y:S04]  /*3cf80*/  LDL.LU R19, [R1+0xdc0] ;  /* 0x000dc00001137983 */ /* 0x000ee80000300800 */
[----:B------:R0:W-:Y:S04]  /*3cf90*/  STS.U8 [R14+UR6+0x1040], R13 ;  /* 0x0010400d0e007988 */ /* 0x0001e80008000006 */
[----:B------:R-:W3:Y:S04]  /*3cfa0*/  LDL.LU R17, [R1+0xdbc] ;  /* 0x000dbc0001117983 */ /* 0x000ee80000300800 */
[----:B------:R1:W-:Y:S04]  /*3cfb0*/  STS.U8 [R14+UR6+0x1000], R12 ;  /* 0x0010000c0e007988 */ /* 0x0003e80008000006 */
[----:B------:R0:W-:Y:S04]  /*3cfc0*/  STS.U8 [R14+UR6+0x10c0], R25 ;  /* 0x0010c0190e007988 */ /* 0x0001e80008000006 */
[----:B------:R0:W-:Y:S04]  /*3cfd0*/  STS.U8 [R14+UR6+0x1080], R26 ;  /* 0x0010801a0e007988 */ /* 0x0001e80008000006 */
[----:B------:R1:W-:Y:S04]  /*3cfe0*/  STS.U8 [R14+UR6+0x1140], R27 ;  /* 0x0011401b0e007988 */ /* 0x0003e80008000006 */
[----:B------:R1:W-:Y:S04]  /*3cff0*/  STS.U8 [R14+UR6+0x1100], R28 ;  /* 0x0011001c0e007988 */ /* 0x0003e80008000006 */
[----:B0-----:R-:W3:Y:S04]  /*3d000*/  LDL.LU R13, [R1+0xdb8] ;  /* 0x000db800010d7983 */ /* 0x001ee80000300800 */
[----:B-1----:R-:W3:Y:S04]  /*3d010*/  LDL.LU R12, [R1+0xcd4] ;  /* 0x000cd400010c7983 */ /* 0x002ee80000300800 */
        /* <DEDUP_REMOVED lines=29> */
[----:B0-----:R-:W3:Y:S04]  /*3d1f0*/  LDL.LU R18, [R1+0xad0] ;  /* 0x000ad00001127983 */ /* 0x001ee80000300800 */
[----:B--2---:R0:W-:Y:S04]  /*3d200*/  STS.U8 [R14+UR6+0x3080], R0 ;  /* 0x003080000e007988 */ /* 0x0041e80008000006 */
[----:B0-----:R-:W2:Y:S04]  /*3d210*/  LDL.LU R0, [R1+0x34fc] ;  /* 0x0034fc0001007983 */ /* 0x001ea80000300800 */
[----:B--2---:R0:W-:Y:S04]  /*3d220*/  STS.U8 [R14+UR6+0x3140], R0 ;  /* 0x003140000e007988 */ /* 0x0041e80008000006 */
[----:B0-----:R-:W2:Y:S04]  /*3d230*/  LDL.LU R0, [R1+0x34f8] ;  /* 0x0034f80001007983 */ /* 0x001ea80000300800 */
[----:B--2---:R0:W-:Y:S04]  /*3d240*/  STS.U8 [R14+UR6+0x3100], R0 ;  /* 0x003100000e007988 */ /* 0x0041e80008000006 */
[----:B0-----:R-:W2:Y:S04]  /*3d250*/  LDL.LU R0, [R1+0x34f4] ;  /* 0x0034f40001007983 */ /* 0x001ea80000300800 */
[----:B--2---:R0:W-:Y:S04]  /*3d260*/  STS.U8 [R14+UR6+0x31c0], R0 ;  /* 0x0031c0000e007988 */ /* 0x0041e80008000006 */
[----:B0-----:R-:W2:Y:S04]  /*3d270*/  LDL.LU R0, [R1+0xac0] ;  /* 0x000ac00001007983 */ /* 0x001ea80000300800 */
[----:B--2---:R0:W-:Y:S04]  /*3d280*/  STL [R1+0x34e8], R0 ;  /* 0x0034e80001007387 */ /* 0x0041e80000100800 */
[----:B0-----:R-:W2:Y:S04]  /*3d290*/  LDL.LU R0, [R1+0xac4] ;  /* 0x000ac40001007983 */ /* 0x001ea80000300800 */
[----:B--2---:R0:W-:Y:S04]  /*3d2a0*/  STL [R1+0x34ec], R0 ;  /* 0x0034ec0001007387 */ /* 0x0041e80000100800 */
[----:B0-----:R-:W2:Y:S04]  /*3d2b0*/  LDL.LU R0, [R1+0xac8] ;  /* 0x000ac80001007983 */ /* 0x001ea80000300800 */
[----:B---3--:R-:W-:Y:S04]  /*3d2c0*/  STS.U8 [R14+UR6+0x3180], R22 ;  /* 0x003180160e007988 */ /* 0x008fe80008000006 */
[----:B----4-:R-:W-:Y:S04]  /*3d2d0*/  STS.U8 [R14+UR6+0x4000], R15 ;  /* 0x0040000f0e007988 */ /* 0x010fe80008000006 */
[----:B-----5:R-:W-:Y:S04]  /*3d2e0*/  STS.U8 [R14+UR6+0x4040], R24 ;  /* 0x004040180e007988 */ /* 0x020fe80008000006 */
[----:B------:R-:W-:Y:S04]  /*3d2f0*/  STS.U8 [R14+UR6+0x4080], R23 ;  /* 0x004080170e007988 */ /* 0x000fe80008000006 */
        /* <DEDUP_REMOVED lines=50> */
[----:B0-----:R-:W3:Y:S04]  /*3d620*/  LDL.LU R16, [R1+0x5d8] ;  /* 0x0005d80001107983 */ /* 0x001ee80000300800 */
[----:B-1----:R-:W3:Y:S04]  /*3d630*/  LDL.LU R18, [R1+0x4f4] ;  /* 0x0004f40001127983 */ /* 0x002ee80000300800 */
[----:B--2---:R0:W-:Y:S04]  /*3d640*/  STS.U8 [R14+UR6+0x70c0], R0 ;  /* 0x0070c0000e007988 */ /* 0x0041e80008000006 */
[----:B0-----:R-:W2:Y:S04]  /*3d650*/  LDL.LU R0, [R1+0x34f0] ;  /* 0x0034f00001007983 */ /* 0x001ea80000300800 */
[----:B--2---:R0:W-:Y:S04]  /*3d660*/  STS.U8 [R14+UR6+0x7080], R0 ;  /* 0x007080000e007988 */ /* 0x0041e80008000006 */
[----:B0-----:R-:W2:Y:S04]  /*3d670*/  LDL.LU R0, [R1+0x34ec] ;  /* 0x0034ec0001007983 */ /* 0x001ea80000300800 */
[----:B---3--:R-:W-:Y:S04]  /*3d680*/  STS.U8 [R14+UR6+0x71c0], R22 ;  /* 0x0071c0160e007988 */ /* 0x008fe80008000006 */
[----:B--2---:R0:W-:Y:S04]  /*3d690*/  STS.U8 [R14+UR6+0x7140], R0 ;  /* 0x007140000e007988 */ /* 0x0041e80008000006 */
[----:B0-----:R-:W2:Y:S04]  /*3d6a0*/  LDL.LU R0, [R1+0x34e8] ;  /* 0x0034e80001007983 */ /* 0x001ea80000300800 */
[----:B------:R-:W3:Y:S04]  /*3d6b0*/  LDL.LU R22, [R1+0x4e4] ;  /* 0x0004e40001167983 */ /* 0x000ee80000300800 */
[----:B---3--:R0:W-:Y:S04]  /*3d6c0*/  STL [R1+0x34dc], R22 ;  /* 0x0034dc1601007387 */ /* 0x0081e80000100800 */
[----:B0-----:R-:W3:Y:S04]  /*3d6d0*/  LDL.LU R22, [R1+0x4e8] ;  /* 0x0004e80001167983 */ /* 0x001ee80000300800 */
[----:B---3--:R0:W-:Y:S04]  /*3d6e0*/  STL [R1+0x34e0], R22 ;  /* 0x0034e01601007387 */ /* 0x0081e80000100800 */
[----:B0-----:R-:W3:Y:S04]  /*3d6f0*/  LDL.LU R22, [R1+0x4ec] ;  /* 0x0004ec0001167983 */ /* 0x001ee80000300800 */
[----:B----4-:R-:W-:Y:S04]  /*3d700*/  STS.U8 [R14+UR6+0x7180], R15 ;  /* 0x0071800f0e007988 */ /* 0x010fe80008000006 */
        /* <DEDUP_REMOVED lines=9> */
[----:B--2---:R-:W-:Y:S04]  /*3d7a0*/  STS.U8 [R14+UR6+0x7100], R0 ;  /* 0x007100000e007988 */ /* 0x004fe80008000006 */
[----:B-----5:R-:W-:Y:S04]  /*3d7b0*/  STS.U8 [R14+UR6+0x8000], R24 ;  /* 0x008000180e007988 */ /* 0x020fe80008000006 */
[----:B------:R-:W-:Y:S04]  /*3d7c0*/  STS.U8 [R14+UR6+0x8040], R23 ;  /* 0x008040170e007988 */ /* 0x000fe80008000006 */
[----:B---3--:R0:W-:Y:S04]  /*3d7d0*/  STL [R1+0x34e4], R22 ;  /* 0x0034e41601007387 */ /* 0x0081e80000100800 */
        /* <DEDUP_REMOVED lines=46> */
[----:B--2---:R0:W-:Y:S04]  /*3dac0*/  STS.U8 [R14+UR6+0xb080], R22 ;  /* 0x00b080160e007988 */ /* 0x0041e80008000006 */
        /* <DEDUP_REMOVED lines=11> */
[----:B--2---:R0:W-:Y:S04]  /*3db80*/  STS.U8 [R14+UR6+0xb140], R22 ;  /* 0x00b140160e007988 */ /* 0x0041e80008000006 */
[----:B0-----:R-:W2:Y:S04]  /*3db90*/  LDL.LU R22, [R1+0x34d8] ;  /* 0x0034d80001167983 */ /* 0x001ea80000300800 */
[----:B------:R-:W3:Y:S04]  /*3dba0*/  LDL.LU R15, [R1+0x34d4] ;  /* 0x0034d400010f7983 */ /* 0x000ee80000300800 */
[----:B------:R-:W4:Y:S04]  /*3dbb0*/  LDL.LU R11, [R1+0x34d0] ;  /* 0x0034d000010b7983 */ /* 0x000f280000300800 */
[----:B------:R-:W5:Y:S04]  /*3dbc0*/  LDL.LU R7, [R1+0x34cc] ;  /* 0x0034cc0001077983 */ /* 0x000f680000300800 */
[----:B------:R-:W2:Y:S04]  /*3dbd0*/  LDL.LU R6, [R1+0x34c8] ;  /* 0x0034c80001067983 */ /* 0x000ea80000300800 */
[----:B------:R-:W3:Y:S04]  /*3dbe0*/  LDL.LU R5, [R1+0x34c4] ;  /* 0x0034c40001057983 */ /* 0x000ee80000300800 */
[----:B------:R-:W3:Y:S04]  /*3dbf0*/  LDL.LU R4, [R1+0x34c0] ;  /* 0x0034c00001047983 */ /* 0x000ee80000300800 */
[----:B------:R-:W3:Y:S04]  /*3dc00*/  LDL.LU R3, [R1+0x34bc] ;  /* 0x0034bc0001037983 */ /* 0x000ee80000300800 */
[----:B------:R-:W4:Y:S04]  /*3dc10*/  LDL.LU R2, [R1+0x34b8] ;  /* 0x0034b80001027983 */ /* 0x000f280000300800 */
[----:B------:R-:W4:Y:S04]  /*3dc20*/  LDL.LU R16, [R1+0x34b4] ;  /* 0x0034b40001107983 */ /* 0x000f280000300800 */
[----:B------:R-:W5:Y:S04]  /*3dc30*/  LDL.LU R18, [R1+0x34b0] ;  /* 0x0034b00001127983 */ /* 0x000f680000300800 */
[----:B------:R0:W-:Y:S04]  /*3dc40*/  STS.U8 [R14+UR6+0xd080], R20 ;  /* 0x00d080140e007988 */ /* 0x0001e80008000006 */
[----:B------:R1:W-:Y:S04]  /*3dc50*/  STS.U8 [R14+UR6+0xd140], R19 ;  /* 0x00d140130e007988 */ /* 0x0003e80008000006 */
[----:B------:R0:W-:Y:S04]  /*3dc60*/  STS.U8 [R14+UR6+0xe140], R10 ;  /* 0x00e1400a0e007988 */ /* 0x0001e80008000006 */
[----:B------:R0:W-:Y:S04]  /*3dc70*/  STS.U8 [R14+UR6+0xe180], R9 ;  /* 0x00e180090e007988 */ /* 0x0001e80008000006 */
[----:B------:R1:W-:Y:S04]  /*3dc80*/  STS.U8 [R14+UR6+0xe1c0], R8 ;  /* 0x00e1c0080e007988 */ /* 0x0003e80008000006 */
[----:B------:R1:W-:Y:S04]  /*3dc90*/  STS.U8 [R14+UR6+0xd100], R17 ;  /* 0x00d100110e007988 */ /* 0x0003e80008000006 */
[----:B0-----:R-:W5:Y:S04]  /*3dca0*/  LDL.LU R20, [R1+0x11a0] ;  /* 0x0011a00001147983 */ /* 0x001f680000300800 */
[----:B-1----:R-:W5:Y:S04]  /*3dcb0*/  LDL.LU R19, [R1+0x119c] ;  /* 0x00119c0001137983 */ /* 0x002f680000300800 */
[----:B------:R-:W5:Y:S04]  /*3dcc0*/  LDL.LU R10, [R1+0x1198] ;  /* 0x00119800010a7983 */ /* 0x000f680000300800 */
[----:B------:R-:W5:Y:S04]  /*3dcd0*/  LDL.LU R9, [R1+0x10b4] ;  /* 0x0010b40001097983 */ /* 0x000f680000300800 */
[----:B------:R-:W5:Y:S04]  /*3dce0*/  LDL.LU R8, [R1+0x10b0] ;  /* 0x0010b00001087983 */ /* 0x000f680000300800 */
[----:B------:R0:W-:Y:S04]  /*3dcf0*/  STS.U8 [R14+UR6+0xd1c0], R13 ;  /* 0x00d1c00d0e007988 */ /* 0x0001e80008000006 */
[----:B------:R-:W5:Y:S04]  /*3dd00*/  LDL.LU R17, [R1+0x10a8] ;  /* 0x0010a80001117983 */ /* 0x000f680000300800 */
        /* <DEDUP_REMOVED lines=21> */
[----:B--2---:R-:W-:Y:S04]  /*3de60*/  STS.U8 [R14+UR6+0xf1c0], R6 ;  /* 0x00f1c0060e007988 */ /* 0x004fe80008000006 */
[----:B---3--:R-:W-:Y:S04]  /*3de70*/  STS.U8 [R14+UR6+0xf080], R3 ;  /* 0x00f080030e007988 */ /* 0x008fe80008000006 */
[----:B------:R-:W-:Y:S04]  /*3de80*/  STS.U8 [R14+UR6+0xf140], R4 ;  /* 0x00f140040e007988 */ /* 0x000fe80008000006 */
[----:B----4-:R-:W-:Y:S04]  /*3de90*/  STS.U8 [R14+UR6+0xf000], R16 ;  /* 0x00f000100e007988 */ /* 0x010fe80008000006 */
[----:B-----5:R-:W-:Y:S04]  /*3dea0*/  STS.U8 [R14+UR6+0xf040], R18 ;  /* 0x00f040120e007988 */ /* 0x020fe80008000006 */
[----:B------:R0:W-:Y:S04]  /*3deb0*/  STL [R1+0x339c], R18 ;  /* 0x00339c1201007387 */ /* 0x0001e80000100800 */
[----:B------:R-:W-:Y:S04]  /*3dec0*/  STS.U8 [R14+UR6+0xf100], R5 ;  /* 0x00f100050e007988 */ /* 0x000fe80008000006 */
[----:B0-----:R-:W2:Y:S04]  /*3ded0*/  LDL.LU R18, [R1+0x10ac] ;  /* 0x0010ac0001127983 */ /* 0x001ea80000300800 */
[----:B------:R0:W-:Y:S04]  /*3dee0*/  STL [R1+0x33a0], R16 ;  /* 0x0033a01001007387 */ /* 0x0001e80000100800 */
[----:B0-----:R-:W3:Y:S04]  /*3def0*/  LDL.LU R16, [R1+0x11a4] ;  /* 0x0011a40001107983 */ /* 0x001ee80000300800 */
[----:B------:R-:W4:Y:S04]  /*3df00*/  LDL.LU R3, [R1+0x11a8] ;  /* 0x0011a80001037983 */ /* 0x000f280000300800 */
[----:B------:R-:W5:Y:S04]  /*3df10*/  LDL.LU R4, [R1+0x11ac] ;  /* 0x0011ac0001047983 */ /* 0x000f680000300800 */
[----:B------:R-:W2:Y:S04]  /*3df20*/  LDL.LU R5, [R1+0x11b0] ;  /* 0x0011b00001057983 */ /* 0x000ea80000300800 */
[----:B------:R-:W4:Y:S04]  /*3df30*/  LDL.LU R6, [R1+0x11b4] ;  /* 0x0011b40001067983 */ /* 0x000f280000300800 */
[----:B------:R0:W-:Y:S04]  /*3df40*/  STS.U8 [R14+UR6+0xf0c0], R2 ;  /* 0x00f0c0020e007988 */ /* 0x0001e80008000006 */
[----:B------:R-:W-:Y:S01]  /*3df50*/  STS.U8 [R14+UR6+0xf180], R7 ;  /* 0x00f180070e007988 */ /* 0x000fe20008000006 */
[----:B0-----:R-:W-:-:S05]  /*3df60*/  LOP3.LUT R2, R14, 0x8, RZ, 0x3c, !PT ;  /* 0x000000080e027812 */ /* 0x001fca00078e3cff */
        /* <DEDUP_REMOVED lines=11> */
[----:B------:R1:W-:Y:S04]  /*3e020*/  STS.U8 [R2+UR6+0x1340], R13 ;  /* 0x0013400d02007988 */ /* 0x0003e80008000006 */
[----:B------:R0:W-:Y:S04]  /*3e030*/  STS.U8 [R2+UR6+0x1300], R25 ;  /* 0x0013001902007988 */ /* 0x0001e80008000006 */
[----:B------:R-:W-:Y:S04]  /*3e040*/  STS.U8 [R2+UR6+0x2280], R12 ;  /* 0x0022800c02007988 */ /* 0x000fe80008000006 */
[----:B0-----:R-:W5:Y:S04]  /*3e050*/  LDL.LU R17, [R1+0xea4] ;  /* 0x000ea40001117983 */ /* 0x001f680000300800 */
[----:B-1----:R-:W5:Y:S04]  /*3e060*/  LDL.LU R13, [R1+0xea0] ;  /* 0x000ea000010d7983 */ /* 0x002f680000300800 */
[----:B------:R-:W5:Y:S04]  /*3e070*/  LDL.LU R25, [R1+0xe9c] ;  /* 0x000e9c0001197983 */ /* 0x000f680000300800 */
[----:B------:R-:W-:Y:S04]  /*3e080*/  STS.U8 [R2+UR6+0x22c0], R26 ;  /* 0x0022c01a02007988 */ /* 0x000fe80008000006 */
[----:B------:R-:W-:Y:S04]  /*3e090*/  STS.U8 [R2+UR6+0x2300], R27 ;  /* 0x0023001b02007988 */ /* 0x000fe80008000006 */
[----:B------:R-:W-:Y:S04]  /*3e0a0*/  STS.U8 [R2+UR6+0x2340], R28 ;  /* 0x0023401c02007988 */ /* 0x000fe80008000006 */
[----:B------:R-:W-:Y:S04]  /*3e0b0*/  STS.U8 [R2+UR6+0x2380], R29 ;  /* 0x0023801d02007988 */ /* 0x000fe80008000006 */
[----:B---3--:R-:W-:Y:S04]  /*3e0c0*/  STS.U8 [R2+UR6+0x300], R16 ;  /* 0x0003001002007988 */ /* 0x008fe80008000006 */
[----:B--2---:R-:W-:Y:S04]  /*3e0d0*/  STS.U8 [R2+UR6+0x240], R5 ;  /* 0x0002400502007988 */ /* 0x004fe80008000006 */
[----:B----4-:R0:W-:Y:S04]  /*3e0e0*/  STS.U8 [R2+UR6+0x200], R6 ;  /* 0x0002000602007988 */ /* 0x0101e80008000006 */
[----:B-----5:R1:W-:Y:S04]  /*3e0f0*/  STS.U8 [R2+UR6+0x280], R4 ;  /* 0x0002800402007988 */ /* 0x0203e80008000006 */
[----:B------:R2:W-:Y:S04]  /*3e100*/  STS.U8 [R2+UR6+0x2c0], R3 ;  /* 0x0002c00302007988 */ /* 0x0005e80008000006 */
[----:B0-----:R-:W3:Y:S04]  /*3e110*/  LDL.LU R6, [R1+0xe98] ;  /* 0x000e980001067983 */ /* 0x001ee80000300800 */
[----:B------:R-:W4:Y:S04]  /*3e120*/  LDL.LU R5, [R1+0xdb4] ;  /* 0x000db40001057983 */ /* 0x000f280000300800 */
[----:B-1----:R-:W5:Y:S04]  /*3e130*/  LDL.LU R4, [R1+0xdb0] ;  /* 0x000db00001047983 */ /* 0x002f680000300800 */
[----:B--2---:R-:W2:Y:S04]  /*3e140*/  LDL.LU R3, [R1+0xdac] ;  /* 0x000dac0001037983 */ /* 0x004ea80000300800 */
[----:B------:R-:W2:Y:S04]  /*3e150*/  LDL.LU R16, [R1+0xda8] ;  /* 0x000da80001107983 */ /* 0x000ea80000300800 */
[----:B------:R-:W2:Y:S04]  /*3e160*/  LDL.LU R12, [R1+0xda4] ;  /* 0x000da400010c7983 */ /* 0x000ea80000300800 */
[----:B------:R-:W3:Y:S04]  /*3e170*/  LDL.LU R26, [R1+0xda0] ;  /* 0x000da000011a7983 */ /* 0x000ee80000300800 */
[----:B------:R-:W4:Y:S04]  /*3e180*/  LDL.LU R27, [R1+0xd9c] ;  /* 0x000d9c00011b7983 */ /* 0x000f280000300800 */
[----:B------:R-:W5:Y:S04]  /*3e190*/  LDL.LU R28, [R1+0xd98] ;  /* 0x000d9800011c7983 */ /* 0x000f680000300800 */
[----:B------:R-:W5:Y:S04]  /*3e1a0*/  LDL.LU R29, [R1+0xcb4] ;  /* 0x000cb400011d7983 */ /* 0x000f680000300800 */
[----:B------:R0:W-:Y:S04]  /*3e1b0*/  STS.U8 [R2+UR6+0x12c0], R18 ;  /* 0x0012c01202007988 */ /* 0x0001e80008000006 */
[----:B------:R1:W-:Y:S04]  /*3e1c0*/  STS.U8 [R2+UR6+0x3200], R10 ;  /* 0x0032000a02007988 */ /* 0x0003e80008000006 */
[----:B0-----:R-:W5:Y:S04]  /*3e1d0*/  LDL.LU R18, [R1+0xcb0] ;  /* 0x000cb00001127983 */ /* 0x001f680000300800 */
[----:B------:R0:W-:Y:S04]  /*3e1e0*/  STS.U8 [R2+UR6+0x32c0], R9 ;  /* 0x0032c00902007988 */ /* 0x0001e80008000006 */
[----:B------:R0:W-:Y:S04]  /*3e1f0*/  STS.U8 [R2+UR6+0x3280], R8 ;  /* 0x0032800802007988 */ /* 0x0001e80008000006 */
[----:B-1----:R-:W5:Y:S04]  /*3e200*/  LDL.LU R10, [R1+0xcac] ;  /* 0x000cac00010a7983 */ /* 0x002f680000300800 */
[----:B0-----:R-:W5:Y:S04]  /*3e210*/  LDL.LU R9, [R1+0xca8] ;  /* 0x000ca80001097983 */ /* 0x001f680000300800 */
        /* <DEDUP_REMOVED lines=16> */
[----:B0-----:R-:W5:Y:S04]  /*3e320*/  LDL.LU R17, [R1+0xba8] ;  /* 0x000ba80001117983 */ /* 0x001f680000300800 */
[----:B-1----:R-:W5:Y:S04]  /*3e330*/  LDL.LU R13, [R1+0xba4] ;  /* 0x000ba400010d7983 */ /* 0x002f680000300800 */
[----:B------:R-:W5:Y:S04]  /*3e340*/  LDL.LU R25, [R1+0xba0] ;  /* 0x000ba00001197983 */ /* 0x000f680000300800 */
[----:B--2---:R0:W-:Y:S04]  /*3e350*/  STS.U8 [R2+UR6+0x4300], R12 ;  /* 0x0043000c02007988 */ /* 0x0041e80008000006 */
[----:B---3--:R1:W-:Y:S04]  /*3e360*/  STS.U8 [R2+UR6+0x4340], R26 ;  /* 0x0043401a02007988 */ /* 0x0083e80008000006 */
[----:B----4-:R2:W-:Y:S04]  /*3e370*/  STS.U8 [R2+UR6+0x4380], R27 ;  /* 0x0043801b02007988 */ /* 0x0105e80008000006 */
[----:B-----5:R3:W-:Y:S04]  /*3e380*/  STS.U8 [R2+UR6+0x43c0], R28 ;  /* 0x0043c01c02007988 */ /* 0x0207e80008000006 */
[----:B------:R4:W-:Y:S04]  /*3e390*/  STS.U8 [R2+UR6+0x5240], R29 ;  /* 0x0052401d02007988 */ /* 0x0009e80008000006 */
[----:B0-----:R-:W5:Y:S04]  /*3e3a0*/  LDL.LU R12, [R1+0xb9c] ;  /* 0x000b9c00010c7983 */ /* 0x001f680000300800 */
[----:B-1----:R-:W5:Y:S04]  /*3e3b0*/  LDL.LU R26, [R1+0xb98] ;  /* 0x000b9800011a7983 */ /* 0x002f680000300800 */
[----:B--2---:R-:W2:Y:S04]  /*3e3c0*/  LDL.LU R27, [R1+0xab4] ;  /* 0x000ab400011b7983 */ /* 0x004ea80000300800 */
[----:B---3--:R-:W3:Y:S04]  /*3e3d0*/  LDL.LU R28, [R1+0xab0] ;  /* 0x000ab000011c7983 */ /* 0x008ee80000300800 */
[----:B----4-:R-:W4:Y:S04]  /*3e3e0*/  LDL.LU R29, [R1+0xaac] ;  /* 0x000aac00011d7983 */ /* 0x010f280000300800 */
[----:B------:R-:W-:Y:S04]  /*3e3f0*/  STS.U8 [R2+UR6+0x3380], R6 ;  /* 0x0033800602007988 */ /* 0x000fe80008000006 */
[----:B------:R-:W-:Y:S04]  /*3e400*/  STS.U8 [R2+UR6+0x4200], R5 ;  /* 0x0042000502007988 */ /* 0x000fe80008000006 */
[----:B------:R0:W-:Y:S04]  /*3e410*/  STS.U8 [R2+UR6+0x52c0], R10 ;  /* 0x0052c00a02007988 */ /* 0x0001e80008000006 */
[----:B------:R1:W-:Y:S04]  /*3e420*/  STS.U8 [R2+UR6+0x5280], R9 ;  /* 0x0052800902007988 */ /* 0x0003e80008000006 */
[----:B------:R1:W-:Y:S04]  /*3e430*/  STS.U8 [R2+UR6+0x5340], R8 ;  /* 0x0053400802007988 */ /* 0x0003e80008000006 */
[----:B0-----:R-:W3:Y:S04]  /*3e440*/  LDL.LU R10, [R1+0xaa8] ;  /* 0x000aa800010a7983 */ /* 0x001ee80000300800 */
[----:B-1----:R-:W3:Y:S04]  /*3e450*/  LDL.LU R9, [R1+0xaa4] ;  /* 0x000aa40001097983 */ /* 0x002ee80000300800 */
        /* <DEDUP_REMOVED lines=21> */
[----:B-----5:R0:W-:Y:S04]  /*3e5b0*/  STS.U8 [R2+UR6+0x63c0], R26 ;  /* 0x0063c01a02007988 */ /* 0x0201e80008000006 */
[----:B--2---:R1:W-:Y:S04]  /*3e5c0*/  STS.U8 [R2+UR6+0x7240], R27 ;  /* 0x0072401b02007988 */ /* 0x0043e80008000006 */
[----:B----4-:R2:W-:Y:S04]  /*3e5d0*/  STS.U8 [R2+UR6+0x72c0], R29 ;  /* 0x0072c01d02007988 */ /* 0x0105e80008000006 */
[----:B0-----:R-:W4:Y:S04]  /*3e5e0*/  LDL.LU R26, [R1+0x8b0] ;  /* 0x0008b000011a7983 */ /* 0x001f280000300800 */
[----:B-1----:R-:W5:Y:S04]  /*3e5f0*/  LDL.LU R27, [R1+0x8ac] ;  /* 0x0008ac00011b7983 */ /* 0x002f680000300800 */
[----:B--2---:R-:W2:Y:S04]  /*3e600*/  LDL.LU R29, [R1+0x8a8] ;  /* 0x0008a800011d7983 */ /* 0x004ea80000300800 */
[----:B------:R0:W-:Y:S04]  /*3e610*/  STS.U8 [R2+UR6+0x6240], R20 ;  /* 0x0062401402007988 */ /* 0x0001e80008000006 */
[----:B------:R1:W-:Y:S04]  /*3e620*/  STS.U8 [R2+UR6+0x6280], R19 ;  /* 0x0062801302007988 */ /* 0x0003e80008000006 */
[----:B------:R0:W-:Y:S04]  /*3e630*/  STS.U8 [R2+UR6+0x62c0], R17 ;  /* 0x0062c01102007988 */ /* 0x0001e80008000006 */
[----:B------:R0:W-:Y:S04]  /*3e640*/  STS.U8 [R2+UR6+0x6300], R13 ;  /* 0x0063000d02007988 */ /* 0x0001e80008000006 */
[----:B------:R1:W-:Y:S04]  /*3e650*/  STS.U8 [R2+UR6+0x6380], R12 ;  /* 0x0063800c02007988 */ /* 0x0003e80008000006 */
[----:B---3--:R3:W-:Y:S04]  /*3e660*/  STS.U8 [R2+UR6+0x7200], R28 ;  /* 0x0072001c02007988 */ /* 0x0087e80008000006 */
[----:B0-----:R-:W2:Y:S04]  /*3e670*/  LDL.LU R20, [R1+0x8a4] ;  /* 0x0008a40001147983 */ /* 0x001ea80000300800 */
[----:B-1----:R-:W2:Y:S04]  /*3e680*/  LDL.LU R19, [R1+0x8a0] ;  /* 0x0008a00001137983 */ /* 0x002ea80000300800 */
[----:B------:R-:W2:Y:S04]  /*3e690*/  LDL.LU R17, [R1+0x89c] ;  /* 0x00089c0001117983 */ /* 0x000ea80000300800 */
[----:B------:R-:W2:Y:S04]  /*3e6a0*/  LDL.LU R13, [R1+0x898] ;  /* 0x00089800010d7983 */ /* 0x000ea80000300800 */
[----:B------:R-:W2:Y:S04]  /*3e6b0*/  LDL.LU R12, [R1+0x5d4] ;  /* 0x0005d400010c7983 */ /* 0x000ea80000300800 */
[----:B------:R0:W-:Y:S04]  /*3e6c0*/  STS.U8 [R2+UR6+0x7280], R10 ;  /* 0x0072800a02007988 */ /* 0x0001e80008000006 */
[----:B---3--:R-:W3:Y:S04]  /*3e6d0*/  LDL.LU R28, [R1+0x5d0] ;  /* 0x0005d000011c7983 */ /* 0x008ee80000300800 */
[----:B------:R1:W-:Y:S04]  /*3e6e0*/  STS.U8 [R2+UR6+0x7340], R9 ;  /* 0x0073400902007988 */ /* 0x0003e80008000006 */
[----:B------:R1:W-:Y:S04]  /*3e6f0*/  STS.U8 [R2+UR6+0x7300], R8 ;  /* 0x0073000802007988 */ /* 0x0003e80008000006 */
[----:B0-----:R-:W3:Y:S04]  /*3e700*/  LDL.LU R10, [R1+0x5cc] ;  /* 0x0005cc00010a7983 */ /* 0x001ee80000300800 */
[----:B-1----:R-:W3:Y:S04]  /*3e710*/  LDL.LU R9, [R1+0x5c8] ;  /* 0x0005c80001097983 */ /* 0x002ee80000300800 */
[----:B------:R-:W3:Y:S04]  /*3e720*/  LDL.LU R8, [R1+0x5c4] ;  /* 0x0005c40001087983 */ /* 0x000ee80000300800 */
[----:B------:R0:W-:Y:S04]  /*3e730*/  STS.U8 [R2+UR6+0x8300], R0 ;  /* 0x0083000002007988 */ /* 0x0001e80008000006 */
[----:B------:R-:W-:Y:S04]  /*3e740*/  STS.U8 [R2+UR6+0x73c0], R6 ;  /* 0x0073c00602007988 */ /* 0x000fe80008000006 */
[----:B------:R-:W-:Y:S04]  /*3e750*/  STS.U8 [R2+UR6+0x7380], R5 ;  /* 0x0073800502007988 */ /* 0x000fe80008000006 */
[----:B------:R-:W-:Y:S04]  /*3e760*/  STS.U8 [R2+UR6+0x8200], R4 ;  /* 0x0082000402007988 */ /* 0x000fe80008000006 */
[----:B------:R-:W-:Y:S01]  /*3e770*/  STS.U8 [R2+UR6+0x8240], R3 ;  /* 0x0082400302007988 */ /* 0x000fe20008000006 */
[----:B0-----:R-:W-:-:S03]  /*3e780*/  SHF.R.U32.HI R0, RZ, 0x1, R22 ;  /* 0x00000001ff007819 */ /* 0x001fc60000011616 */
[----:B------:R-:W-:Y:S04]  /*3e790*/  STS.U8 [R2+UR6+0x8280], R16 ;  /* 0x0082801002007988 */ /* 0x000fe80008000006 */
[----:B------:R-:W-:Y:S01]  /*3e7a0*/  STS.U8 [R2+UR6+0x82c0], R18 ;  /* 0x0082c01202007988 */ /* 0x000fe20008000006 */
[----:B------:R-:W-:-:S03]  /*3e7b0*/  LOP3.LUT R0, R15, 0x10, R0, 0xf8, !PT ;  /* 0x000000100f007812 */ /* 0x000fc600078ef800 */
[----:B------:R-:W-:Y:S04]  /*3e7c0*/  STS.U8 [R2+UR6+0x8340], R24 ;  /* 0x0083401802007988 */ /* 0x000fe80008000006 */
[----:B------:R-:W-:Y:S04]  /*3e7d0*/  STS.U8 [R2+UR6+0x8380], R23 ;  /* 0x0083801702007988 */ /* 0x000fe80008000006 */
[----:B------:R0:W-:Y:S04]  /*3e7e0*/  STS.U8 [R2+UR6+0x83c0], R25 ;  /* 0x0083c01902007988 */ /* 0x0001e80008000006 */
[----:B0-----:R-:W3:Y:S04]  /*3e7f0*/  LDL.LU R25, [R1+0x5c0] ;  /* 0x0005c00001197983 */ /* 0x001ee80000300800 */
[----:B------:R-:W-:Y:S04]  /*3e800*/  STL [R1+0x33a8], R0 ;  /* 0x0033a80001007387 */ /* 0x000fe80000100800 */
[----:B------:R-:W-:Y:S04]  /*3e810*/  STL [R1+0x33a4], R15 ;  /* 0x0033a40f01007387 */ /* 0x000fe80000100800 */
[----:B----4-:R0:W-:Y:S04]  /*3e820*/  STS.U8 [R2+UR6+0x9200], R26 ;  /* 0x0092001a02007988 */ /* 0x0101e80008000006 */
[----:B-----5:R1:W-:Y:S04]  /*3e830*/  STS.U8 [R2+UR6+0x92c0], R27 ;  /* 0x0092c01b02007988 */ /* 0x0203e80008000006 */
[----:B--2---:R2:W-:Y:S04]  /*3e840*/  STS.U8 [R2+UR6+0x9280], R29 ;  /* 0x0092801d02007988 */ /* 0x0045e80008000006 */
[----:B0-----:R-:W4:Y:S04]  /*3e850*/  LDL.LU R26, [R1+0x5bc] ;  /* 0x0005bc00011a7983 */ /* 0x001f280000300800 */
[----:B-1----:R-:W5:Y:S04]  /*3e860*/  LDL.LU R27, [R1+0x5b8] ;  /* 0x0005b800011b7983 */ /* 0x002f680000300800 */
[----:B--2---:R-:W2:Y:S04]  /*3e870*/  LDL.LU R29, [R1+0x4d4] ;  /* 0x0004d400011d7983 */ /* 0x004ea80000300800 */
[----:B---3--:R-:W-:Y:S04]  /*3e880*/  STS.U8 [R2+UR6+0xa240], R28 ;  /* 0x00a2401c02007988 */ /* 0x008fe80008000006 */
[----:B------:R0:W-:Y:S04]  /*3e890*/  STS.U8 [R2+UR6+0xa280], R10 ;  /* 0x00a2800a02007988 */ /* 0x0001e80008000006 */
[----:B------:R1:W-:Y:S04]  /*3e8a0*/  STS.U8 [R2+UR6+0xa2c0], R9 ;  /* 0x00a2c00902007988 */ /* 0x0003e80008000006 */
[----:B------:R3:W-:Y:S04]  /*3e8b0*/  STS.U8 [R2+UR6+0xa300], R8 ;  /* 0x00a3000802007988 */ /* 0x0007e80008000006 */
[----:B0-----:R-:W2:Y:S04]  /*3e8c0*/  LDL.LU R10, [R1+0x4d0] ;  /* 0x0004d000010a7983 */ /* 0x001ea80000300800 */
[----:B-1----:R-:W2:Y:S04]  /*3e8d0*/  LDL.LU R9, [R1+0x4cc] ;  /* 0x0004cc0001097983 */ /* 0x002ea80000300800 */
[----:B---3--:R-:W3:Y:S04]  /*3e8e0*/  LDL.LU R8, [R1+0x4c8] ;  /* 0x0004c80001087983 */ /* 0x008ee80000300800 */
        /* <DEDUP_REMOVED lines=28> */
[----:B----4-:R0:W-:Y:S04]  /*3eab0*/  STS.U8 [R2+UR6+0xa380], R26 ;  /* 0x00a3801a02007988 */ /* 0x0101e80008000006 */
[----:B-----5:R1:W-:Y:S04]  /*3eac0*/  STS.U8 [R2+UR6+0xa3c0], R27 ;  /* 0x00a3c01b02007988 */ /* 0x0203e80008000006 */
[----:B--2---:R2:W-:Y:S04]  /*3ead0*/  STS.U8 [R2+UR6+0xb240], R29 ;  /* 0x00b2401d02007988 */ /* 0x0045e80008000006 */
[----:B0-----:R-:W4:Y:S04]  /*3eae0*/  LDL.LU R26, [R1+0x1d0] ;  /* 0x0001d000011a7983 */ /* 0x001f280000300800 */
[----:B-1----:R-:W5:Y:S04]  /*3eaf0*/  LDL.LU R27, [R1+0x1bc] ;  /* 0x0001bc00011b7983 */ /* 0x002f680000300800 */
[----:B--2---:R-:W2:Y:S04]  /*3eb00*/  LDL.LU R29, [R1+0x1b8] ;  /* 0x0001b800011d7983 */ /* 0x004ea80000300800 */
[----:B------:R0:W-:Y:S04]  /*3eb10*/  STS.U8 [R2+UR6+0xb200], R10 ;  /* 0x00b2000a02007988 */ /* 0x0001e80008000006 */
[----:B------:R1:W-:Y:S04]  /*3eb20*/  STS.U8 [R2+UR6+0xb2c0], R9 ;  /* 0x00b2c00902007988 */ /* 0x0003e80008000006 */
[----:B---3--:R3:W-:Y:S04]  /*3eb30*/  STS.U8 [R2+UR6+0xb280], R8 ;  /* 0x00b2800802007988 */ /* 0x0087e80008000006 */
[----:B------:R-:W-:Y:S04]  /*3eb40*/  STS.U8 [R2+UR6+0xb380], R7 ;  /* 0x00b3800702007988 */ /* 0x000fe80008000006 */
[----:B------:R3:W-:Y:S04]  /*3eb50*/  STS.U8 [R2+UR6+0xc280], R28 ;  /* 0x00c2801c02007988 */ /* 0x0007e80008000006 */
[----:B0-----:R-:W5:Y:S04]  /*3eb60*/  LDL.LU R10, [R1+0x34ac] ;  /* 0x0034ac00010a7983 */ /* 0x001f680000300800 */
[----:B-1----:R-:W5:Y:S04]  /*3eb70*/  LDL.LU R9, [R1+0x34a8] ;  /* 0x0034a80001097983 */ /* 0x002f680000300800 */
[----:B------:R0:W-:Y:S04]  /*3eb80*/  STS.U8 [R2+UR6+0xc200], R6 ;  /* 0x00c2000602007988 */ /* 0x0001e80008000006 */
[----:B---3--:R-:W3:Y:S04]  /*3eb90*/  LDL.LU R8, [R1+0x34a4] ;  /* 0x0034a40001087983 */ /* 0x008ee80000300800 */
[----:B------:R1:W-:Y:S04]  /*3eba0*/  STS.U8 [R2+UR6+0xc300], R3 ;  /* 0x00c3000302007988 */ /* 0x0003e80008000006 */
[----:B------:R0:W-:Y:S04]  /*3ebb0*/  STS.U8 [R2+UR6+0xc240], R5 ;  /* 0x00c2400502007988 */ /* 0x0001e80008000006 */
[----:B------:R-:W3:Y:S04]  /*3ebc0*/  LDL.LU R28, [R1+0x1b4] ;  /* 0x0001b400011c7983 */ /* 0x000ee80000300800 */
[----:B------:R-:W3:Y:S04]  /*3ebd0*/  LDL.LU R7, [R1+0x1b0] ;  /* 0x0001b00001077983 */ /* 0x000ee80000300800 */
[----:B0-----:R-:W3:Y:S04]  /*3ebe0*/  LDL.LU R6, [R1+0x19c] ;  /* 0x00019c0001067983 */ /* 0x001ee80000300800 */
[----:B------:R0:W-:Y:S04]  /*3ebf0*/  STS.U8 [R2+UR6+0xc2c0], R4 ;  /* 0x00c2c00402007988 */ /* 0x0001e80008000006 */
[----:B-1----:R-:W3:Y:S04]  /*3ec00*/  LDL.LU R3, [R1+0x198] ;  /* 0x0001980001037983 */ /* 0x002ee80000300800 */
[----:B------:R-:W3:Y:S04]  /*3ec10*/  LDL.LU R5, [R1+0x94] ;  /* 0x0000940001057983 */ /* 0x000ee80000300800 */
[----:B------:R1:W-:Y:S04]  /*3ec20*/  STS.U8 [R2+UR6+0xc340], R16 ;  /* 0x00c3401002007988 */ /* 0x0003e80008000006 */
[----:B------:R0:W-:Y:S04]  /*3ec30*/  STS.U8 [R2+UR6+0xc380], R18 ;  /* 0x00c3801202007988 */ /* 0x0001e80008000006 */
[----:B------:R1:W-:Y:S04]  /*3ec40*/  STS.U8 [R2+UR6+0xc3c0], R24 ;  /* 0x00c3c01802007988 */ /* 0x0003e80008000006 */
[----:B------:R1:W-:Y:S04]  /*3ec50*/  STS.U8 [R2+UR6+0xd240], R23 ;  /* 0x00d2401702007988 */ /* 0x0003e80008000006 */
[----:B0-----:R-:W3:Y:S04]  /*3ec60*/  LDL.LU R4, [R1+0x90] ;  /* 0x0000900001047983 */ /* 0x001ee80000300800 */
[----:B-1----:R-:W3:Y:S04]  /*3ec70*/  LDL.LU R16, [R1+0x8c] ;  /* 0x00008c0001107983 */ /* 0x002ee80000300800 */
[----:B------:R0:W-:Y:S04]  /*3ec80*/  STS.U8 [R2+UR6+0xd200], R22 ;  /* 0x00d2001602007988 */ /* 0x0001e80008000006 */
[----:B------:R-:W3:Y:S04]  /*3ec90*/  LDL.LU R18, [R1+0x88] ;  /* 0x0000880001127983 */ /* 0x000ee80000300800 */
[----:B------:R-:W3:Y:S04]  /*3eca0*/  LDL.LU R24, [R1+0x1194] ;  /* 0x0011940001187983 */ /* 0x000ee80000300800 */
[----:B------:R-:W3:Y:S04]  /*3ecb0*/  LDL.LU R23, [R1+0x1190] ;  /* 0x0011900001177983 */ /* 0x000ee80000300800 */
[----:B------:R1:W-:Y:S04]  /*3ecc0*/  STS.U8 [R2+UR6+0xd2c0], R21 ;  /* 0x00d2c01502007988 */ /* 0x0003e80008000006 */
[----:B------:R1:W-:Y:S04]  /*3ecd0*/  STS.U8 [R2+UR6+0xd280], R20 ;  /* 0x00d2801402007988 */ /* 0x0003e80008000006 */
[----:B0-----:R-:W3:Y:S04]  /*3ece0*/  LDL.LU R22, [R1+0x118c] ;  /* 0x00118c0001167983 */ /* 0x001ee80000300800 */
[----:B-1----:R-:W3:Y:S04]  /*3ecf0*/  LDL.LU R21, [R1+0x1188] ;  /* 0x0011880001157983 */ /* 0x002ee80000300800 */
[----:B------:R-:W3:Y:S04]  /*3ed00*/  LDL.LU R20, [R1+0x1184] ;  /* 0x0011840001147983 */ /* 0x000ee80000300800 */
[----:B--2---:R0:W-:Y:S04]  /*3ed10*/  STS.U8 [R2+UR6+0xe2c0], R29 ;  /* 0x00e2c01d02007988 */ /* 0x0041e80008000006 */
[----:B0-----:R-:W2:Y:S04]  /*3ed20*/  LDL.LU R29, [R1+0x1180] ;  /* 0x00118000011d7983 */ /* 0x001ea80000300800 */
[----:B------:R0:W-:Y:S02]  /*3ed30*/  STS.U8 [R2+UR6+0xb340], R14 ;  /* 0x00b3400e02007988 */ /* 0x0001e40008000006 */
[----:B0-----:R-:W0:Y:S02]  /*3ed40*/  S2R R14, SR_TID.X ;  /* 0x00000000000e7919 */ /* 0x001e240000002100 */
[----:B------:R1:W-:Y:S04]  /*3ed50*/  STS.U8 [R2+UR6+0xd340], R19 ;  /* 0x00d3401302007988 */ /* 0x0003e80008000006 */
[----:B------:R1:W-:Y:S04]  /*3ed60*/  STS.U8 [R2+UR6+0xd300], R17 ;  /* 0x00d3001102007988 */ /* 0x0003e80008000006 */
[----:B------:R0:W-:Y:S04]  /*3ed70*/  STS.U8 [R2+UR6+0xd3c0], R13 ;  /* 0x00d3c00d02007988 */ /* 0x0001e80008000006 */
[----:B------:R0:W-:Y:S04]  /*3ed80*/  STS.U8 [R2+UR6+0xd380], R12 ;  /* 0x00d3800c02007988 */ /* 0x0001e80008000006 */
[----:B------:R0:W-:Y:S04]  /*3ed90*/  STS.U8 [R2+UR6+0xe200], R25 ;  /* 0x00e2001902007988 */ /* 0x0001e80008000006 */
[----:B----4-:R4:W-:Y:S04]  /*3eda0*/  STS.U8 [R2+UR6+0xe240], R26 ;  /* 0x00e2401a02007988 */ /* 0x0109e80008000006 */
[----:B-1----:R-:W2:Y:S04]  /*3edb0*/  LDL.LU R19, [R1+0x117c] ;  /* 0x00117c0001137983 */ /* 0x002ea80000300800 */
[----:B------:R-:W2:Y:S04]  /*3edc0*/  LDL.LU R17, [R1+0x1178] ;  /* 0x0011780001117983 */ /* 0x000ea80000300800 */
[----:B0-----:R-:W2:Y:S04]  /*3edd0*/  LDL.LU R13, [R1+0x1094] ;  /* 0x00109400010d7983 */ /* 0x001ea80000300800 */
[----:B------:R-:W2:Y:S04]  /*3ede0*/  LDL.LU R12, [R1+0x1090] ;  /* 0x00109000010c7983 */ /* 0x000ea80000300800 */
[----:B------:R-:W2:Y:S04]  /*3edf0*/  LDL.LU R25, [R1+0x108c] ;  /* 0x00108c0001197983 */ /* 0x000ea80000300800 */
[----:B-----5:R0:W-:Y:S04]  /*3ee00*/  STS.U8 [R2+UR6+0xe280], R27 ;  /* 0x00e2801b02007988 */ /* 0x0201e80008000006 */
[----:B----4-:R-:W4:Y:S04]  /*3ee10*/  LDL.LU R26, [R1+0x1088] ;  /* 0x00108800011a7983 */ /* 0x010f280000300800 */
[----:B---3--:R-:W-:Y:S04]  /*3ee20*/  STS.U8 [R2+UR6+0xe3c0], R3 ;  /* 0x00e3c00302007988 */ /* 0x008fe80008000006 */
[----:B------:R1:W-:Y:S04]  /*3ee30*/  STS.U8 [R2+UR6+0xe300], R28 ;  /* 0x00e3001c02007988 */ /* 0x0003e80008000006 */
[----:B------:R-:W-:Y:S04]  /*3ee40*/  STS.U8 [R2+UR6+0xb300], R15 ;  /* 0x00b3000f02007988 */ /* 0x000fe80008000006 */
[----:B------:R-:W-:Y:S04]  /*3ee50*/  STS.U8 [R2+UR6+0xb3c0], R0 ;  /* 0x00b3c00002007988 */ /* 0x000fe80008000006 */
[----:B------:R-:W-:Y:S04]  /*3ee60*/  STS.U8 [R2+UR6+0xe340], R7 ;  /* 0x00e3400702007988 */ /* 0x000fe80008000006 */
[----:B0-----:R-:W3:Y:S04]  /*3ee70*/  LDL.LU R27, [R1+0x1084] ;  /* 0x00108400011b7983 */ /* 0x001ee80000300800 */
[----:B-1----:R-:W5:Y:S01]  /*3ee80*/  LDL.LU R28, [R1+0x1080] ;  /* 0x00108000011c7983 */ /* 0x002f620000300800 */
[----:B------:R-:W-:-:S03]  /*3ee90*/  LOP3.LUT R14, R14, 0x3f, RZ, 0xc0, !PT ;  /* 0x0000003f0e0e7812 */ /* 0x000fc600078ec0ff */
[----:B------:R-:W-:Y:S01]  /*3eea0*/  STL [R1+0x33ac], R8 ;  /* 0x0033ac0801007387 */ /* 0x000fe20000100800 */
[----:B------:R-:W-:-:S03]  /*3eeb0*/  LOP3.LUT R3, R14, 0x10, RZ, 0x3c, !PT ;  /* 0x000000100e037812 */ /* 0x000fc600078e3cff */
[----:B------:R-:W-:Y:S04]  /*3eec0*/  STL [R1+0x33b0], R9 ;  /* 0x0033b00901007387 */ /* 0x000fe80000100800 */
[----:B------:R-:W-:Y:S04]  /*3eed0*/  STS.U8 [R2+UR6+0xe380], R6 ;  /* 0x00e3800602007988 */ /* 0x000fe80008000006 */
[----:B------:R-:W-:Y:S04]  /*3eee0*/  STS.U8 [R2+UR6+0xf240], R8 ;  /* 0x00f2400802007988 */ /* 0x000fe80008000006 */
[----:B------:R-:W-:Y:S04]  /*3eef0*/  STS.U8 [R2+UR6+0xf200], R9 ;  /* 0x00f2000902007988 */ /* 0x000fe80008000006 */
[----:B------:R-:W-:Y:S04]  /*3ef00*/  STS.U8 [R2+UR6+0xf2c0], R10 ;  /* 0x00f2c00a02007988 */ /* 0x000fe80008000006 */
[----:B------:R-:W-:Y:S04]  /*3ef10*/  STL [R1+0x33b4], R10 ;  /* 0x0033b40a01007387 */ /* 0x000fe80000100800 */
[----:B------:R-:W-:Y:S04]  /*3ef20*/  STS.U8 [R2+UR6+0xf280], R11 ;  /* 0x00f2800b02007988 */ /* 0x000fe80008000006 */
[----:B------:R-:W-:Y:S04]  /*3ef30*/  STS.U8 [R2+UR6+0xf340], R5 ;  /* 0x00f3400502007988 */ /* 0x000fe80008000006 */
[----:B------:R-:W-:Y:S04]  /*3ef40*/  STS.U8 [R2+UR6+0xf300], R4 ;  /* 0x00f3000402007988 */ /* 0x000fe80008000006 */
[----:B------:R-:W-:Y:S04]  /*3ef50*/  STS.U8 [R2+UR6+0xf3c0], R16 ;  /* 0x00f3c01002007988 */ /* 0x000fe80008000006 */
[----:B------:R-:W-:Y:S04]  /*3ef60*/  STS.U8 [R2+UR6+0xf380], R18 ;  /* 0x00f3801202007988 */ /* 0x000fe80008000006 */
[----:B------:R-:W-:Y:S04]  /*3ef70*/  STL [R1+0x33b8], R11 ;  /* 0x0033b80b01007387 */ /* 0x000fe80000100800 */
[----:B--2---:R0:W-:Y:S04]  /*3ef80*/  STS.U8 [R3+UR6+0x540], R29 ;  /* 0x0005401d03007988 */ /* 0x0041e80008000006 */
[----:B0-----:R-:W2:Y:S04]  /*3ef90*/  LDL.LU R29, [R1+0x107c] ;  /* 0x00107c00011d7983 */ /* 0x001ea80000300800 */
[----:B------:R-:W2:Y:S04]  /*3efa0*/  LDL.LU R2, [R1+0xf90] ;  /* 0x000f900001027983 */ /* 0x000ea80000300800 */
[----:B--2---:R0:W-:Y:S04]  /*3efb0*/  STL [R1+0x349c], R2 ;  /* 0x00349c0201007387 */ /* 0x0041e80000100800 */
[----:B0-----:R-:W2:Y:S04]  /*3efc0*/  LDL.LU R2, [R1+0xf94] ;  /* 0x000f940001027983 */ /* 0x001ea80000300800 */
[----:B------:R-:W-:Y:S04]  /*3efd0*/  STS.U8 [R3+UR6+0x400], R24 ;  /* 0x0004001803007988 */ /* 0x000fe80008000006 */
[----:B------:R-:W-:Y:S04]  /*3efe0*/  STS.U8 [R3+UR6+0x440], R23 ;  /* 0x0004401703007988 */ /* 0x000fe80008000006 */
[----:B------:R-:W-:Y:S04]  /*3eff0*/  STS.U8 [R3+UR6+0x480], R22 ;  /* 0x0004801603007988 */ /* 0x000fe80008000006 */
[----:B-----5:R-:W-:Y:S04]  /*3f000*/  STS.U8 [R3+UR6+0x1500], R28 ;  /* 0x0015001c03007988 */ /* 0x020fe80008000006 */
[----:B------:R-:W-:Y:S04]  /*3f010*/  STS.U8 [R3+UR6+0x4c0], R21 ;  /* 0x0004c01503007988 */ /* 0x000fe80008000006 */
[----:B------:R-:W-:Y:S04]  /*3f020*/  STS.U8 [R3+UR6+0x500], R20 ;  /* 0x0005001403007988 */ /* 0x000fe80008000006 */
[----:B------:R-:W-:Y:S04]  /*3f030*/  STS.U8 [R3+UR6+0x580], R19 ;  /* 0x0005801303007988 */ /* 0x000fe80008000006 */
[----:B--2---:R0:W-:Y:S04]  /*3f040*/  STL [R1+0x34a0], R2 ;  /* 0x0034a00201007387 */ /* 0x0041e80000100800 */
[----:B0-----:R-:W2:Y:S04]  /*3f050*/  LDL.LU R2, [R1+0x1078] ;  /* 0x0010780001027983 */ /* 0x001ea80000300800 */
[----:B------:R-:W5:Y:S04]  /*3f060*/  LDL.LU R14, [R1+0xf8c] ;  /* 0x000f8c00010e7983 */ /* 0x000f680000300800 */
        /* <DEDUP_REMOVED lines=23> */
[----:B----4-:R4:W-:Y:S04]  /*3f1e0*/  STS.U8 [R3+UR6+0x1480], R26 ;  /* 0x0014801a03007988 */ /* 0x0109e80008000006 */
[----:B---3--:R3:W-:Y:S04]  /*3f1f0*/  STS.U8 [R3+UR6+0x1540], R27 ;  /* 0x0015401b03007988 */ /* 0x0087e80008000006 */
[----:B0-----:R-:W5:Y:S04]  /*3f200*/  LDL.LU R17, [R1+0xd7c] ;  /* 0x000d7c0001117983 */ /* 0x001f680000300800 */
[----:B-1----:R-:W5:Y:S04]  /*3f210*/  LDL.LU R13, [R1+0xd78] ;  /* 0x000d7800010d7983 */ /* 0x002f680000300800 */
[----:B------:R-:W5:Y:S04]  /*3f220*/  LDL.LU R12, [R1+0xc94] ;  /* 0x000c9400010c7983 */ /* 0x000f680000300800 */
[----:B------:R-:W5:Y:S04]  /*3f230*/  LDL.LU R25, [R1+0xc90] ;  /* 0x000c900001197983 */ /* 0x000f680000300800 */
[----:B----4-:R-:W4:Y:S04]  /*3f240*/  LDL.LU R26, [R1+0xc8c] ;  /* 0x000c8c00011a7983 */ /* 0x010f280000300800 */
[----:B------:R0:W-:Y:S04]  /*3f250*/  STS.U8 [R3+UR6+0x15c0], R29 ;  /* 0x0015c01d03007988 */ /* 0x0001e80008000006 */
[----:B---3--:R-:W3:Y:S04]  /*3f260*/  LDL.LU R27, [R1+0xc88] ;  /* 0x000c8800011b7983 */ /* 0x008ee80000300800 */
[----:B0-----:R-:W3:Y:S04]  /*3f270*/  LDL.LU R29, [R1+0xc84] ;  /* 0x000c8400011d7983 */ /* 0x001ee80000300800 */
[----:B--2---:R0:W-:Y:S04]  /*3f280*/  STS.U8 [R3+UR6+0x1580], R2 ;  /* 0x0015800203007988 */ /* 0x0041e80008000006 */
[----:B0-----:R-:W2:Y:S04]  /*3f290*/  LDL.LU R2, [R1+0x34a0] ;  /* 0x0034a00001027983 */ /* 0x001ea80000300800 */
[----:B--2---:R0:W-:Y:S04]  /*3f2a0*/  STS.U8 [R3+UR6+0x2400], R2 ;  /* 0x0024000203007988 */ /* 0x0041e80008000006 */
[----:B0-----:R-:W2:Y:S04]  /*3f2b0*/  LDL.LU R2, [R1+0x349c] ;  /* 0x00349c0001027983 */ /* 0x001ea80000300800 */
[----:B-----5:R0:W-:Y:S04]  /*3f2c0*/  STS.U8 [R3+UR6+0x4480], R28 ;  /* 0x0044801c03007988 */ /* 0x0201e80008000006 */
[----:B0-----:R-:W5:Y:S04]  /*3f2d0*/  LDL.LU R28, [R1+0xc80] ;  /* 0x000c8000011c7983 */ /* 0x001f680000300800 */
[----:B--2---:R0:W-:Y:S04]  /*3f2e0*/  STS.U8 [R3+UR6+0x2440], R2 ;  /* 0x0024400203007988 */ /* 0x0041e80008000006 */
[----:B0-----:R-:W2:Y:S04]  /*3f2f0*/  LDL.LU R2, [R1+0xb94] ;  /* 0x000b940001027983 */ /* 0x001ea80000300800 */
[----:B--2---:R0:W-:Y:S04]  /*3f300*/  STL [R1+0x3494], R2 ;  /* 0x0034940201007387 */ /* 0x0041e80000100800 */
[----:B0-----:R-:W2:Y:S04]  /*3f310*/  LDL.LU R2, [R1+0xc78] ;  /* 0x000c780001027983 */ /* 0x001ea80000300800 */
        /* <DEDUP_REMOVED lines=27> */
[----:B------:R0:W-:Y:S04]  /*3f4d0*/  STS.U8 [R3+UR6+0x3580], R24 ;  /* 0x0035801803007988 */ /* 0x0001e80008000006 */
[----:B------:R-:W2:Y:S04]  /*3f4e0*/  LDL.LU R18, [R1+0xa80] ;  /* 0x000a800001127983 */ /* 0x000ea80000300800 */
[----:B---3--:R1:W-:Y:S04]  /*3f4f0*/  STS.U8 [R3+UR6+0x5540], R29 ;  /* 0x0055401d03007988 */ /* 0x0083e80008000006 */
[----:B------:R3:W-:Y:S04]  /*3f500*/  STS.U8 [R3+UR6+0x4400], R23 ;  /* 0x0044001703007988 */ /* 0x0007e80008000006 */
        /* <DEDUP_REMOVED lines=14> */
[----:B----4-:R4:W-:Y:S04]  /*3f5f0*/  STS.U8 [R3+UR6+0x54c0], R26 ;  /* 0x0054c01a03007988 */ /* 0x0109e80008000006 */
[----:B0-----:R-:W3:Y:S04]  /*3f600*/  LDL.LU R19, [R1+0x984] ;  /* 0x0009840001137983 */ /* 0x001ee80000300800 */
[----:B-1----:R-:W3:Y:S04]  /*3f610*/  LDL.LU R17, [R1+0x980] ;  /* 0x0009800001117983 */ /* 0x002ee80000300800 */
[----:B------:R-:W3:Y:S04]  /*3f620*/  LDL.LU R13, [R1+0x97c] ;  /* 0x00097c00010d7983 */ /* 0x000ee80000300800 */
[----:B------:R-:W3:Y:S04]  /*3f630*/  LDL.LU R12, [R1+0x978] ;  /* 0x00097800010c7983 */ /* 0x000ee80000300800 */
[----:B------:R-:W3:Y:S04]  /*3f640*/  LDL.LU R25, [R1+0x894] ;  /* 0x0008940001197983 */ /* 0x000ee80000300800 */
[----:B------:R0:W-:Y:S04]  /*3f650*/  STS.U8 [R3+UR6+0x5480], R27 ;  /* 0x0054801b03007988 */ /* 0x0001e80008000006 */
[----:B----4-:R-:W4:Y:S04]  /*3f660*/  LDL.LU R26, [R1+0x890] ;  /* 0x00089000011a7983 */ /* 0x010f280000300800 */
[----:B-----5:R1:W-:Y:S04]  /*3f670*/  STS.U8 [R3+UR6+0x5500], R28 ;  /* 0x0055001c03007988 */ /* 0x0203e80008000006 */
[----:B0-----:R-:W5:Y:S04]  /*3f680*/  LDL.LU R27, [R1+0x88c] ;  /* 0x00088c00011b7983 */ /* 0x001f680000300800 */
[----:B-1----:R-:W3:Y:S04]  /*3f690*/  LDL.LU R28, [R1+0x888] ;  /* 0x00088800011c7983 */ /* 0x002ee80000300800 */
[----:B--2---:R0:W-:Y:S04]  /*3f6a0*/  STS.U8 [R3+UR6+0x55c0], R2 ;  /* 0x0055c00203007988 */ /* 0x0041e80008000006 */
[----:B0-----:R-:W2:Y:S04]  /*3f6b0*/  LDL.LU R2, [R1+0x3498] ;  /* 0x0034980001027983 */ /* 0x001ea80000300800 */
[----:B--2---:R0:W-:Y:S04]  /*3f6c0*/  STS.U8 [R3+UR6+0x5580], R2 ;  /* 0x0055800203007988 */ /* 0x0041e80008000006 */
[----:B0-----:R-:W2:Y:S04]  /*3f6d0*/  LDL.LU R2, [R1+0x3494] ;  /* 0x0034940001027983 */ /* 0x001ea80000300800 */
[----:B------:R0:W-:Y:S04]  /*3f6e0*/  STS.U8 [R3+UR6+0x7580], R29 ;  /* 0x0075801d03007988 */ /* 0x0001e80008000006 */
[----:B-----5:R1:W-:Y:S04]  /*3f6f0*/  STS.U8 [R3+UR6+0x94c0], R27 ;  /* 0x0094c01b03007988 */ /* 0x0203e80008000006 */
[----:B0-----:R-:W5:Y:S04]  /*3f700*/  LDL.LU R29, [R1+0x884] ;  /* 0x00088400011d7983 */ /* 0x001f680000300800 */
[----:B-1----:R-:W3:Y:S04]  /*3f710*/  LDL.LU R27, [R1+0x880] ;  /* 0x00088000011b7983 */ /* 0x002ee80000300800 */
[----:B--2---:R0:W-:Y:S04]  /*3f720*/  STS.U8 [R3+UR6+0x6400], R2 ;  /* 0x0064000203007988 */ /* 0x0041e80008000006 */
        /* <DEDUP_REMOVED lines=14> */
[----:B---3--:R-:W-:Y:S04]  /*3f810*/  STS.U8 [R3+UR6+0x9480], R28 ;  /* 0x0094801c03007988 */ /* 0x008fe80008000006 */
        /* <DEDUP_REMOVED lines=10> */
[----:B----4-:R-:W-:Y:S04]  /*3f8c0*/  STS.U8 [R3+UR6+0x9400], R26 ;  /* 0x0094001a03007988 */ /* 0x010fe80008000006 */
[----:B-----5:R-:W-:Y:S04]  /*3f8d0*/  STS.U8 [R3+UR6+0x9540], R29 ;  /* 0x0095401d03007988 */ /* 0x020fe80008000006 */
[----:B--2---:R0:W-:Y:S04]  /*3f8e0*/  STL [R1+0x3490], R2 ;  /* 0x0034900201007387 */ /* 0x0041e80000100800 */
[----:B0-----:R-:W2:Y:S04]  /*3f8f0*/  LDL.LU R2, [R1+0x87c] ;  /* 0x00087c0001027983 */ /* 0x001ea80000300800 */
[----:B------:R-:W3:Y:S04]  /*3f900*/  LDL.LU R14, [R1+0x5b4] ;  /* 0x0005b400010e7983 */ /* 0x000ee80000300800 */
[----:B------:R-:W4:Y:S04]  /*3f910*/  LDL.LU R11, [R1+0x5b0] ;  /* 0x0005b000010b7983 */ /* 0x000f280000300800 */
[----:B------:R-:W5:Y:S04]  /*3f920*/  LDL.LU R10, [R1+0x5ac] ;  /* 0x0005ac00010a7983 */ /* 0x000f680000300800 */
[----:B------:R-:W4:Y:S04]  /*3f930*/  LDL.LU R9, [R1+0x5a8] ;  /* 0x0005a80001097983 */ /* 0x000f280000300800 */
        /* <DEDUP_REMOVED lines=23> */
[----:B0-----:R-:W5:Y:S04]  /*3fab0*/  LDL.LU R27, [R1+0x2ac] ;  /* 0x0002ac00011b7983 */ /* 0x001f680000300800 */
[----:B--2---:R0:W-:Y:S04]  /*3fac0*/  STS.U8 [R3+UR6+0x95c0], R2 ;  /* 0x0095c00203007988 */ /* 0x0041e80008000006 */
[----:B---3--:R-:W-:Y:S04]  /*3fad0*/  STS.U8 [R3+UR6+0xa400], R14 ;  /* 0x00a4000e03007988 */ /* 0x008fe80008000006 */
[----:B0-----:R-:W2:Y:S04]  /*3fae0*/  LDL.LU R2, [R1+0x3490] ;  /* 0x0034900001027983 */ /* 0x001ea80000300800 */
[----:B----4-:R0:W-:Y:S04]  /*3faf0*/  STS.U8 [R3+UR6+0xb500], R28 ;  /* 0x00b5001c03007988 */ /* 0x0101e80008000006 */
[----:B0-----:R-:W3:Y:S04]  /*3fb00*/  LDL.LU R28, [R1+0x2a8] ;  /* 0x0002a800011c7983 */ /* 0x001ee80000300800 */
[----:B-----5:R0:W-:Y:S04]  /*3fb10*/  STS.U8 [R3+UR6+0xd400], R29 ;  /* 0x00d4001d03007988 */ /* 0x0201e80008000006 */
[----:B0-----:R-:W4:Y:S04]  /*3fb20*/  LDL.LU R29, [R1+0x2a4] ;  /* 0x0002a400011d7983 */ /* 0x001f280000300800 */
[----:B------:R-:W5:Y:S04]  /*3fb30*/  LDL.LU R14, [R1+0x29c] ;  /* 0x00029c00010e7983 */ /* 0x000f680000300800 */
        /* <DEDUP_REMOVED lines=13> */
[----:B-----5:R0:W-:Y:S04]  /*3fc10*/  STL [R1+0x348c], R14 ;  /* 0x00348c0e01007387 */ /* 0x0201e80000100800 */
[----:B0-----:R-:W5:Y:S04]  /*3fc20*/  LDL.LU R14, [R1+0x2a0] ;  /* 0x0002a000010e7983 */ /* 0x001f680000300800 */
[----:B--2---:R0:W-:Y:S04]  /*3fc30*/  STS.U8 [R3+UR6+0x9580], R2 ;  /* 0x0095800203007988 */ /* 0x0041e80008000006 */
        /* <DEDUP_REMOVED lines=15> */
[----:B------:R1:W-:Y:S04]  /*3fd30*/  STS.U8 [R3+UR6+0xc400], R22 ;  /* 0x00c4001603007988 */ /* 0x0003e80008000006 */
[----:B------:R0:W-:Y:S04]  /*3fd40*/  STS.U8 [R3+UR6+0xc440], R21 ;  /* 0x00c4401503007988 */ /* 0x0001e80008000006 */
[----:B------:R0:W-:Y:S04]  /*3fd50*/  STS.U8 [R3+UR6+0xc480], R20 ;  /* 0x00c4801403007988 */ /* 0x0001e80008000006 */
[----:B------:R1:W-:Y:S04]  /*3fd60*/  STS.U8 [R3+UR6+0xc4c0], R19 ;  /* 0x00c4c01303007988 */ /* 0x0003e80008000006 */
[----:B------:R3:W-:Y:S04]  /*3fd70*/  STS.U8 [R3+UR6+0xc500], R17 ;  /* 0x00c5001103007988 */ /* 0x0007e80008000006 */
        /* <DEDUP_REMOVED lines=17> */
[----:B----4-:R0:W-:Y:S04]  /*3fe90*/  STS.U8 [R3+UR6+0xd540], R29 ;  /* 0x00d5401d03007988 */ /* 0x0101e80008000006 */
[----:B------:R-:W4:Y:S04]  /*3fea0*/  LDL.LU R27, [R1+0x1074] ;  /* 0x00107400011b7983 */ /* 0x000f280000300800 */
[----:B0-----:R-:W3:Y:S04]  /*3feb0*/  LDL.LU R29, [R1+0x1070] ;  /* 0x00107000011d7983 */ /* 0x001ee80000300800 */
[----:B-----5:R0:W-:Y:S04]  /*3fec0*/  STS.U8 [R3+UR6+0xd500], R14 ;  /* 0x00d5000e03007988 */ /* 0x0201e80008000006 */
[----:B0-----:R-:W5:Y:S04]  /*3fed0*/  LDL.LU R14, [R1+0x348c] ;  /* 0x00348c00010e7983 */ /* 0x001f680000300800 */
[----:B--2---:R-:W-:Y:S04]  /*3fee0*/  STS.U8 [R3+UR6+0xd580], R2 ;  /* 0x00d5800203007988 */ /* 0x004fe80008000006 */
        /* <DEDUP_REMOVED lines=16> */
[----:B-----5:R0:W-:Y:S02]  /*3fff0*/  STS.U8 [R3+UR6+0xd5c0], R14 ;  /* 0x00d5c00e03007988 */ /* 0x0201e40008000006 */
[----:B0-----:R-:W0:Y:S02]  /*40000*/  S2R R14, SR_TID.X ;  /* 0x00000000000e7919 */ /* 0x001e240000002100 */
[----:B0-----:R-:W-:-:S04]  /*40010*/  LOP3.LUT R14, R14, 0x3f, RZ, 0xc0, !PT ;  /* 0x0000003f0e0e7812 */ /* 0x001fc800078ec0ff */
[----:B------:R-:W-:-:S05]  /*40020*/  LOP3.LUT R2, R14, 0x18, RZ, 0x3c, !PT ;  /* 0x000000180e027812 */ /* 0x000fca00078e3cff */
[----:B---3--:R0:W-:Y:S04]  /*40030*/  STS.U8 [R2+UR6+0x7c0], R28 ;  /* 0x0007c01c02007988 */ /* 0x0081e80008000006 */
[----:B0-----:R-:W2:Y:S04]  /*40040*/  LDL.LU R28, [R1+0x106c] ;  /* 0x00106c00011c7983 */ /* 0x001ea80000300800 */
[----:B------:R-:W3:Y:S04]  /*40050*/  LDL.LU R3, [R1+0x1060] ;  /* 0x0010600001037983 */ /* 0x000ee80000300800 */
[----:B---3--:R0:W-:Y:S04]  /*40060*/  STL [R1+0x3484], R3 ;  /* 0x0034840301007387 */ /* 0x0081e80000100800 */
[----:B0-----:R-:W3:Y:S04]  /*40070*/  LDL.LU R3, [R1+0x1064] ;  /* 0x0010640001037983 */ /* 0x001ee80000300800 */
[----:B------:R-:W-:Y:S04]  /*40080*/  STS.U8 [R2+UR6+0x600], R20 ;  /* 0x0006001402007988 */ /* 0x000fe80008000006 */
[----:B------:R-:W-:Y:S04]  /*40090*/  STS.U8 [R2+UR6+0x640], R19 ;  /* 0x0006401302007988 */ /* 0x000fe80008000006 */
[----:B------:R-:W-:Y:S04]  /*400a0*/  STS.U8 [R2+UR6+0x680], R17 ;  /* 0x0006801102007988 */ /* 0x000fe80008000006 */
[----:B------:R-:W-:Y:S04]  /*400b0*/  STS.U8 [R2+UR6+0x6c0], R13 ;  /* 0x0006c00d02007988 */ /* 0x000fe80008000006 */
[----:B------:R-:W-:Y:S04]  /*400c0*/  STS.U8 [R2+UR6+0x700], R12 ;  /* 0x0007000c02007988 */ /* 0x000fe80008000006 */
[----:B---3--:R0:W-:Y:S04]  /*400d0*/  STL [R1+0x3488], R3 ;  /* 0x0034880301007387 */ /* 0x0081e80000100800 */
[----:B0-----:R-:W3:Y:S04]  /*400e0*/  LDL.LU R3, [R1+0x1068] ;  /* 0x0010680001037983 */ /* 0x001ee80000300800 */
        /* <DEDUP_REMOVED lines=25> */
[----:B----4-:R4:W-:Y:S04]  /*40280*/  STS.U8 [R2+UR6+0x1640], R27 ;  /* 0x0016401b02007988 */ /* 0x0109e80008000006 */
[----:B--2---:R2:W-:Y:S04]  /*40290*/  STS.U8 [R2+UR6+0x16c0], R28 ;  /* 0x0016c01c02007988 */ /* 0x0045e80008000006 */
[----:B0-----:R-:W5:Y:S04]  /*402a0*/  LDL.LU R29, [R1+0xd64] ;  /* 0x000d6400011d7983 */ /* 0x001f680000300800 */
[----:B-1----:R-:W5:Y:S04]  /*402b0*/  LDL.LU R25, [R1+0xd60] ;  /* 0x000d600001197983 */ /* 0x002f680000300800 */
[----:B------:R-:W5:Y:S04]  /*402c0*/  LDL.LU R26, [R1+0xd5c] ;  /* 0x000d5c00011a7983 */ /* 0x000f680000300800 */
[----:B----4-:R-:W4:Y:S04]  /*402d0*/  LDL.LU R27, [R1+0xd58] ;  /* 0x000d5800011b7983 */ /* 0x010f280000300800 */
[----:B--2---:R-:W2:Y:S04]  /*402e0*/  LDL.LU R28, [R1+0xc74] ;  /* 0x000c7400011c7983 */ /* 0x004ea80000300800 */
[----:B---3--:R0:W-:Y:S04]  /*402f0*/  STS.U8 [R2+UR6+0x1680], R3 ;  /* 0x0016800302007988 */ /* 0x0081e80008000006 */
[----:B0-----:R-:W3:Y:S04]  /*40300*/  LDL.LU R3, [R1+0x3488] ;  /* 0x0034880001037983 */ /* 0x001ee80000300800 */
[----:B---3--:R0:W-:Y:S04]  /*40310*/  STS.U8 [R2+UR6+0x1740], R3 ;  /* 0x0017400302007988 */ /* 0x0081e80008000006 */
[----:B0-----:R-:W3:Y:S04]  /*40320*/  LDL.LU R3, [R1+0x3484] ;  /* 0x0034840001037983 */ /* 0x001ee80000300800 */
[----:B-----5:R-:W-:Y:S04]  /*40330*/  STS.U8 [R2+UR6+0x17c0], R14 ;  /* 0x0017c00e02007988 */ /* 0x020fe80008000006 */
[----:B------:R-:W-:Y:S04]  /*40340*/  STS.U8 [R2+UR6+0x1780], R11 ;  /* 0x0017800b02007988 */ /* 0x000fe80008000006 */
[----:B---3--:R-:W-:Y:S04]  /*40350*/  STS.U8 [R2+UR6+0x1700], R3 ;  /* 0x0017000302007988 */ /* 0x008fe80008000006 */
[----:B------:R-:W-:Y:S04]  /*40360*/  STS.U8 [R2+UR6+0x2600], R10 ;  /* 0x0026000a02007988 */ /* 0x000fe80008000006 */
[----:B------:R0:W-:Y:S04]  /*40370*/  STS.U8 [R2+UR6+0x4700], R29 ;  /* 0x0047001d02007988 */ /* 0x0001e80008000006 */
[----:B0-----:R-:W3:Y:S04]  /*40380*/  LDL.LU R29, [R1+0xc70] ;  /* 0x000c7000011d7983 */ /* 0x001ee80000300800 */
[----:B------:R-:W5:Y:S04]  /*40390*/  LDL.LU R3, [R1+0xc64] ;  /* 0x000c640001037983 */ /* 0x000f680000300800 */
[----:B-----5:R0:W-:Y:S04]  /*403a0*/  STL [R1+0x347c], R3 ;  /* 0x00347c0301007387 */ /* 0x0201e80000100800 */
[----:B0-----:R-:W5:Y:S04]  /*403b0*/  LDL.LU R3, [R1+0xc68] ;  /* 0x000c680001037983 */ /* 0x001f680000300800 */
        /* <DEDUP_REMOVED lines=34> */
[----:B--2---:R2:W-:Y:S04]  /*405e0*/  STS.U8 [R2+UR6+0x5640], R28 ;  /* 0x0056401c02007988 */ /* 0x0045e80008000006 */
[----:B0-----:R-:W5:Y:S04]  /*405f0*/  LDL.LU R22, [R1+0xa64] ;  /* 0x000a640001167983 */ /* 0x001f680000300800 */
[----:B-1----:R-:W5:Y:S04]  /*40600*/  LDL.LU R21, [R1+0xa60] ;  /* 0x000a600001157983 */ /* 0x002f680000300800 */
[----:B------:R-:W5:Y:S04]  /*40610*/  LDL.LU R20, [R1+0xa5c] ;  /* 0x000a5c0001147983 */ /* 0x000f680000300800 */
[----:B------:R-:W5:Y:S04]  /*40620*/  LDL.LU R19, [R1+0xa58] ;  /* 0x000a580001137983 */ /* 0x000f680000300800 */
[----:B------:R-:W5:Y:S04]  /*40630*/  LDL.LU R17, [R1+0x974] ;  /* 0x0009740001117983 */ /* 0x000f680000300800 */
[----:B------:R0:W-:Y:S04]  /*40640*/  STS.U8 [R2+UR6+0x4680], R13 ;  /* 0x0046800d02007988 */ /* 0x0001e80008000006 */
[----:B--2---:R-:W2:Y:S04]  /*40650*/  LDL.LU R28, [R1+0x970] ;  /* 0x00097000011c7983 */ /* 0x004ea80000300800 */
[----:B------:R1:W-:Y:S04]  /*40660*/  STS.U8 [R2+UR6+0x46c0], R12 ;  /* 0x0046c00c02007988 */ /* 0x0003e80008000006 */
[----:B------:R0:W-:Y:S04]  /*40670*/  STS.U8 [R2+UR6+0x4740], R25 ;  /* 0x0047401902007988 */ /* 0x0001e80008000006 */
[----:B------:R0:W-:Y:S04]  /*40680*/  STS.U8 [R2+UR6+0x4780], R26 ;  /* 0x0047801a02007988 */ /* 0x0001e80008000006 */
[----:B----4-:R4:W-:Y:S04]  /*40690*/  STS.U8 [R2+UR6+0x47c0], R27 ;  /* 0x0047c01b02007988 */ /* 0x0109e80008000006 */
[----:B---3--:R3:W-:Y:S04]  /*406a0*/  STS.U8 [R2+UR6+0x5600], R29 ;  /* 0x0056001d02007988 */ /* 0x0087e80008000006 */
[----:B0-----:R-:W2:Y:S04]  /*406b0*/  LDL.LU R13, [R1+0x96c] ;  /* 0x00096c00010d7983 */ /* 0x001ea80000300800 */
[----:B-1----:R-:W2:Y:S04]  /*406c0*/  LDL.LU R12, [R1+0x968] ;  /* 0x00096800010c7983 */ /* 0x002ea80000300800 */
[----:B------:R-:W2:Y:S04]  /*406d0*/  LDL.LU R25, [R1+0x964] ;  /* 0x0009640001197983 */ /* 0x000ea80000300800 */
[----:B------:R-:W2:Y:S04]  /*406e0*/  LDL.LU R26, [R1+0x960] ;  /* 0x00096000011a7983 */ /* 0x000ea80000300800 */
[----:B----4-:R-:W4:Y:S04]  /*406f0*/  LDL.LU R27, [R1+0x95c] ;  /* 0x00095c00011b7983 */ /* 0x010f280000300800 */
[----:B---3--:R-:W3:Y:S04]  /*40700*/  LDL.LU R29, [R1+0x958] ;  /* 0x00095800011d7983 */ /* 0x008ee80000300800 */
[----:B-----5:R0:W-:Y:S04]  /*40710*/  STS.U8 [R2+UR6+0x56c0], R3 ;  /* 0x0056c00302007988 */ /* 0x0201e80008000006 */
[----:B0-----:R-:W5:Y:S04]  /*40720*/  LDL.LU R3, [R1+0x3480] ;  /* 0x0034800001037983 */ /* 0x001f680000300800 */
[----:B-----5:R0:W-:Y:S04]  /*40730*/  STS.U8 [R2+UR6+0x5680], R3 ;  /* 0x0056800302007988 */ /* 0x0201e80008000006 */
[----:B0-----:R-:W5:Y:S04]  /*40740*/  LDL.LU R3, [R1+0x347c] ;  /* 0x00347c0001037983 */ /* 0x001f680000300800 */
[----:B--2---:R0:W-:Y:S04]  /*40750*/  STS.U8 [R2+UR6+0x8640], R28 ;  /* 0x0086401c02007988 */ /* 0x0041e80008000006 */
[----:B0-----:R-:W2:Y:S04]  /*40760*/  LDL.LU R28, [R1+0x874] ;  /* 0x00087400011c7983 */ /* 0x001ea80000300800 */
[----:B-----5:R0:W-:Y:S04]  /*40770*/  STS.U8 [R2+UR6+0x5740], R3 ;  /* 0x0057400302007988 */ /* 0x0201e80008000006 */
[----:B0-----:R-:W5:Y:S04]  /*40780*/  LDL.LU R3, [R1+0x868] ;  /* 0x0008680001037983 */ /* 0x001f680000300800 */
        /* <DEDUP_REMOVED lines=35> */
[----:B---3--:R3:W-:Y:S04]  /*409c0*/  STS.U8 [R2+UR6+0x87c0], R29 ;  /* 0x0087c01d02007988 */ /* 0x0087e80008000006 */
[----:B0-----:R-:W5:Y:S04]  /*409d0*/  LDL.LU R24, [R1+0x490] ;  /* 0x0004900001187983 */ /* 0x001f680000300800 */
[----:B-1----:R-:W5:Y:S04]  /*409e0*/  LDL.LU R23, [R1+0x48c] ;  /* 0x00048c0001177983 */ /* 0x002f680000300800 */
[----:B------:R-:W5:Y:S04]  /*409f0*/  LDL.LU R22, [R1+0x488] ;  /* 0x0004880001167983 */ /* 0x000f680000300800 */
[----:B------:R-:W5:Y:S04]  /*40a00*/  LDL.LU R21, [R1+0x484] ;  /* 0x0004840001157983 */ /* 0x000f680000300800 */
[----:B------:R-:W5:Y:S04]  /*40a10*/  LDL.LU R20, [R1+0x480] ;  /* 0x0004800001147983 */ /* 0x000f680000300800 */
        /* <DEDUP_REMOVED lines=13> */
[----:B--2---:R-:W2:Y:S04]  /*40af0*/  LDL.LU R26, [R1+0x384] ;  /* 0x00038400011a7983 */ /* 0x004ea80000300800 */
[----:B------:R1:W-:Y:S04]  /*40b00*/  STS.U8 [R2+UR6+0x9640], R28 ;  /* 0x0096401c02007988 */ /* 0x0003e80008000006 */
[----:B0-----:R-:W4:Y:S04]  /*40b10*/  LDL.LU R27, [R1+0x380] ;  /* 0x00038000011b7983 */ /* 0x001f280000300800 */
[----:B-1----:R-:W2:Y:S04]  /*40b20*/  LDL.LU R28, [R1+0x37c] ;  /* 0x00037c00011c7983 */ /* 0x002ea80000300800 */
[----:B-----5:R0:W-:Y:S04]  /*40b30*/  STS.U8 [R2+UR6+0x9600], R3 ;  /* 0x0096000302007988 */ /* 0x0201e80008000006 */
[----:B0-----:R-:W5:Y:S04]  /*40b40*/  LDL.LU R3, [R1+0x3478] ;  /* 0x0034780001037983 */ /* 0x001f680000300800 */
[----:B------:R-:W-:Y:S04]  /*40b50*/  STS.U8 [R2+UR6+0x9740], R14 ;  /* 0x0097400e02007988 */ /* 0x000fe80008000006 */
[----:B---3--:R-:W-:Y:S04]  /*40b60*/  STS.U8 [R2+UR6+0xb7c0], R29 ;  /* 0x00b7c01d02007988 */ /* 0x008fe80008000006 */
[----:B-----5:R0:W-:Y:S04]  /*40b70*/  STS.U8 [R2+UR6+0x96c0], R3 ;  /* 0x0096c00302007988 */ /* 0x0201e80008000006 */
[----:B0-----:R-:W3:Y:S04]  /*40b80*/  LDL.LU R3, [R1+0x3474] ;  /* 0x0034740001037983 */ /* 0x001ee80000300800 */
[----:B------:R-:W5:Y:S04]  /*40b90*/  LDL.LU R29, [R1+0x378] ;  /* 0x00037800011d7983 */ /* 0x000f680000300800 */
[----:B------:R-:W2:Y:S04]  /*40ba0*/  LDL.LU R14, [R1+0x28c] ;  /* 0x00028c00010e7983 */ /* 0x000ea80000300800 */
[----:B--2---:R0:W-:Y:S04]  /*40bb0*/  STL [R1+0x346c], R14 ;  /* 0x00346c0e01007387 */ /* 0x0041e80000100800 */
[----:B0-----:R-:W2:Y:S04]  /*40bc0*/  LDL.LU R14, [R1+0x290] ;  /* 0x00029000010e7983 */ /* 0x001ea80000300800 */
        /* <DEDUP_REMOVED lines=40> */
[----:B----4-:R-:W4:Y:S04]  /*40e50*/  LDL.LU R19, [R1+0x50] ;  /* 0x0000500001137983 */ /* 0x010f280000300800 */
        /* <DEDUP_REMOVED lines=11> */
[----:B-----5:R-:W5:Y:S04]  /*40f10*/  LDL.LU R27, [R1+0x1148] ;  /* 0x00114800011b7983 */ /* 0x020f680000300800 */
        /* <DEDUP_REMOVED lines=26> */
[----:B------:R-:W-:Y:S04]  /*410c0*/  STS.U8 [R2+UR6+0xf7c0], R17 ;  /* 0x00f7c01102007988 */ /* 0x000fe80008000006 */
[----:B------:R-:W-:Y:S04]  /*410d0*/  STS.U8 [R2+UR6+0xf780], R13 ;  /* 0x00f7800d02007988 */ /* 0x000fe80008000006 */
[----:B--2---:R0:W-:Y:S04]  /*410e0*/  STS.U8 [R2+UR6+0xd6c0], R14 ;  /* 0x00d6c00e02007988 */ /* 0x0041e80008000006 */
[----:B0-----:R-:W2:Y:S04]  /*410f0*/  LDL.LU R2, [R1+0x1050] ;  /* 0x0010500001027983 */ /* 0x001ea80000300800 */
[----:B--2---:R0:W-:Y:S04]  /*41100*/  STL [R1+0x3460], R2 ;  /* 0x0034600201007387 */ /* 0x0041e80000100800 */
[----:B0-----:R-:W2:Y:S04]  /*41110*/  LDL.LU R2, [R1+0x1054] ;  /* 0x0010540001027983 */ /* 0x001ea80000300800 */
[----:B--2---:R0:W-:Y:S04]  /*41120*/  STL [R1+0x3464], R2 ;  /* 0x0034640201007387 */ /* 0x0041e80000100800 */
[----:B0-----:R-:W2:Y:S01]  /*41130*/  LDL.LU R2, [R1+0x1138] ;  /* 0x0011380001027983 */ /* 0x001ea20000300800 */
[----:B------:R-:W0:Y:S03]  /*41140*/  S2R R14, SR_TID.X ;  /* 0x00000000000e7919 */ /* 0x000e260000002100 */
[----:B--2---:R1:W-:Y:S04]  /*41150*/  STL [R1+0x3468], R2 ;  /* 0x0034680201007387 */ /* 0x0043e80000100800 */
[----:B-1----:R-:W2:Y:S01]  /*41160*/  LDL.LU R2, [R1+0x113c] ;  /* 0x00113c0001027983 */ /* 0x002ea20000300800 */
[----:B0-----:R-:W-:-:S04]  /*41170*/  LOP3.LUT R14, R14, 0x3f, RZ, 0xc0, !PT ;  /* 0x0000003f0e0e7812 */ /* 0x001fc800078ec0ff */
[----:B------:R-:W-:Y:S02]  /*41180*/  LOP3.LUT R4, R14, 0x20, RZ, 0x3c, !PT ;  /* 0x000000200e047812 */ /* 0x000fe400078e3cff */
[----:B------:R-:W3:Y:S04]  /*41190*/  LDL.LU R14, [R1+0x104c] ;  /* 0x00104c00010e7983 */ /* 0x000ee80000300800 */
[----:B------:R-:W4:Y:S04]  /*411a0*/  LDL.LU R3, [R1+0x1048] ;  /* 0x0010480001037983 */ /* 0x000f280000300800 */
        /* <DEDUP_REMOVED lines=22> */
[----:B-----5:R5:W-:Y:S04]  /*41310*/  STS.U8 [R4+UR6+0x8c0], R27 ;  /* 0x0008c01b04007988 */ /* 0x020be80008000006 */
[----:B------:R1:W-:Y:S04]  /*41320*/  STS.U8 [R4+UR6+0x900], R28 ;  /* 0x0009001c04007988 */ /* 0x0003e80008000006 */
[----:B------:R5:W-:Y:S04]  /*41330*/  STS.U8 [R4+UR6+0x940], R29 ;  /* 0x0009401d04007988 */ /* 0x000be80008000006 */
[----:B0-----:R-:W3:Y:S04]  /*41340*/  LDL.LU R12, [R1+0xe38] ;  /* 0x000e3800010c7983 */ /* 0x001ee80000300800 */
[----:B-1----:R-:W3:Y:S04]  /*41350*/  LDL.LU R25, [R1+0xd54] ;  /* 0x000d540001197983 */ /* 0x002ee80000300800 */
[----:B------:R-:W3:Y:S04]  /*41360*/  LDL.LU R26, [R1+0xd50] ;  /* 0x000d5000011a7983 */ /* 0x000ee80000300800 */
[----:B-----5:R-:W5:Y:S04]  /*41370*/  LDL.LU R27, [R1+0xd4c] ;  /* 0x000d4c00011b7983 */ /* 0x020f680000300800 */
[----:B------:R-:W3:Y:S04]  /*41380*/  LDL.LU R28, [R1+0xd48] ;  /* 0x000d4800011c7983 */ /* 0x000ee80000300800 */
[----:B------:R-:W3:Y:S04]  /*41390*/  LDL.LU R29, [R1+0xd44] ;  /* 0x000d4400011d7983 */ /* 0x000ee80000300800 */
[----:B--2---:R0:W-:Y:S04]  /*413a0*/  STS.U8 [R4+UR6+0x980], R2 ;  /* 0x0009800204007988 */ /* 0x0041e80008000006 */
[----:B0-----:R-:W2:Y:S04]  /*413b0*/  LDL.LU R2, [R1+0x3468] ;  /* 0x0034680001027983 */ /* 0x001ea80000300800 */
[----:B--2---:R0:W-:Y:S04]  /*413c0*/  STS.U8 [R4+UR6+0x9c0], R2 ;  /* 0x0009c00204007988 */ /* 0x0041e80008000006 */
[----:B0-----:R-:W2:Y:S04]  /*413d0*/  LDL.LU R2, [R1+0x3464] ;  /* 0x0034640001027983 */ /* 0x001ea80000300800 */
[----:B--2---:R0:W-:Y:S04]  /*413e0*/  STS.U8 [R4+UR6+0x1840], R2 ;  /* 0x0018400204007988 */ /* 0x0041e80008000006 */
[----:B0-----:R-:W2:Y:S04]  /*413f0*/  LDL.LU R2, [R1+0x3460] ;  /* 0x0034600001027983 */ /* 0x001ea80000300800 */
[----:B---3--:R0:W-:Y:S04]  /*41400*/  STS.U8 [R4+UR6+0x4900], R29 ;  /* 0x0049001d04007988 */ /* 0x0081e80008000006 */
[----:B0-----:R-:W3:Y:S04]  /*41410*/  LDL.LU R29, [R1+0xd40] ;  /* 0x000d4000011d7983 */ /* 0x001ee80000300800 */
[----:B--2---:R0:W-:Y:S04]  /*41420*/  STS.U8 [R4+UR6+0x1800], R2 ;  /* 0x0018000204007988 */ /* 0x0041e80008000006 */
[----:B0-----:R-:W2:Y:S04]  /*41430*/  LDL.LU R2, [R1+0xc54] ;  /* 0x000c540001027983 */ /* 0x001ea80000300800 */
[----:B--2---:R0:W-:Y:S04]  /*41440*/  STL [R1+0x3458], R2 ;  /* 0x0034580201007387 */ /* 0x0041e80000100800 */
[----:B0-----:R-:W2:Y:S04]  /*41450*/  LDL.LU R2, [R1+0xd38] ;  /* 0x000d380001027983 */ /* 0x001ea80000300800 */
[----:B------:R-:W-:Y:S04]  /*41460*/  STS.U8 [R4+UR6+0x18c0], R14 ;  /* 0x0018c00e04007988 */ /* 0x000fe80008000006 */
        /* <DEDUP_REMOVED lines=26> */
[----:B------:R0:W-:Y:S04]  /*41610*/  STS.U8 [R4+UR6+0x29c0], R24 ;  /* 0x0029c01804007988 */ /* 0x0001e80008000006 */
[----:B------:R-:W4:Y:S04]  /*41620*/  LDL.LU R18, [R1+0xb40] ;  /* 0x000b400001127983 */ /* 0x000f280000300800 */
[----:B------:R1:W-:Y:S04]  /*41630*/  STS.U8 [R4+UR6+0x3840], R23 ;  /* 0x0038401704007988 */ /* 0x0003e80008000006 */
[----:B------:R0:W-:Y:S04]  /*41640*/  STS.U8 [R4+UR6+0x3800], R22 ;  /* 0x0038001604007988 */ /* 0x0001e80008000006 */
[----:B------:R0:W-:Y:S04]  /*41650*/  STS.U8 [R4+UR6+0x38c0], R21 ;  /* 0x0038c01504007988 */ /* 0x0001e80008000006 */
[----:B------:R1:W-:Y:S04]  /*41660*/  STS.U8 [R4+UR6+0x3880], R20 ;  /* 0x0038801404007988 */ /* 0x0003e80008000006 */
[----:B------:R3:W-:Y:S04]  /*41670*/  STS.U8 [R4+UR6+0x3940], R19 ;  /* 0x0039401304007988 */ /* 0x0007e80008000006 */
[----:B0-----:R-:W4:Y:S04]  /*41680*/  LDL.LU R24, [R1+0xb3c] ;  /* 0x000b3c0001187983 */ /* 0x001f280000300800 */
[----:B-1----:R-:W4:Y:S04]  /*41690*/  LDL.LU R23, [R1+0xb38] ;  /* 0x000b380001177983 */ /* 0x002f280000300800 */
[----:B------:R-:W4:Y:S04]  /*416a0*/  LDL.LU R22, [R1+0xa54] ;  /* 0x000a540001167983 */ /* 0x000f280000300800 */
[----:B------:R-:W4:Y:S04]  /*416b0*/  LDL.LU R21, [R1+0xa50] ;  /* 0x000a500001157983 */ /* 0x000f280000300800 */
[----:B------:R-:W4:Y:S04]  /*416c0*/  LDL.LU R20, [R1+0xa4c] ;  /* 0x000a4c0001147983 */ /* 0x000f280000300800 */
        /* <DEDUP_REMOVED lines=12> */
[----:B-----5:R0:W-:Y:S04]  /*41790*/  STS.U8 [R4+UR6+0x4880], R27 ;  /* 0x0048801b04007988 */ /* 0x0201e80008000006 */
[----:B------:R-:W5:Y:S04]  /*417a0*/  LDL.LU R28, [R1+0x950] ;  /* 0x00095000011c7983 */ /* 0x000f680000300800 */
[----:B------:R1:W-:Y:S04]  /*417b0*/  STS.U8 [R4+UR6+0x4940], R29 ;  /* 0x0049401d04007988 */ /* 0x0003e80008000006 */
[----:B0-----:R-:W3:Y:S04]  /*417c0*/  LDL.LU R27, [R1+0x94c] ;  /* 0x00094c00011b7983 */ /* 0x001ee80000300800 */
[----:B-1----:R-:W3:Y:S04]  /*417d0*/  LDL.LU R29, [R1+0x948] ;  /* 0x00094800011d7983 */ /* 0x002ee80000300800 */
        /* <DEDUP_REMOVED lines=43> */
[----:B---3--:R3:W-:Y:S04]  /*41a90*/  STS.U8 [R4+UR6+0x7880], R19 ;  /* 0x0078801304007988 */ /* 0x0087e80008000006 */
        /* <DEDUP_REMOVED lines=44> */
[----:B------:R-:W-:Y:S04]  /*41d60*/  STS.U8 [R4+UR6+0xb800], R20 ;  /* 0x00b8001404007988 */ /* 0x000fe80008000006 */
        /* <DEDUP_REMOVED lines=9> */
[----:B---3--:R0:W-:Y:S04]  /*41e00*/  STL [R1+0x344c], R14 ;  /* 0x00344c0e01007387 */ /* 0x0081e80000100800 */
[----:B0-----:R-:W3:Y:S04]  /*41e10*/  LDL.LU R14, [R1+0x364] ;  /* 0x00036400010e7983 */ /* 0x001ee80000300800 */
        /* <DEDUP_REMOVED lines=23> */
[----:B-----5:R1:W-:Y:S04]  /*41f90*/  STS.U8 [R4+UR6+0xc800], R26 ;  /* 0x00c8001a04007988 */ /* 0x0203e80008000006 */
[----:B------:R5:W-:Y:S04]  /*41fa0*/  STS.U8 [R4+UR6+0xc840], R27 ;  /* 0x00c8401b04007988 */ /* 0x000be80008000006 */
[----:B------:R1:W-:Y:S04]  /*41fb0*/  STS.U8 [R4+UR6+0xc880], R28 ;  /* 0x00c8801c04007988 */ /* 0x0003e80008000006 */
[----:B--2---:R2:W-:Y:S04]  /*41fc0*/  STS.U8 [R4+UR6+0xc8c0], R29 ;  /* 0x00c8c01d04007988 */ /* 0x0045e80008000006 */
[----:B0-----:R-:W4:Y:S04]  /*41fd0*/  LDL.LU R25, [R1+0x30] ;  /* 0x0000300001197983 */ /* 0x001f280000300800 */
[----:B-1----:R-:W4:Y:S04]  /*41fe0*/  LDL.LU R26, [R1+0x2c] ;  /* 0x00002c00011a7983 */ /* 0x002f280000300800 */
[----:B-----5:R-:W5:Y:S04]  /*41ff0*/  LDL.LU R27, [R1+0x28] ;  /* 0x00002800011b7983 */ /* 0x020f680000300800 */
[----:B------:R-:W4:Y:S04]  /*42000*/  LDL.LU R28, [R1+0x1134] ;  /* 0x00113400011c7983 */ /* 0x000f280000300800 */
[----:B--2---:R-:W2:Y:S04]  /*42010*/  LDL.LU R29, [R1+0x1130] ;  /* 0x00113000011d7983 */ /* 0x004ea80000300800 */
[----:B---3--:R0:W-:Y:S04]  /*42020*/  STS.U8 [R4+UR6+0xc900], R14 ;  /* 0x00c9000e04007988 */ /* 0x0081e80008000006 */
[----:B0-----:R-:W3:Y:S04]  /*42030*/  LDL.LU R14, [R1+0x344c] ;  /* 0x00344c00010e7983 */ /* 0x001ee80000300800 */
[----:B---3--:R0:W-:Y:S04]  /*42040*/  STS.U8 [R4+UR6+0xc940], R14 ;  /* 0x00c9400e04007988 */ /* 0x0081e80008000006 */
        /* <DEDUP_REMOVED lines=25> */
[----:B-----5:R-:W-:Y:S04]  /*421e0*/  STS.U8 [R4+UR6+0xf980], R27 ;  /* 0x00f9801b04007988 */ /* 0x020fe80008000006 */
[----:B---3--:R0:W-:Y:S04]  /*421f0*/  STS.U8 [R4+UR6+0xc980], R14 ;  /* 0x00c9800e04007988 */ /* 0x0081e80008000006 */
[----:B0-----:R-:W3:Y:S04]  /*42200*/  LDL.LU R4, [R1+0x1120] ;  /* 0x0011200001047983 */ /* 0x001ee80000300800 */
[----:B---3--:R0:W-:Y:S04]  /*42210*/  STL [R1+0x343c], R4 ;  /* 0x00343c0401007387 */ /* 0x0081e80000100800 */
[----:B0-----:R-:W3:Y:S04]  /*42220*/  LDL.LU R4, [R1+0x1124] ;  /* 0x0011240001047983 */ /* 0x001ee80000300800 */
[----:B---3--:R0:W-:Y:S04]  /*42230*/  STL [R1+0x3440], R4 ;  /* 0x0034400401007387 */ /* 0x0081e80000100800 */
[----:B0-----:R-:W3:Y:S01]  /*42240*/  LDL.LU R4, [R1+0x1128] ;  /* 0x0011280001047983 */ /* 0x001ee20000300800 */
[----:B------:R-:W0:Y:S03]  /*42250*/  S2R R14, SR_TID.X ;  /* 0x00000000000e7919 */ /* 0x000e260000002100 */
[----:B---3--:R1:W-:Y:S04]  /*42260*/  STL [R1+0x3444], R4 ;  /* 0x0034440401007387 */ /* 0x0083e80000100800 */
[----:B-1----:R-:W3:Y:S01]  /*42270*/  LDL.LU R4, [R1+0x112c] ;  /* 0x00112c0001047983 */ /* 0x002ee20000300800 */
[----:B0-----:R-:W-:-:S04]  /*42280*/  LOP3.LUT R14, R14, 0x3f, RZ, 0xc0, !PT ;  /* 0x0000003f0e0e7812 */ /* 0x001fc800078ec0ff */
[----:B------:R-:W-:Y:S02]  /*42290*/  LOP3.LUT R5, R14, 0x28, RZ, 0x3c, !PT ;  /* 0x000000280e057812 */ /* 0x000fe400078e3cff */
        /* <DEDUP_REMOVED lines=26> */
[----:B--2---:R1:W-:Y:S04]  /*42440*/  STS.U8 [R5+UR6+0xa40], R29 ;  /* 0x000a401d05007988 */ /* 0x0043e80008000006 */
[----:B0-----:R-:W2:Y:S04]  /*42450*/  LDL.LU R28, [R1+0xe18] ;  /* 0x000e1800011c7983 */ /* 0x001ea80000300800 */
[----:B-1----:R-:W2:Y:S04]  /*42460*/  LDL.LU R29, [R1+0xd34] ;  /* 0x000d3400011d7983 */ /* 0x002ea80000300800 */
[----:B---3--:R0:W-:Y:S04]  /*42470*/  STS.U8 [R5+UR6+0xa80], R4 ;  /* 0x000a800405007988 */ /* 0x0081e80008000006 */
[----:B0-----:R-:W3:Y:S04]  /*42480*/  LDL.LU R4, [R1+0x3444] ;  /* 0x0034440001047983 */ /* 0x001ee80000300800 */
[----:B---3--:R0:W-:Y:S04]  /*42490*/  STS.U8 [R5+UR6+0xac0], R4 ;  /* 0x000ac00405007988 */ /* 0x0081e80008000006 */
[----:B0-----:R-:W3:Y:S04]  /*424a0*/  LDL.LU R4, [R1+0x3440] ;  /* 0x0034400001047983 */ /* 0x001ee80000300800 */
[----:B---3--:R0:W-:Y:S04]  /*424b0*/  STS.U8 [R5+UR6+0xb00], R4 ;  /* 0x000b000405007988 */ /* 0x0081e80008000006 */
[----:B0-----:R-:W3:Y:S04]  /*424c0*/  LDL.LU R4, [R1+0x343c] ;  /* 0x00343c0001047983 */ /* 0x001ee80000300800 */
[----:B---3--:R0:W-:Y:S04]  /*424d0*/  STS.U8 [R5+UR6+0xb40], R4 ;  /* 0x000b400405007988 */ /* 0x0081e80008000006 */
[----:B0-----:R-:W3:Y:S04]  /*424e0*/  LDL.LU R4, [R1+0xd24] ;  /* 0x000d240001047983 */ /* 0x001ee80000300800 */
[----:B---3--:R0:W-:Y:S04]  /*424f0*/  STL [R1+0x3430], R4 ;  /* 0x0034300401007387 */ /* 0x0081e80000100800 */
[----:B0-----:R-:W3:Y:S04]  /*42500*/  LDL.LU R4, [R1+0xd28] ;  /* 0x000d280001047983 */ /* 0x001ee80000300800 */
[----:B---3--:R0:W-:Y:S04]  /*42510*/  STL [R1+0x3434], R4 ;  /* 0x0034340401007387 */ /* 0x0081e80000100800 */
[----:B0-----:R-:W3:Y:S04]  /*42520*/  LDL.LU R4, [R1+0xd2c] ;  /* 0x000d2c0001047983 */ /* 0x001ee80000300800 */
        /* <DEDUP_REMOVED lines=13> */
[----:B---3--:R0:W-:Y:S04]  /*42600*/  STL [R1+0x3438], R4 ;  /* 0x0034380401007387 */ /* 0x0081e80000100800 */
[----:B0-----:R-:W3:Y:S04]  /*42610*/  LDL.LU R4, [R1+0xd30] ;  /* 0x000d300001047983 */ /* 0x001ee80000300800 */
        /* <DEDUP_REMOVED lines=25> */
[----:B--2---:R-:W2:Y:S04]  /*427b0*/  LDL.LU R19, [R1+0xb18] ;  /* 0x000b180001137983 */ /* 0x004ea80000300800 */
        /* <DEDUP_REMOVED lines=11> */
[----:B------:R-:W2:Y:S04]  /*42870*/  LDL.LU R27, [R1+0xa20] ;  /* 0x000a2000011b7983 */ /* 0x000ea80000300800 */
[----:B------:R1:W-:Y:S04]  /*42880*/  STS.U8 [R5+UR6+0x4a00], R29 ;  /* 0x004a001d05007988 */ /* 0x0003e80008000006 */
        /* <DEDUP_REMOVED lines=47> */
[----:B--2---:R2:W-:Y:S04]  /*42b80*/  STS.U8 [R5+UR6+0x6bc0], R19 ;  /* 0x006bc01305007988 */ /* 0x0045e80008000006 */
        /* <DEDUP_REMOVED lines=94> */
[----:B-----5:R-:W-:Y:S04]  /*43170*/  STS.U8 [R5+UR6+0xcb00], R2 ;  /* 0x00cb000205007988 */ /* 0x020fe80008000006 */
[----:B---3--:R0:W-:Y:S04]  /*43180*/  STS.U8 [R5+UR6+0xca40], R4 ;  /* 0x00ca400405007988 */ /* 0x0081e80008000006 */
[----:B0-----:R-:W3:Y:S04]  /*43190*/  LDL.LU R4, [R1+0x3418] ;  /* 0x0034180001047983 */ /* 0x001ee80000300800 */
[----:B------:R-:W5:Y:S04]  /*431a0*/  LDL.LU R2, [R1+0x8] ;  /* 0x0000080001027983 */ /* 0x000f680000300800 */
[----:B----4-:R-:W-:Y:S04]  /*431b0*/  STS.U8 [R5+UR6+0xcac0], R14 ;  /* 0x00cac00e05007988 */ /* 0x010fe80008000006 */
[----:B-----5:R0:W-:Y:S04]  /*431c0*/  STL [R1+0x3414], R2 ;  /* 0x0034140201007387 */ /* 0x0201e80000100800 */
[----:B0-----:R-:W4:Y:S04]  /*431d0*/  LDL.LU R2, [R1+0xc] ;  /* 0x00000c0001027983 */ /* 0x001f280000300800 */
[----:B------:R-:W5:Y:S04]  /*431e0*/  LDL.LU R14, [R1+0x110c] ;  /* 0x00110c00010e7983 */ /* 0x000f680000300800 */
        /* <DEDUP_REMOVED lines=27> */
[----:B0-----:R-:W2:Y:S04]  /*433a0*/  LDL.LU R14, [R1+0x1114] ;  /* 0x00111400010e7983 */ /* 0x001ea80000300800 */
[----:B------:R-:W3:Y:S04]  /*433b0*/  LDL.LU R4, [R1+0x1108] ;  /* 0x0011080001047983 */ /* 0x000ee80000300800 */
[----:B------:R-:W5:Y:S04]  /*433c0*/  LDL.LU R3, [R1+0x1104] ;  /* 0x0011040001037983 */ /* 0x000f680000300800 */
        /* <DEDUP_REMOVED lines=24> */
[----:B----4-:R0:W-:Y:S04]  /*43550*/  STS.U8 [R5+UR6+0xfbc0], R2 ;  /* 0x00fbc00205007988 */ /* 0x0101e80008000006 */
[----:B0-----:R-:W4:Y:S04]  /*43560*/  LDL.LU R2, [R1+0x3414] ;  /* 0x0034140001027983 */ /* 0x001f280000300800 */
[----:B----4-:R0:W-:Y:S04]  /*43570*/  STS.U8 [R5+UR6+0xfb80], R2 ;  /* 0x00fb800205007988 */ /* 0x0101e80008000006 */
[----:B0-----:R-:W4:Y:S01]  /*43580*/  LDL.LU R5, [R1+0x1110] ;  /* 0x0011100001057983 */ /* 0x001f220000300800 */
[----:B------:R-:W0:Y:S02]  /*43590*/  S2R R2, SR_TID.X ;  /* 0x0000000000027919 */ /* 0x000e240000002100 */
[----:B0-----:R-:W-:-:S04]  /*435a0*/  LOP3.LUT R2, R2, 0x3f, RZ, 0xc0, !PT ;  /* 0x0000003f02027812 */ /* 0x001fc800078ec0ff */
[----:B------:R-:W-:-:S05]  /*435b0*/  LOP3.LUT R2, R2, 0x30, RZ, 0x3c, !PT ;  /* 0x0000003002027812 */ /* 0x000fca00078e3cff */
[----:B--2---:R0:W-:Y:S04]  /*435c0*/  STS.U8 [R2+UR6+0xc00], R14 ;  /* 0x000c000e02007988 */ /* 0x0041e80008000006 */
[----:B0-----:R-:W2:Y:S04]  /*435d0*/  LDL.LU R14, [R1+0x3410] ;  /* 0x00341000010e7983 */ /* 0x001ea80000300800 */
[----:B----4-:R0:W-:Y:S04]  /*435e0*/  STS.U8 [R2+UR6+0xc40], R5 ;  /* 0x000c400502007988 */ /* 0x0101e80008000006 */
[----:B0-----:R-:W4:Y:S04]  /*435f0*/  LDL.LU R5, [R1+0xd14] ;  /* 0x000d140001057983 */ /* 0x001f280000300800 */
[----:B----4-:R0:W-:Y:S04]  /*43600*/  STL [R1+0x3404], R5 ;  /* 0x0034040501007387 */ /* 0x0101e80000100800 */
[----:B0-----:R-:W4:Y:S04]  /*43610*/  LDL.LU R5, [R1+0xdf8] ;  /* 0x000df80001057983 */ /* 0x001f280000300800 */
[----:B----4-:R0:W-:Y:S04]  /*43620*/  STL [R1+0x3408], R5 ;  /* 0x0034080501007387 */ /* 0x0101e80000100800 */
[----:B0-----:R-:W4:Y:S04]  /*43630*/  LDL.LU R5, [R1+0xdfc] ;  /* 0x000dfc0001057983 */ /* 0x001f280000300800 */
[----:B--2---:R-:W-:Y:S04]  /*43640*/  STS.U8 [R2+UR6+0xc80], R14 ;  /* 0x000c800e02007988 */ /* 0x004fe80008000006 */
[----:B---3--:R-:W-:Y:S04]  /*43650*/  STS.U8 [R2+UR6+0xcc0], R4 ;  /* 0x000cc00402007988 */ /* 0x008fe80008000006 */
        /* <DEDUP_REMOVED lines=11> */
[----:B----4-:R0:W-:Y:S04]  /*43710*/  STL [R1+0x340c], R5 ;  /* 0x00340c0501007387 */ /* 0x0101e80000100800 */
        /* <DEDUP_REMOVED lines=122> */
[----:B------:R-:W-:Y:S04]  /*43ec0*/  STS.U8 [R2+UR6+0xad80], R25 ;  /* 0x00ad801902007988 */ /* 0x000fe80008000006 */
[----:B------:R-:W-:Y:S04]  /*43ed0*/  STS.U8 [R2+UR6+0xadc0], R26 ;  /* 0x00adc01a02007988 */ /* 0x000fe80008000006 */
[----:B------:R-:W-:Y:S04]  /*43ee0*/  STS.U8 [R2+UR6+0xbc40], R27 ;  /* 0x00bc401b02007988 */ /* 0x000fe80008000006 */
[----:B------:R-:W-:Y:S04]  /*43ef0*/  STS.U8 [R2+UR6+0xbc00], R28 ;  /* 0x00bc001c02007988 */ /* 0x000fe80008000006 */
[----:B------:R-:W-:Y:S04]  /*43f00*/  STS.U8 [R2+UR6+0xbcc0], R29 ;  /* 0x00bcc01d02007988 */ /* 0x000fe80008000006 */
[----:B------:R-:W-:Y:S04]  /*43f10*/  STS.U8 [R2+UR6+0x8c00], R14 ;  /* 0x008c000e02007988 */ /* 0x000fe80008000006 */
[----:B--2---:R-:W-:Y:S04]  /*43f20*/  STS.U8 [R2+UR6+0x7d80], R5 ;  /* 0x007d800502007988 */ /* 0x004fe80008000006 */
[----:B----4-:R-:W-:Y:S04]  /*43f30*/  STS.U8 [R2+UR6+0x8c40], R4 ;  /* 0x008c400402007988 */ /* 0x010fe80008000006 */
[----:B-----5:R-:W-:Y:S04]  /*43f40*/  STS.U8 [R2+UR6+0x8c80], R3 ;  /* 0x008c800302007988 */ /* 0x020fe80008000006 */
[----:B------:R-:W-:Y:S04]  /*43f50*/  STS.U8 [R2+UR6+0x8cc0], R11 ;  /* 0x008cc00b02007988 */ /* 0x000fe80008000006 */
[----:B------:R-:W-:Y:S04]  /*43f60*/  STS.U8 [R2+UR6+0x8d00], R10 ;  /* 0x008d000a02007988 */ /* 0x000fe80008000006 */
[----:B------:R-:W-:Y:S04]  /*43f70*/  STS.U8 [R2+UR6+0x8d40], R9 ;  /* 0x008d400902007988 */ /* 0x000fe80008000006 */
        /* <DEDUP_REMOVED lines=43> */
[----:B-1----:R-:W3:Y:S04]  /*44230*/  LDL.LU R13, [R1] ;  /* 0x00000000010d7983 */ /* 0x002ee80000300800 */
        /* <DEDUP_REMOVED lines=52> */
[----:B------:R-:W4:Y:S01]  /*44580*/  LDL.LU R19, [R1+0xed8] ;  /* 0x000ed80001137983 */ /* 0x000f220000300800 */
[----:B------:R-:W0:Y:S03]  /*44590*/  S2R R14, SR_TID.X ;  /* 0x00000000000e7919 */ /* 0x000e260000002100 */
[----:B------:R1:W-:Y:S04]  /*445a0*/  STS.U8 [R2+UR6+0xed40], R21 ;  /* 0x00ed401502007988 */ /* 0x0003e80008000006 */
[----:B------:R1:W-:Y:S04]  /*445b0*/  STS.U8 [R2+UR6+0xfc40], R17 ;  /* 0x00fc401102007988 */ /* 0x0003e80008000006 */
[----:B------:R1:W-:Y:S04]  /*445c0*/  STS.U8 [R2+UR6+0xfc00], R13 ;  /* 0x00fc000d02007988 */ /* 0x0003e80008000006 */
[----:B------:R0:W-:Y:S04]  /*445d0*/  STS.U8 [R2+UR6+0xcd40], R5 ;  /* 0x00cd400502007988 */ /* 0x0001e80008000006 */
[----:B-1----:R-:W4:Y:S04]  /*445e0*/  LDL.LU R21, [R1+0xdf4] ;  /* 0x000df40001157983 */ /* 0x002f280000300800 */
[----:B------:R-:W4:Y:S04]  /*445f0*/  LDL.LU R17, [R1+0xdf0] ;  /* 0x000df00001117983 */ /* 0x000f280000300800 */
[----:B------:R-:W4:Y:S01]  /*44600*/  LDL.LU R13, [R1+0xdec] ;  /* 0x000dec00010d7983 */ /* 0x000f220000300800 */
[----:B0-----:R-:W-:-:S04]  /*44610*/  LOP3.LUT R14, R14, 0x3f, RZ, 0xc0, !PT ;  /* 0x0000003f0e0e7812 */ /* 0x001fc800078ec0ff */
[----:B------:R-:W-:Y:S01]  /*44620*/  LOP3.LUT R5, R14, 0x38, RZ, 0x3c, !PT ;  /* 0x000000380e057812 */ /* 0x000fe200078e3cff */
[----:B--2---:R-:W-:Y:S04]  /*44630*/  STS.U8 [R2+UR6+0xfc80], R28 ;  /* 0x00fc801c02007988 */ /* 0x004fe80008000006 */
[----:B---3--:R0:W-:Y:S04]  /*44640*/  STS.U8 [R2+UR6+0xfcc0], R29 ;  /* 0x00fcc01d02007988 */ /* 0x0081e80008000006 */
[----:B-----5:R1:W-:Y:S04]  /*44650*/  STS.U8 [R2+UR6+0xfd40], R27 ;  /* 0x00fd401b02007988 */ /* 0x0203e80008000006 */
[----:B----4-:R-:W-:Y:S04]  /*44660*/  STS.U8 [R2+UR6+0xfd00], R26 ;  /* 0x00fd001a02007988 */ /* 0x010fe80008000006 */
[----:B------:R-:W-:Y:S04]  /*44670*/  STS.U8 [R2+UR6+0xfdc0], R25 ;  /* 0x00fdc01902007988 */ /* 0x000fe80008000006 */
[----:B0-----:R-:W2:Y:S04]  /*44680*/  LDL.LU R29, [R1+0x10dc] ;  /* 0x0010dc00011d7983 */ /* 0x001ea80000300800 */
[----:B------:R-:W3:Y:S04]  /*44690*/  LDL.LU R28, [R1+0x10e0] ;  /* 0x0010e000011c7983 */ /* 0x000ee80000300800 */
[----:B------:R-:W4:Y:S04]  /*446a0*/  LDL.LU R14, [R1+0x10e4] ;  /* 0x0010e400010e7983 */ /* 0x000f280000300800 */
[----:B-1----:R-:W5:Y:S04]  /*446b0*/  LDL.LU R27, [R1+0x10e8] ;  /* 0x0010e800011b7983 */ /* 0x002f680000300800 */
[----:B------:R0:W-:Y:S04]  /*446c0*/  STL [R1+0x33bc], R26 ;  /* 0x0033bc1a01007387 */ /* 0x0001e80000100800 */
[----:B------:R-:W-:Y:S04]  /*446d0*/  STS.U8 [R2+UR6+0xfd80], R12 ;  /* 0x00fd800c02007988 */ /* 0x000fe80008000006 */
[----:B------:R-:W-:Y:S04]  /*446e0*/  STS.U8 [R5+UR6+0x2f80], R20 ;  /* 0x002f801405007988 */ /* 0x000fe80008000006 */
[----:B------:R-:W-:Y:S04]  /*446f0*/  STS.U8 [R5+UR6+0x2fc0], R19 ;  /* 0x002fc01305007988 */ /* 0x000fe80008000006 */
[----:B0-----:R-:W2:Y:S04]  /*44700*/  LDL.LU R26, [R1+0x10ec] ;  /* 0x0010ec00011a7983 */ /* 0x001ea80000300800 */
[----:B------:R0:W-:Y:S04]  /*44710*/  STL [R1+0x33c0], R25 ;  /* 0x0033c01901007387 */ /* 0x0001e80000100800 */
[----:B0-----:R-:W2:Y:S04]  /*44720*/  LDL.LU R25, [R1+0x10f0] ;  /* 0x0010f00001197983 */ /* 0x001ea80000300800 */
[----:B------:R-:W2:Y:S04]  /*44730*/  LDL.LU R2, [R1+0x10f4] ;  /* 0x0010f40001027983 */ /* 0x000ea80000300800 */
[----:B------:R0:W-:Y:S04]  /*44740*/  STL [R1+0x33c4], R12 ;  /* 0x0033c40c01007387 */ /* 0x0001e80000100800 */
[----:B------:R-:W2:Y:S04]  /*44750*/  LDL.LU R20, [R1+0xde8] ;  /* 0x000de80001147983 */ /* 0x000ea80000300800 */
[----:B------:R-:W2:Y:S04]  /*44760*/  LDL.LU R19, [R1+0xde4] ;  /* 0x000de40001137983 */ /* 0x000ea80000300800 */
        /* <DEDUP_REMOVED lines=13> */
[----:B------:R0:W-:Y:S04]  /*44840*/  STS.U8 [R5+UR6+0xe00], R2 ;  /* 0x000e000205007988 */ /* 0x0001e80008000006 */
[----:B------:R1:W-:Y:S04]  /*44850*/  STS.U8 [R5+UR6+0xe40], R25 ;  /* 0x000e401905007988 */ /* 0x0003e80008000006 */
[----:B------:R0:W-:Y:S04]  /*44860*/  STS.U8 [R5+UR6+0xe80], R26 ;  /* 0x000e801a05007988 */ /* 0x0001e80008000006 */
[----:B-----5:R5:W-:Y:S04]  /*44870*/  STS.U8 [R5+UR6+0xec0], R27 ;  /* 0x000ec01b05007988 */ /* 0x020be80008000006 */
[----:B----4-:R4:W-:Y:S04]  /*44880*/  STS.U8 [R5+UR6+0xf00], R14 ;  /* 0x000f000e05007988 */ /* 0x0109e80008000006 */
[----:B---3--:R3:W-:Y:S04]  /*44890*/  STS.U8 [R5+UR6+0xf40], R28 ;  /* 0x000f401c05007988 */ /* 0x0087e80008000006 */
[----:B0-----:R-:W2:Y:S04]  /*448a0*/  LDL.LU R2, [R1+0xdd8] ;  /* 0x000dd80001027983 */ /* 0x001ea80000300800 */
[----:B-1----:R-:W2:Y:S04]  /*448b0*/  LDL.LU R25, [R1+0xcf4] ;  /* 0x000cf40001197983 */ /* 0x002ea80000300800 */
[----:B------:R-:W2:Y:S04]  /*448c0*/  LDL.LU R26, [R1+0xcf0] ;  /* 0x000cf000011a7983 */ /* 0x000ea80000300800 */
[----:B-----5:R-:W5:Y:S04]  /*448d0*/  LDL.LU R27, [R1+0xcec] ;  /* 0x000cec00011b7983 */ /* 0x020f680000300800 */
[----:B----4-:R-:W4:Y:S04]  /*448e0*/  LDL.LU R14, [R1+0xce8] ;  /* 0x000ce800010e7983 */ /* 0x010f280000300800 */
[----:B------:R0:W-:Y:S04]  /*448f0*/  STS.U8 [R5+UR6+0xf80], R29 ;  /* 0x000f801d05007988 */ /* 0x0001e80008000006 */
[----:B---3--:R-:W3:Y:S04]  /*44900*/  LDL.LU R28, [R1+0xce4] ;  /* 0x000ce400011c7983 */ /* 0x008ee80000300800 */
[----:B0-----:R-:W3:Y:S04]  /*44910*/  LDL.LU R29, [R1+0xce0] ;  /* 0x000ce000011d7983 */ /* 0x001ee80000300800 */
        /* <DEDUP_REMOVED lines=22> */
[----:B------:R-:W4:Y:S04]  /*44a80*/  LDL.LU R13, [R1+0xae0] ;  /* 0x000ae000010d7983 */ /* 0x000f280000300800 */
[----:B------:R1:W-:Y:S04]  /*44a90*/  STS.U8 [R5+UR6+0x3e40], R21 ;  /* 0x003e401505007988 */ /* 0x0003e80008000006 */
[----:B------:R1:W-:Y:S04]  /*44aa0*/  STS.U8 [R5+UR6+0x3e80], R20 ;  /* 0x003e801405007988 */ /* 0x0003e80008000006 */
[----:B------:R1:W-:Y:S04]  /*44ab0*/  STS.U8 [R5+UR6+0x3f40], R19 ;  /* 0x003f401305007988 */ /* 0x0003e80008000006 */
[----:B0-----:R-:W5:Y:S04]  /*44ac0*/  LDL.LU R22, [R1+0xadc] ;  /* 0x000adc0001167983 */ /* 0x001f680000300800 */
[----:B-1----:R-:W5:Y:S04]  /*44ad0*/  LDL.LU R21, [R1+0xad8] ;  /* 0x000ad80001157983 */ /* 0x002f680000300800 */
[----:B------:R-:W5:Y:S04]  /*44ae0*/  LDL.LU R20, [R1+0x9f4] ;  /* 0x0009f40001147983 */ /* 0x000f680000300800 */
[----:B------:R-:W5:Y:S04]  /*44af0*/  LDL.LU R19, [R1+0x9f0] ;  /* 0x0009f00001137983 */ /* 0x000f680000300800 */
[----:B--2---:R0:W-:Y:S04]  /*44b00*/  STS.U8 [R5+UR6+0x3f00], R12 ;  /* 0x003f000c05007988 */ /* 0x0041e80008000006 */
[----:B0-----:R-:W2:Y:S04]  /*44b10*/  LDL.LU R12, [R1+0x33d0] ;  /* 0x0033d000010c7983 */ /* 0x001ea80000300800 */
[----:B---3--:R0:W-:Y:S04]  /*44b20*/  STS.U8 [R5+UR6+0x6f00], R17 ;  /* 0x006f001105007988 */ /* 0x0081e80008000006 */
[----:B----4-:R1:W-:Y:S04]  /*44b30*/  STS.U8 [R5+UR6+0x6f40], R13 ;  /* 0x006f400d05007988 */ /* 0x0103e80008000006 */
[----:B0-----:R-:W3:Y:S04]  /*44b40*/  LDL.LU R17, [R1+0x9ec] ;  /* 0x0009ec0001117983 */ /* 0x001ee80000300800 */
[----:B-1----:R-:W4:Y:S04]  /*44b50*/  LDL.LU R13, [R1+0x9e8] ;  /* 0x0009e800010d7983 */ /* 0x002f280000300800 */
[----:B--2---:R0:W-:Y:S04]  /*44b60*/  STS.U8 [R5+UR6+0x3fc0], R12 ;  /* 0x003fc00c05007988 */ /* 0x0041e80008000006 */
        /* <DEDUP_REMOVED lines=55> */
[----:B0-----:R-:W3:Y:S04]  /*44ee0*/  LDL.LU R17, [R1+0x4f8] ;  /* 0x0004f80001117983 */ /* 0x001ee80000300800 */
[----:B-1----:R-:W3:Y:S04]  /*44ef0*/  LDL.LU R13, [R1+0x414] ;  /* 0x00041400010d7983 */ /* 0x002ee80000300800 */
[----:B--2---:R0:W-:Y:S04]  /*44f00*/  STS.U8 [R5+UR6+0x7f40], R12 ;  /* 0x007f400c05007988 */ /* 0x0041e80008000006 */
[----:B0-----:R-:W2:Y:S04]  /*44f10*/  LDL.LU R12, [R1+0x33cc] ;  /* 0x0033cc00010c7983 */ /* 0x001ea80000300800 */
[----:B-----5:R0:W-:Y:S04]  /*44f20*/  STS.U8 [R5+UR6+0x8f40], R4 ;  /* 0x008f400405007988 */ /* 0x0201e80008000006 */
[----:B------:R1:W-:Y:S04]  /*44f30*/  STS.U8 [R5+UR6+0x8f80], R3 ;  /* 0x008f800305007988 */ /* 0x0003e80008000006 */
        /* <DEDUP_REMOVED lines=34> */
[----:B----4-:R4:W-:Y:S04]  /*45160*/  STS.U8 [R5+UR6+0xaf80], R19 ;  /* 0x00af801305007988 */ /* 0x0109e80008000006 */
[----:B------:R0:W-:Y:S04]  /*45170*/  STS.U8 [R5+UR6+0xafc0], R17 ;  /* 0x00afc01105007988 */ /* 0x0001e80008000006 */
[----:B------:R1:W-:Y:S04]  /*45180*/  STS.U8 [R5+UR6+0xbe40], R13 ;  /* 0x00be400d05007988 */ /* 0x0003e80008000006 */
[----:B------:R4:W-:Y:S04]  /*45190*/  STS.U8 [R5+UR6+0x7fc0], R2 ;  /* 0x007fc00205007988 */ /* 0x0009e80008000006 */
[----:B0-----:R-:W3:Y:S04]  /*451a0*/  LDL.LU R21, [R1+0x20c] ;  /* 0x00020c0001157983 */ /* 0x001ee80000300800 */
[----:B-1----:R-:W3:Y:S04]  /*451b0*/  LDL.LU R20, [R1+0x208] ;  /* 0x0002080001147983 */ /* 0x002ee80000300800 */
[----:B----4-:R-:W4:Y:S04]  /*451c0*/  LDL.LU R19, [R1+0x204] ;  /* 0x0002040001137983 */ /* 0x010f280000300800 */
[----:B------:R-:W4:Y:S04]  /*451d0*/  LDL.LU R17, [R1+0x200] ;  /* 0x0002000001117983 */ /* 0x000f280000300800 */
[----:B------:R-:W4:Y:S04]  /*451e0*/  LDL.LU R13, [R1+0x1fc] ;  /* 0x0001fc00010d7983 */ /* 0x000f280000300800 */
[----:B------:R0:W-:Y:S04]  /*451f0*/  STS.U8 [R5+UR6+0x9f00], R7 ;  /* 0x009f000705007988 */ /* 0x0001e80008000006 */
[----:B------:R-:W4:Y:S04]  /*45200*/  LDL.LU R2, [R1+0x1f8] ;  /* 0x0001f80001027983 */ /* 0x000f280000300800 */
[----:B------:R1:W-:Y:S04]  /*45210*/  STS.U8 [R5+UR6+0x9fc0], R6 ;  /* 0x009fc00605007988 */ /* 0x0003e80008000006 */
[----:B------:R0:W-:Y:S04]  /*45220*/  STS.U8 [R5+UR6+0x8e80], R14 ;  /* 0x008e800e05007988 */ /* 0x0001e80008000006 */
[----:B-----5:R5:W-:Y:S04]  /*45230*/  STS.U8 [R5+UR6+0xbe00], R4 ;  /* 0x00be000405007988 */ /* 0x020be80008000006 */
[----:B------:R1:W-:Y:S04]  /*45240*/  STS.U8 [R5+UR6+0xbec0], R3 ;  /* 0x00bec00305007988 */ /* 0x0003e80008000006 */
[----:B------:R5:W-:Y:S04]  /*45250*/  STS.U8 [R5+UR6+0x8e40], R27 ;  /* 0x008e401b05007988 */ /* 0x000be80008000006 */
[----:B0-----:R-:W4:Y:S04]  /*45260*/  LDL.LU R7, [R1+0xbc] ;  /* 0x0000bc0001077983 */ /* 0x001f280000300800 */
[----:B-1----:R-:W4:Y:S04]  /*45270*/  LDL.LU R6, [R1+0xb8] ;  /* 0x0000b80001067983 */ /* 0x002f280000300800 */
[----:B------:R-:W4:Y:S04]  /*45280*/  LDL.LU R14, [R1+0xb4] ;  /* 0x0000b400010e7983 */ /* 0x000f280000300800 */
[----:B-----5:R-:W5:Y:S04]  /*45290*/  LDL.LU R4, [R1+0xb0] ;  /* 0x0000b00001047983 */ /* 0x020f680000300800 */
[----:B------:R-:W4:Y:S04]  /*452a0*/  LDL.LU R3, [R1+0xac] ;  /* 0x0000ac0001037983 */ /* 0x000f280000300800 */
[----:B------:R0:W-:Y:S04]  /*452b0*/  STS.U8 [R5+UR6+0x8ec0], R28 ;  /* 0x008ec01c05007988 */ /* 0x0001e80008000006 */
[----:B------:R-:W4:Y:S04]  /*452c0*/  LDL.LU R27, [R1+0xa8] ;  /* 0x0000a800011b7983 */ /* 0x000f280000300800 */
[----:B------:R1:W-:Y:S04]  /*452d0*/  STS.U8 [R5+UR6+0x8f00], R29 ;  /* 0x008f001d05007988 */ /* 0x0003e80008000006 */
[----:B0-----:R-:W4:Y:S04]  /*452e0*/  LDL.LU R28, [R1+0xa4] ;  /* 0x0000a400011c7983 */ /* 0x001f280000300800 */
[----:B-1----:R-:W4:Y:S04]  /*452f0*/  LDL.LU R29, [R1+0xa0] ;  /* 0x0000a000011d7983 */ /* 0x002f280000300800 */
        /* <DEDUP_REMOVED lines=19> */
[----:B------:R-:W2:Y:S04]  /*45430*/  LDL.LU R26, [R1+0x33bc] ;  /* 0x0033bc00011a7983 */ /* 0x000ea80000300800 */
[----:B------:R-:W2:Y:S04]  /*45440*/  LDL.LU R11, [R1+0x33b8] ;  /* 0x0033b800010b7983 */ /* 0x000ea80000300800 */
[----:B------:R-:W2:Y:S04]  /*45450*/  LDL.LU R10, [R1+0x33b4] ;  /* 0x0033b400010a7983 */ /* 0x000ea80000300800 */
[----:B------:R-:W2:Y:S04]  /*45460*/  LDL.LU R9, [R1+0x33b0] ;  /* 0x0033b00001097983 */ /* 0x000ea80000300800 */
        /* <DEDUP_REMOVED lines=10> */
[----:B----4-:R1:W-:Y:S04]  /*45510*/  STS.U8 [R5+UR6+0xdf40], R19 ;  /* 0x00df401305007988 */ /* 0x0103e80008000006 */
[----:B------:R4:W-:Y:S04]  /*45520*/  STS.U8 [R5+UR6+0xdf00], R17 ;  /* 0x00df001105007988 */ /* 0x0009e80008000006 */
[----:B------:R4:W-:Y:S04]  /*45530*/  STS.U8 [R5+UR6+0xdfc0], R13 ;  /* 0x00dfc00d05007988 */ /* 0x0009e80008000006 */
[----:B0-----:R-:W3:Y:S04]  /*45540*/  LDL.LU R20, [R1+0x3388] ;  /* 0x0033880001147983 */ /* 0x001ee80000300800 */
[----:B-1----:R-:W3:Y:S04]  /*45550*/  LDL.LU R19, [R1+0x3384] ;  /* 0x0033840001137983 */ /* 0x002ee80000300800 */
[----:B----4-:R-:W4:Y:S04]  /*45560*/  LDL.LU R17, [R1+0x3380] ;  /* 0x0033800001117983 */ /* 0x010f280000300800 */
[----:B------:R-:W4:Y:S04]  /*45570*/  LDL.LU R13, [R1+0x337c] ;  /* 0x00337c00010d7983 */ /* 0x000f280000300800 */
[----:B------:R0:W-:Y:S04]  /*45580*/  STS.U8 [R5+UR6+0xdf80], R2 ;  /* 0x00df800205007988 */ /* 0x0001e80008000006 */
[----:B------:R1:W-:Y:S01]  /*45590*/  STS.U8 [R5+UR6+0xee80], R14 ;  /* 0x00ee800e05007988 */ /* 0x0003e20008000006 */
[----:B0-----:R-:W0:Y:S01]  /*455a0*/  S2R R2, SR_TID.X ;  /* 0x0000000000027919 */ /* 0x001e220000002100 */
[----:B-1----:R-:W1:Y:S02]  /*455b0*/  S2R R14, SR_TID.X ;  /* 0x00000000000e7919 */ /* 0x002e640000002100 */
[----:B------:R5:W-:Y:S04]  /*455c0*/  STS.U8 [R5+UR6+0xee00], R7 ;  /* 0x00ee000705007988 */ /* 0x000be80008000006 */
[----:B------:R5:W-:Y:S04]  /*455d0*/  STS.U8 [R5+UR6+0xee40], R6 ;  /* 0x00ee400605007988 */ /* 0x000be80008000006 */
[----:B------:R-:W-:Y:S04]  /*455e0*/  STS.U8 [R5+UR6+0xef40], R27 ;  /* 0x00ef401b05007988 */ /* 0x000fe80008000006 */
[----:B------:R-:W-:Y:S04]  /*455f0*/  STS.U8 [R5+UR6+0xef80], R28 ;  /* 0x00ef801c05007988 */ /* 0x000fe80008000006 */
[----:B------:R-:W-:Y:S04]  /*45600*/  STS.U8 [R5+UR6+0xefc0], R29 ;  /* 0x00efc01d05007988 */ /* 0x000fe80008000006 */
[----:B-----5:R-:W5:Y:S04]  /*45610*/  LDL R7, [R1+0x3350] ;  /* 0x0033500001077983 */ /* 0x020f680000100800 */
[----:B------:R-:W5:Y:S04]  /*45620*/  LDL R6, [R1+0x3354] ;  /* 0x0033540001067983 */ /* 0x000f680000100800 */
[----:B------:R1:W-:Y:S04]  /*45630*/  STS.U8 [R5+UR6+0xeec0], R4 ;  /* 0x00eec00405007988 */ /* 0x0003e80008000006 */
[----:B------:R1:W-:Y:S01]  /*45640*/  STS.U8 [R5+UR6+0xef00], R3 ;  /* 0x00ef000305007988 */ /* 0x0003e20008000006 */
[----:B0-----:R-:W-:-:S02]  /*45650*/  LOP3.LUT R2, R2, 0x3f, RZ, 0xc0, !PT ;  /* 0x0000003f02027812 */ /* 0x001fc400078ec0ff */
[----:B-1----:R-:W-:Y:S02]  /*45660*/  LOP3.LUT R14, R14, 0x3f, RZ, 0xc0, !PT ;  /* 0x0000003f0e0e7812 */ /* 0x002fe400078ec0ff */
[----:B------:R-:W-:Y:S02]  /*45670*/  LOP3.LUT R2, R2, 0x30, RZ, 0x3c, !PT ;  /* 0x0000003002027812 */ /* 0x000fe400078e3cff */
[C---:B------:R-:W-:Y:S02]  /*45680*/  LOP3.LUT R4, R14.reuse, 0x20, RZ, 0x3c, !PT ;  /* 0x000000200e047812 */ /* 0x040fe400078e3cff */
[----:B------:R-:W-:Y:S02]  /*45690*/  LOP3.LUT R3, R14, 0x10, RZ, 0x3c, !PT ;  /* 0x000000100e037812 */ /* 0x000fe400078e3cff */
[----:B--2---:R-:W-:-:S05]  /*456a0*/  PRMT R9, RZ, 0x7610, R9 ;  /* 0x00007610ff097816 */ /* 0x004fca0000000009 */
[----:B------:R-:W-:Y:S04]  /*456b0*/  STL.S16 [R1+0x58], R9 ;  /* 0x0000580901007387 */ /* 0x000fe80000100600 */
[----:B---3--:R-:W-:Y:S04]  /*456c0*/  STS.U8 [R5+UR6+0xff00], R22 ;  /* 0x00ff001605007988 */ /* 0x008fe80008000006 */
[----:B------:R-:W-:Y:S04]  /*456d0*/  STS.U8 [R5+UR6+0xff40], R21 ;  /* 0x00ff401505007988 */ /* 0x000fe80008000006 */
[----:B------:R-:W-:Y:S04]  /*456e0*/  STS.U8 [R5+UR6+0xffc0], R23 ;  /* 0x00ffc01705007988 */ /* 0x000fe80008000006 */
[----:B------:R-:W-:Y:S04]  /*456f0*/  STS.U8 [R5+UR6+0xff80], R24 ;  /* 0x00ff801805007988 */ /* 0x000fe80008000006 */
[----:B----4-:R0:W-:Y:S04]  /*45700*/  STS.U8 [R5+UR6+0xfe00], R17 ;  /* 0x00fe001105007988 */ /* 0x0101e80008000006 */
[----:B------:R-:W-:Y:S04]  /*45710*/  STS.U8 [R5+UR6+0xfe40], R13 ;  /* 0x00fe400d05007988 */ /* 0x000fe80008000006 */
[----:B------:R-:W-:Y:S04]  /*45720*/  STS.U8 [R5+UR6+0xfec0], R19 ;  /* 0x00fec01305007988 */ /* 0x000fe80008000006 */
[----:B------:R-:W-:Y:S01]  /*45730*/  STS.U8 [R5+UR6+0xfe80], R20 ;  /* 0x00fe801405007988 */ /* 0x000fe20008000006 */
[----:B0-----:R-:W-:-:S05]  /*45740*/  PRMT R17, RZ, 0x7610, R17 ;  /* 0x00007610ff117816 */ /* 0x001fca0000000011 */
[----:B------:R-:W-:Y:S01]  /*45750*/  STL.S16 [R1+0x54], R17 ;  /* 0x0000541101007387 */ /* 0x000fe20000100600 */
[----:B------:R-:W-:Y:S06]  /*45760*/  BAR.SYNC.DEFER_BLOCKING 0x0 ;  /* 0x0000000000007b1d */ /* 0x000fec0000010000 */
[----:B------:R0:W-:Y:S04]  /*45770*/  STL [R1+0x42d0], R0 ;  /* 0x0042d00001007387 */ /* 0x0001e80000100800 */
[----:B------:R-:W2:Y:S04]  /*45780*/  LDL R14, [R1+0x328c] ;  /* 0x00328c00010e7983 */ /* 0x000ea80000100800 */
[----:B------:R-:W3:Y:S01]  /*45790*/  LDL R22, [R1+0x54] ;  /* 0x0000540001167983 */ /* 0x000ee20000100800 */
[----:B0-----:R-:W-:-:S03]  /*457a0*/  IMAD.MOV.U32 R0, RZ, RZ, R9 ;  /* 0x000000ffff007224 */ /* 0x001fc600078e0009 */
[----:B------:R-:W4:Y:S04]  /*457b0*/  LDL R29, [R1+0x3260] ;  /* 0x00326000011d7983 */ /* 0x000f280000100800 */
[----:B-----5:R-:W5:Y:S04]  /*457c0*/  @!P1 LDG.E.U8 R0, desc[UR42][R6.64] ;  /* 0x0000002a06009981 */ /* 0x020f68000c1e1100 */
[----:B------:R-:W2:Y:S04]  /*457d0*/  LDL R9, [R1+0x329c] ;  /* 0x00329c0001097983 */ /* 0x000ea80000100800 */
[----:B------:R-:W2:Y:S04]  /*457e0*/  LDL R28, [R1+0x3274] ;  /* 0x00327400011c7983 */ /* 0x000ea80000100800 */
[----:B------:R-:W2:Y:S04]  /*457f0*/  LDL R27, [R1+0x32a8] ;  /* 0x0032a800011b7983 */ /* 0x000ea80000100800 */
[----:B------:R-:W3:Y:S04]  /*45800*/  LDL R24, [R1+0x3284] ;  /* 0x0032840001187983 */ /* 0x000ee80000100800 */
[----:B------:R-:W3:Y:S04]  /*45810*/  LDL R17, [R1+0x32b8] ;  /* 0x0032b80001117983 */ /* 0x000ee80000100800 */
[----:B-----5:R0:W-:Y:S04]  /*45820*/  @!P1 STL [R1+0x58], R0 ;  /* 0x0000580001009387 */ /* 0x0201e80000100800 */
[----:B0-----:R-:W5:Y:S04]  /*45830*/  LDL.LU R0, [R1+0x42d0] ;  /* 0x0042d00001007983 */ /* 0x001f680000300800 */
[----:B------:R-:W3:Y:S01]  /*45840*/  LDL R7, [R1+0x3268] ;  /* 0x0032680001077983 */ /* 0x000ee20000100800 */
[----:B--2---:R-:W-:Y:S01]  /*45850*/  @!P1 IMAD.MOV.U32 R6, RZ, RZ, R14 ;  /* 0x000000ffff069224 */ /* 0x004fe200078e000e */
[----:B------:R-:W-:-:S02]  /*45860*/  PRMT R8, RZ, 0x7610, R8 ;  /* 0x00007610ff087816 */ /* 0x000fc40000000008 */
[----:B------:R-:W-:Y:S02]  /*45870*/  PRMT R26, RZ, 0x7610, R26 ;  /* 0x00007610ff1a7816 */ /* 0x000fe4000000001a */
[----:B---3--:R0:W2:Y:S02]  /*45880*/  @!P1 LDG.E.U8 R22, desc[UR42][R6.64] ;  /* 0x0000002a06169981 */ /* 0x0080a4000c1e1100 */
[----:B0-----:R-:W-:Y:S02]  /*45890*/  @!P1 IMAD.MOV.U32 R6, RZ, RZ, R9 ;  /* 0x000000ffff069224 */ /* 0x001fe400078e0009 */
[----:B----4-:R-:W-:-:S05]  /*458a0*/  @!P1 IMAD.MOV.U32 R7, RZ, RZ, R29 ;  /* 0x000000ffff079224 */ /* 0x010fca00078e001d */
[----:B------:R0:W3:Y:S02]  /*458b0*/  @!P1 LDG.E.U8 R8, desc[UR42][R6.64] ;  /* 0x0000002a06089981 */ /* 0x0000e4000c1e1100 */
[----:B0-----:R-:W-:Y:S02]  /*458c0*/  @!P1 IMAD.MOV.U32 R6, RZ, RZ, R27 ;  /* 0x000000ffff069224 */ /* 0x001fe400078e001b */
[----:B------:R-:W-:-:S05]  /*458d0*/  @!P1 IMAD.MOV.U32 R7, RZ, RZ, R28 ;  /* 0x000000ffff079224 */ /* 0x000fca00078e001c */
[----:B------:R0:W4:Y:S02]  /*458e0*/  @!P1 LDG.E.U8 R26, desc[UR42][R6.64] ;  /* 0x0000002a061a9981 */ /* 0x000124000c1e1100 */
[----:B0-----:R-:W-:Y:S02]  /*458f0*/  @!P1 IMAD.MOV.U32 R7, RZ, RZ, R24 ;  /* 0x000000ffff079224 */ /* 0x001fe400078e0018 */
[----:B--2---:R0:W-:Y:S04]  /*45900*/  @!P1 STL [R1+0x54], R22 ;  /* 0x0000541601009387 */ /* 0x0041e80000100800 */
[----:B------:R-:W2:Y:S04]  /*45910*/  LDL R14, [R1+0x32c8] ;  /* 0x0032c800010e7983 */ /* 0x000ea80000100800 */
[----:B------:R-:W5:Y:S04]  /*45920*/  LDL R9, [R1+0x32a4] ;  /* 0x0032a40001097983 */ /* 0x000f680000100800 */
[----:B0-----:R-:W5:Y:S04]  /*45930*/  LDL R22, [R1+0x3294] ;  /* 0x0032940001167983 */ /* 0x001f680000100800 */
[----:B---3--:R0:W-:Y:S04]  /*45940*/  STL [R1+0x50], R8 ;  /* 0x0000500801007387 */ /* 0x0081e80000100800 */
[----:B0-----:R-:W3:Y:S04]  /*45950*/  LDL R8, [R1+0x32d8] ;  /* 0x0032d80001087983 */ /* 0x001ee80000100800 */
[----:B----4-:R0:W-:Y:S04]  /*45960*/  STL [R1+0x4c], R26 ;  /* 0x00004c1a01007387 */ /* 0x0101e80000100800 */
[----:B------:R-:W4:Y:S04]  /*45970*/  LDL R24, [R1+0x32e8] ;  /* 0x0032e80001187983 */ /* 0x000f280000100800 */
[----:B0-----:R-:W4:Y:S01]  /*45980*/  LDL R26, [R1+0x32b4] ;  /* 0x0032b400011a7983 */ /* 0x001f220000100800 */
[----:B------:R-:W-:Y:S01]  /*45990*/  PRMT R16, RZ, 0x7610, R16 ;  /* 0x00007610ff107816 */ /* 0x000fe20000000010 */
[----:B------:R-:W-:Y:S01]  /*459a0*/  @!P1 IMAD.MOV.U32 R6, RZ, RZ, R17 ;  /* 0x000000ffff069224 */ /* 0x000fe200078e0011 */
[----:B------:R-:W-:Y:S01]  /*459b0*/  PRMT R4, RZ, 0x7610, R4 ;  /* 0x00007610ff047816 */ /* 0x000fe20000000004 */
[----:B------:R-:W4:Y:S04]  /*459c0*/  LDL R17, [R1+0x32c4] ;  /* 0x0032c40001117983 */ /* 0x000f280000100800 */
[----:B------:R2:W4:Y:S01]  /*459d0*/  @!P1 LDG.E.U8 R16, desc[UR42][R6.64] ;  /* 0x0000002a06109981 */ /* 0x000522000c1e1100 */
[----:B------:R-:W-:-:S02]  /*459e0*/  PRMT R2, RZ, 0x7610, R2 ;  /* 0x00007610ff027816 */ /* 0x000fc40000000002 */
[----:B------:R-:W-:Y:S01]  /*459f0*/  PRMT R23, RZ, 0x7610, R23 ;  /* 0x00007610ff177816 */ /* 0x000fe20000000017 */
[----:B--2---:R-:W-:Y:S02]  /*45a00*/  @!P1 IMAD.MOV.U32 R6, RZ, RZ, R14 ;  /* 0x000000ffff069224 */ /* 0x004fe400078e000e */
[----:B-----5:R-:W-:-:S05]  /*45a10*/  @!P1 IMAD.MOV.U32 R7, RZ, RZ, R22 ;  /* 0x000000ffff079224 */ /* 0x020fca00078e0016 */
[----:B------:R3:W2:Y:S02]  /*45a20*/  @!P1 LDG.E.U8 R4, desc[UR42][R6.64] ;  /* 0x0000002a06049981 */ /* 0x0006a4000c1e1100 */
[----:B---3--:R-:W-:Y:S02]  /*45a30*/  @!P1 IMAD.MOV.U32 R6, RZ, RZ, R8 ;  /* 0x000000ffff069224 */ /* 0x008fe400078e0008 */
[----:B------:R-:W-:-:S05]  /*45a40*/  @!P1 IMAD.MOV.U32 R7, RZ, RZ, R9 ;  /* 0x000000ffff079224 */ /* 0x000fca00078e0009 */
[----:B------:R4:W3:Y:S02]  /*45a50*/  @!P1 LDG.E.U8 R2, desc[UR42][R6.64] ;  /* 0x0000002a06029981 */ /* 0x0008e4000c1e1100 */
[----:B----4-:R-:W-:Y:S02]  /*45a60*/  @!P1 IMAD.MOV.U32 R6, RZ, RZ, R24 ;  /* 0x000000ffff069224 */ /* 0x010fe400078e0018 */
[----:B------:R-:W-:-:S05]  /*45a70*/  @!P1 IMAD.MOV.U32 R7, RZ, RZ, R26 ;  /* 0x000000ffff079224 */ /* 0x000fca00078e001a */
[----:B------:R-:W4:Y:S04]  /*45a80*/  @!P1 LDG.E.U8 R23, desc[UR42][R6.64] ;  /* 0x0000002a06179981 */ /* 0x000f28000c1e1100 */
[----:B------:R0:W-:Y:S04]  /*45a90*/  STL [R1+0x48], R16 ;  /* 0x0000481001007387 */ /* 0x0001e80000100800 */
[----:B------:R-:W5:Y:S04]  /*45aa0*/  LDL R22, [R1+0x32d4] ;  /* 0x0032d40001167983 */ /* 0x000f680000100800 */
[----:B------:R-:W5:Y:S04]  /*45ab0*/  LDL R14, [R1+0x3308] ;  /* 0x00330800010e7983 */ /* 0x000f680000100800 */
[----:B0-----:R-:W5:Y:S04]  /*45ac0*/  LDL R16, [R1+0x32f8] ;  /* 0x0032f80001107983 */ /* 0x001f680000100800 */
[----:B--2---:R-:W-:Y:S04]  /*45ad0*/  STL [R1+0x42c8], R4 ;  /* 0x0042c80401007387 */ /* 0x004fe80000100800 */
[----:B------:R-:W2:Y:S04]  /*45ae0*/  LDL R9, [R1+0x32e4] ;  /* 0x0032e40001097983 */ /* 0x000ea80000100800 */
[----:B------:R-:W2:Y:S04]  /*45af0*/  LDL R8, [R1+0x3318] ;  /* 0x0033180001087983 */ /* 0x000ea80000100800 */
[----:B---3--:R-:W-:Y:S04]  /*45b00*/  STL [R1+0x42bc], R2 ;  /* 0x0042bc0201007387 */ /* 0x008fe80000100800 */
[----:B------:R-:W3:Y:S04]  /*45b10*/  LDL R24, [R1+0x32f4] ;  /* 0x0032f40001187983 */ /* 0x000ee80000100800 */
[----:B----4-:R0:W-:Y:S04]  /*45b20*/  STL [R1+0x3c], R23 ;  /* 0x00003c1701007387 */ /* 0x0101e80000100800 */
[----:B0-----:R-:W4:Y:S01]  /*45b30*/  LDL R23, [R1+0x3328] ;  /* 0x0033280001177983 */ /* 0x001f220000100800 */
[----:B------:R-:W-:Y:S01]  /*45b40*/  PRMT R3, RZ, 0x7610, R3 ;  /* 0x00007610ff037816 */ /* 0x000fe20000000003 */
[----:B------:R-:W-:Y:S01]  /*45b50*/  @!P1 IMAD.MOV.U32 R7, RZ, RZ, R17 ;  /* 0x000000ffff079224 */ /* 0x000fe200078e0011 */
[----:B------:R-:W-:Y:S01]  /*45b60*/  PRMT R13, RZ, 0x7610, R13 ;  /* 0x00007610ff0d7816 */ /* 0x000fe2000000000d */
[----:B------:R-:W4:Y:S01]  /*45b70*/  LDL R17, [R1+0x3304] ;  /* 0x0033040001117983 */ /* 0x000f220000100800 */
[----:B-----5:R-:W-:Y:S01]  /*45b80*/  @!P1 IMAD.MOV.U32 R6, RZ, RZ, R16 ;  /* 0x000000ffff069224 */ /* 0x020fe200078e0010 */
[----:B------:R-:W-:-:S02]  /*45b90*/  PRMT R10, RZ, 0x7610, R10 ;  /* 0x00007610ff0a7816 */ /* 0x000fc4000000000a */
[----:B------:R-:W5:Y:S04]  /*45ba0*/  LDL R16, [R1+0x3338] ;  /* 0x0033380001107983 */ /* 0x000f680000100800 */
[----:B------:R0:W5:Y:S02]  /*45bb0*/  @!P1 LDG.E.U8 R3, desc[UR42][R6.64] ;  /* 0x0000002a06039981 */ /* 0x000164000c1e1100 */
[----:B0-----:R-:W-:Y:S02]  /*45bc0*/  @!P1 IMAD.MOV.U32 R6, RZ, RZ, R14 ;  /* 0x000000ffff069224 */ /* 0x001fe400078e000e */
[----:B------:R-:W-:Y:S01]  /*45bd0*/  @!P1 IMAD.MOV.U32 R7, RZ, RZ, R22 ;  /* 0x000000ffff079224 */ /* 0x000fe200078e0016 */
[----:B------:R-:W5:Y:S04]  /*45be0*/  LDL R14, [R1+0x3340] ;  /* 0x00334000010e7983 */ /* 0x000f680000100800 */
[----:B------:R0:W5:Y:S04]  /*45bf0*/  @!P1 LDG.E.U8 R13, desc[UR42][R6.64] ;  /* 0x0000002a060d9981 */ /* 0x000168000c1e1100 */
[----:B------:R-:W5:Y:S01]  /*45c00*/  LDL R22, [R1+0x3314] ;  /* 0x0033140001167983 */ /* 0x000f620000100800 */
[----:B0-----:R-:W-:-:S03]  /*45c10*/  PRMT R6, RZ, 0x7610, R6 ;  /* 0x00007610ff067816 */ /* 0x001fc60000000006 */
[----:B--2---:R3:W2:Y:S02]  /*45c20*/  @!P1 LDG.E.U8 R10, desc[UR42][R8.64] ;  /* 0x0000002a080a9981 */ /* 0x0046a4000c1e1100 */
[----:B---3--:R-:W-:Y:S02]  /*45c30*/  @!P1 IMAD.MOV.U32 R9, RZ, RZ, R24 ;  /* 0x000000ffff099224 */ /* 0x008fe400078e0018 */
[----:B----4-:R-:W-:-:S05]  /*45c40*/  @!P1 IMAD.MOV.U32 R8, RZ, RZ, R23 ;  /* 0x000000ffff089224 */ /* 0x010fca00078e0017 */
[----:B------:R-:W3:Y:S01]  /*45c50*/  @!P1 LDG.E.U8 R6, desc[UR42][R8.64] ;  /* 0x0000002a08069981 */ /* 0x000ee2000c1e1100 */
[----:B------:R-:W-:-:S06]  /*45c60*/  PRMT R11, RZ, 0x7610, R11 ;  /* 0x00007610ff0b7816 */ /* 0x000fcc000000000b */
[----:B-----5:R0:W4:Y:S04]  /*45c70*/  @!P1 LDG.E.U8 R11, desc[UR42][R16.64] ;  /* 0x0000002a100b9981 */ /* 0x020128000c1e1100 */
[----:B------:R-:W-:Y:S04]  /*45c80*/  STL [R1+0x42c4], R13 ;  /* 0x0042c40d01007387 */ /* 0x000fe80000100800 */
[----:B------:R-:W5:Y:S04]  /*45c90*/  LDL R27, [R1+0x3324] ;  /* 0x00332400011b7983 */ /* 0x000f680000100800 */
[----:B------:R-:W4:Y:S04]  /*45ca0*/  LDL R26, [R1+0x3348] ;  /* 0x00334800011a7983 */ /* 0x000f280000100800 */
[----:B--2---:R-:W-:Y:S04]  /*45cb0*/  STL [R1+0x42c0], R10 ;  /* 0x0042c00a01007387 */ /* 0x004fe80000100800 */
[----:B---3--:R-:W-:Y:S04]  /*45cc0*/  STL [R1+0x42b0], R6 ;  /* 0x0042b00601007387 */ /* 0x008fe80000100800 */
[----:B------:R-:W2:Y:S04]  /*45cd0*/  LDL R24, [R1+0x3330] ;  /* 0x0033300001187983 */ /* 0x000ea80000100800 */
[----:B------:R-:W3:Y:S01]  /*45ce0*/  LDL R23, [R1+0x334c] ;  /* 0x00334c0001177983 */ /* 0x000ee20000100800 */
[----:B------:R-:W-:Y:S01]  /*45cf0*/  PRMT R9, RZ, 0x7610, R9 ;  /* 0x00007610ff097816 */ /* 0x000fe20000000009 */
[----:B0-----:R-:W-:-:S02]  /*45d00*/  @!P1 IMAD.MOV.U32 R16, RZ, RZ, R14 ;  /* 0x000000ffff109224 */ /* 0x001fc400078e000e */
[----:B------:R-:W-:Y:S01]  /*45d10*/  @!P1 IMAD.MOV.U32 R17, RZ, RZ, R22 ;  /* 0x000000ffff119224 */ /* 0x000fe200078e0016 */
[----:B------:R-:W-:-:S04]  /*45d20*/  PRMT R7, RZ, 0x7610, R7 ;  /* 0x00007610ff077816 */ /* 0x000fc80000000007 */
[----:B------:R5:W3:Y:S01]  /*45d30*/  @!P1 LDG.E.U8 R9, desc[UR42][R16.64] ;  /* 0x0000002a10099981 */ /* 0x000ae2000c1e1100 */
[----:B------:R-:W-:Y:S01]  /*45d40*/  PRMT R5, RZ, 0x7610, R5 ;  /* 0x00007610ff057816 */ /* 0x000fe20000000005 */
[----:B-----5:R-:W-:Y:S02]  /*45d50*/  @!P1 IMAD.MOV.U32 R17, RZ, RZ, R27 ;  /* 0x000000ffff119224 */ /* 0x020fe400078e001b */
[----:B----4-:R-:W-:-:S05]  /*45d60*/  @!P1 IMAD.MOV.U32 R16, RZ, RZ, R26 ;  /* 0x000000ffff109224 */ /* 0x010fca00078e001a */
[----:B------:R2:W4:Y:S04]  /*45d70*/  @!P1 LDG.E.U8 R7, desc[UR42][R16.64] ;  /* 0x0000002a10079981 */ /* 0x000528000c1e1100 */
[----:B------:R0:W-:Y:S04]  /*45d80*/  STL [R1+0x42cc], R11 ;  /* 0x0042cc0b01007387 */ /* 0x0001e80000100800 */
[----:B------:R-:W5:Y:S04]  /*45d90*/  LDL R22, [R1+0x325c] ;  /* 0x00325c0001167983 */ /* 0x000f680000100800 */
[----:B------:R-:W5:Y:S04]  /*45da0*/  LDL R14, [R1+0x3270] ;  /* 0x00327000010e7983 */ /* 0x000f680000100800 */
[----:B------:R-:W5:Y:S04]  /*45db0*/  LDL R29, [R1+0x326c] ;  /* 0x00326c00011d7983 */ /* 0x000f680000100800 */
[----:B------:R-:W5:Y:S04]  /*45dc0*/  LDL R28, [R1+0x327c] ;  /* 0x00327c00011c7983 */ /* 0x000f680000100800 */
[----:B------:R-:W5:Y:S04]  /*45dd0*/  LDL R27, [R1+0x3264] ;  /* 0x00326400011b7983 */ /* 0x000f680000100800 */
[----:B------:R-:W5:Y:S01]  /*45de0*/  LDL R26, [R1+0x3288] ;  /* 0x00328800011a7983 */ /* 0x000f620000100800 */
[----:B--2---:R-:W-:-:S02]  /*45df0*/  @!P1 IMAD.MOV.U32 R17, RZ, RZ, R24 ;  /* 0x000000ffff119224 */ /* 0x004fc400078e0018 */
[----:B---3--:R-:W-:-:S05]  /*45e00*/  @!P1 IMAD.MOV.U32 R16, RZ, RZ, R23 ;  /* 0x000000ffff109224 */ /* 0x008fca00078e0017 */
[----:B------:R5:W2:Y:S04]  /*45e10*/  @!P1 LDG.E.U8 R5, desc[UR42][R16.64] ;  /* 0x0000002a10059981 */ /* 0x000aa8000c1e1100 */
[----:B----4-:R-:W-:Y:S04]  /*45e20*/  STL [R1+0x42b4], R7 ;  /* 0x0042b40701007387 */ /* 0x010fe80000100800 */
[----:B------:R-:W3:Y:S04]  /*45e30*/  LDL R24, [R1+0x3258] ;  /* 0x0032580001187983 */ /* 0x000ee80000100800 */
[----:B------:R-:W4:Y:S01]  /*45e40*/  LDL R23, [R1+0x3298] ;  /* 0x0032980001177983 */ /* 0x000f220000100800 */
[----:B-----5:R-:W-:-:S02]  /*45e50*/  @!P0 IMAD.MOV.U32 R17, RZ, RZ, R22 ;  /* 0x000000ffff118224 */ /* 0x020fc400078e0016 */
[----:B------:R-:W-:Y:S01]  /*45e60*/  @!P0 IMAD.MOV.U32 R16, RZ, RZ, R14 ;  /* 0x000000ffff108224 */ /* 0x000fe200078e000e */
[----:B--2---:R1:W-:Y:S04]  /*45e70*/  STL [R1+0x42b8], R5 ;  /* 0x0042b80501007387 */ /* 0x0043e80000100800 */
[----:B------:R-:W2:Y:S04]  /*45e80*/  LDL R22, [R1+0x3278] ;  /* 0x0032780001167983 */ /* 0x000ea80000100800 */
[----:B------:R-:W5:Y:S01]  /*45e90*/  LDL R14, [R1+0x32ac] ;  /* 0x0032ac00010e7983 */ /* 0x000f620000100800 */
[----:B0-----:R-:W-:-:S02]  /*45ea0*/  PRMT R11, RZ, 0x7610, R11 ;  /* 0x00007610ff0b7816 */ /* 0x001fc4000000000b */
[----:B------:R-:W-:-:S04]  /*45eb0*/  PRMT R10, RZ, 0x7610, R10 ;  /* 0x00007610ff0a7816 */ /* 0x000fc8000000000a */
[----:B------:R0:W5:Y:S01]  /*45ec0*/  @!P0 LDG.E.U8 R11, desc[UR42][R16.64] ;  /* 0x0000002a100b8981 */ /* 0x000162000c1e1100 */
[----:B-1----:R-:W-:Y:S01]  /*45ed0*/  PRMT R5, RZ, 0x7610, R5 ;  /* 0x00007610ff057816 */ /* 0x002fe20000000005 */
[----:B0-----:R-:W-:Y:S02]  /*45ee0*/  @!P0 IMAD.MOV.U32 R16, RZ, RZ, R28 ;  /* 0x000000ffff108224 */ /* 0x001fe400078e001c */
[----:B------:R-:W-:Y:S01]  /*45ef0*/  @!P0 IMAD.MOV.U32 R17, RZ, RZ, R29 ;  /* 0x000000ffff118224 */ /* 0x000fe200078e001d */
[----:B------:R-:W-:Y:S01]  /*45f00*/  PRMT R6, RZ, 0x7610, R6 ;  /* 0x00007610ff067816 */ /* 0x000fe20000000006 */
[----:B------:R-:W5:Y:S04]  /*45f10*/  LDL R29, [R1+0x3290] ;  /* 0x00329000011d7983 */ /* 0x000f680000100800 */
[----:B------:R0:W5:Y:S01]  /*45f20*/  @!P0 LDG.E.U8 R10, desc[UR42][R16.64] ;  /* 0x0000002a100a8981 */ /* 0x000162000c1e1100 */
[----:B------:R-:W-:-:S03]  /*45f30*/  PRMT R4, RZ, 0x7610, R4 ;  /* 0x00007610ff047816 */ /* 0x000fc60000000004 */
[----:B------:R-:W5:Y:S01]  /*45f40*/  LDL R28, [R1+0x32cc] ;  /* 0x0032cc00011c7983 */ /* 0x000f620000100800 */
[----:B0-----:R-:W-:Y:S02]  /*45f50*/  @!P0 IMAD.MOV.U32 R16, RZ, RZ, R26 ;  /* 0x000000ffff108224 */ /* 0x001fe400078e001a */
[----:B------:R-:W-:Y:S01]  /*45f60*/  @!P0 IMAD.MOV.U32 R17, RZ, RZ, R27 ;  /* 0x000000ffff118224 */ /* 0x000fe200078e001b */
[----:B------:R-:W5:Y:S04]  /*45f70*/  LDL R26, [R1+0x32dc] ;  /* 0x0032dc00011a7983 */ /* 0x000f680000100800 */
[----:B------:R4:W5:Y:S04]  /*45f80*/  @!P0 LDG.E.U8 R5, desc[UR42][R16.64] ;  /* 0x0000002a10058981 */ /* 0x000968000c1e1100 */
[----:B------:R-:W5:Y:S01]  /*45f90*/  LDL R27, [R1+0x32a0] ;  /* 0x0032a000011b7983 */ /* 0x000f620000100800 */
[----:B----4-:R-:W-:-:S02]  /*45fa0*/  @!P0 IMAD.MOV.U32 R16, RZ, RZ, R23 ;  /* 0x000000ffff108224 */ /* 0x010fc400078e0017 */
[----:B---3--:R-:W-:Y:S01]  /*45fb0*/  @!P0 IMAD.MOV.U32 R17, RZ, RZ, R24 ;  /* 0x000000ffff118224 */ /* 0x008fe200078e0018 */
[----:B------:R-:W-:Y:S01]  /*45fc0*/  PRMT R2, RZ, 0x7610, R2 ;  /* 0x00007610ff027816 */ /* 0x000fe20000000002 */
[----:B------:R-:W3:Y:S04]  /*45fd0*/  LDL R24, [R1+0x32b0] ;  /* 0x0032b00001187983 */ /* 0x000ee80000100800 */
[----:B------:R2:W4:Y:S01]  /*45fe0*/  @!P0 LDG.E.U8 R6, desc[UR42][R16.64] ;  /* 0x0000002a10068981 */ /* 0x000522000c1e1100 */
[----:B------:R-:W-:-:S03]  /*45ff0*/  PRMT R7, RZ, 0x7610, R7 ;  /* 0x00007610ff077816 */ /* 0x000fc60000000007 */
[----:B------:R-:W3:Y:S01]  /*46000*/  LDL R23, [R1+0x32ec] ;  /* 0x0032ec0001177983 */ /* 0x000ee20000100800 */
[----:B--2---:R-:W-:Y:S01]  /*46010*/  @!P0 IMAD.MOV.U32 R17, RZ, RZ, R22 ;  /* 0x000000ffff118224 */ /* 0x004fe200078e0016 */
[----:B------:R-:W-:Y:S02]  /*46020*/  PRMT R25, RZ, 0x7610, R25 ;  /* 0x00007610ff197816 */ /* 0x000fe40000000019 */
[----:B------:R-:W2:Y:S01]  /*46030*/  LDL R22, [R1+0x32c0] ;  /* 0x0032c00001167983 */ /* 0x000ea20000100800 */
[----:B-----5:R-:W-:-:S03]  /*46040*/  @!P0 IMAD.MOV.U32 R16, RZ, RZ, R14 ;  /* 0x000000ffff108224 */ /* 0x020fc600078e000e */
[----:B------:R-:W5:Y:S04]  /*46050*/  LDL R14, [R1+0x32fc] ;  /* 0x0032fc00010e7983 */ /* 0x000f680000100800 */
[----:B------:R0:W2:Y:S04]  /*46060*/  @!P0 LDG.E.U8 R4, desc[UR42][R16.64] ;  /* 0x0000002a10048981 */ /* 0x0000a8000c1e1100 */
[----:B------:R-:W0:Y:S04]  /*46070*/  LDL R16, [R1+0x3280] ;  /* 0x0032800001107983 */ /* 0x000e280000100800 */
[----:B------:R-:W0:Y:S02]  /*46080*/  LDL R17, [R1+0x32bc] ;  /* 0x0032bc0001117983 */ /* 0x000e240000100800 */
[----:B0-----:R-:W-:-:S04]  /*46090*/  @!P0 LOP3.LUT R17, R17, R16, RZ, 0x3c, !PT ;  /* 0x0000001011118212 */ /* 0x001fc800078e3cff */
[----:B------:R-:W-:-:S04]  /*460a0*/  @!P0 LOP3.LUT R16, R17, R16, RZ, 0x3c, !PT ;  /* 0x0000001011108212 */ /* 0x000fc800078e3cff */
[----:B------:R-:W-:-:S05]  /*460b0*/  @!P0 LOP3.LUT R17, R17, R16, RZ, 0x3c, !PT ;  /* 0x0000001011118212 */ /* 0x000fca00078e3cff */
[----:B------:R0:W4:Y:S02]  /*460c0*/  @!P0 LDG.E.U8 R2, desc[UR42][R16.64] ;  /* 0x0000002a10028981 */ /* 0x000124000c1e1100 */
[----:B0-----:R-:W-:Y:S02]  /*460d0*/  @!P0 IMAD.MOV.U32 R16, RZ, RZ, R28 ;  /* 0x000000ffff108224 */ /* 0x001fe400078e001c */
[----:B------:R-:W-:Y:S01]  /*460e0*/  @!P0 IMAD.MOV.U32 R17, RZ, RZ, R29 ;  /* 0x000000ffff118224 */ /* 0x000fe200078e001d */
[----:B------:R-:W-:Y:S01]  /*460f0*/  PRMT R13, RZ, 0x7610, R13 ;  /* 0x00007610ff0d7816 */ /* 0x000fe2000000000d */
[----:B------:R-:W4:Y:S04]  /*46100*/  LDL R29, [R1+0x331c] ;  /* 0x00331c00011d7983 */ /* 0x000f280000100800 */
[----:B------:R0:W4:Y:S01]  /*46110*/  @!P0 LDG.E.U8 R7, desc[UR42][R16.64] ;  /* 0x0000002a10078981 */ /* 0x000122000c1e1100 */
[----:B------:R-:W-:-:S03]  /*46120*/  PRMT R8, RZ, 0x7610, R8 ;  /* 0x00007610ff087816 */ /* 0x000fc60000000008 */
[----:B------:R-:W4:Y:S01]  /*46130*/  LDL R28, [R1+0x32f0] ;  /* 0x0032f000011c7983 */ /* 0x000f220000100800 */
[----:B0-----:R-:W-:Y:S02]  /*46140*/  @!P0 IMAD.MOV.U32 R16, RZ, RZ, R26 ;  /* 0x000000ffff108224 */ /* 0x001fe400078e001a */
[----:B------:R-:W-:Y:S01]  /*46150*/  @!P0 IMAD.MOV.U32 R17, RZ, RZ, R27 ;  /* 0x000000ffff118224 */ /* 0x000fe200078e001b */
[----:B------:R-:W4:Y:S04]  /*46160*/  LDL R26, [R1+0x3300] ;  /* 0x00330000011a7983 */ /* 0x000f280000100800 */
[----:B------:R3:W4:Y:S04]  /*46170*/  @!P0 LDG.E.U8 R25, desc[UR42][R16.64] ;  /* 0x0000002a10198981 */ /* 0x000728000c1e1100 */
[----:B------:R-:W4:Y:S01]  /*46180*/  LDL R27, [R1+0x332c] ;  /* 0x00332c00011b7983 */ /* 0x000f220000100800 */
[----:B---3--:R-:W-:-:S02]  /*46190*/  @!P0 IMAD.MOV.U32 R16, RZ, RZ, R23 ;  /* 0x000000ffff108224 */ /* 0x008fc400078e0017 */
[----:B------:R-:W-:-:S05]  /*461a0*/  @!P0 IMAD.MOV.U32 R17, RZ, RZ, R24 ;  /* 0x000000ffff118224 */ /* 0x000fca00078e0018 */
[----:B------:R5:W3:Y:S02]  /*461b0*/  @!P0 LDG.E.U8 R13, desc[UR42][R16.64] ;  /* 0x0000002a100d8981 */ /* 0x000ae4000c1e1100 */
[----:B-----5:R-:W-:Y:S02]  /*461c0*/  @!P0 IMAD.MOV.U32 R16, RZ, RZ, R14 ;  /* 0x000000ffff108224 */ /* 0x020fe400078e000e */
[----:B--2---:R-:W-:-:S05]  /*461d0*/  @!P0 IMAD.MOV.U32 R17, RZ, RZ, R22 ;  /* 0x000000ffff118224 */ /* 0x004fca00078e0016 */
[----:B------:R0:W2:Y:S04]  /*461e0*/  @!P0 LDG.E.U8 R8, desc[UR42][R16.64] ;  /* 0x0000002a10088981 */ /* 0x0000a8000c1e1100 */
[----:B----4-:R1:W-:Y:S04]  /*461f0*/  STL [R1+0x1c], R25 ;  /* 0x00001c1901007387 */ /* 0x0103e80000100800 */
[----:B------:R-:W0:Y:S04]  /*46200*/  LDL R16, [R1+0x32d0] ;  /* 0x0032d00001107983 */ /* 0x000e280000100800 */
[----:B------:R-:W0:Y:S01]  /*46210*/  LDL R17, [R1+0x330c] ;  /* 0x00330c0001117983 */ /* 0x000e220000100800 */
[----:B------:R-:W-:-:S03]  /*46220*/  PRMT R12, RZ, 0x7610, R12 ;  /* 0x00007610ff0c7816 */ /* 0x000fc6000000000c */
[----:B-1----:R-:W4:Y:S04]  /*46230*/  LDL R25, [R1+0x3334] ;  /* 0x0033340001197983 */ /* 0x002f280000100800 */
[----:B------:R-:W5:Y:S04]  /*46240*/  LDL R24, [R1+0x3310] ;  /* 0x0033100001187983 */ /* 0x000f680000100800 */
[----:B------:R-:W2:Y:S04]  /*46250*/  LDL R23, [R1+0x333c] ;  /* 0x00333c0001177983 */ /* 0x000ea80000100800 */
[----:B------:R-:W2:Y:S01]  /*46260*/  LDL R14, [R1+0x3344] ;  /* 0x00334400010e7983 */ /* 0x000ea20000100800 */
[----:B------:R-:W-:-:S02]  /*46270*/  PRMT R15, RZ, 0x7610, R15 ;  /* 0x00007610ff0f7816 */ /* 0x000fc4000000000f */
[----:B------:R-:W-:Y:S01]  /*46280*/  PRMT R18, RZ, 0x7610, R18 ;  /* 0x00007610ff127816 */ /* 0x000fe20000000012 */
[----:B------:R-:W2:Y:S01]  /*46290*/  LDL R22, [R1+0x3320] ;  /* 0x0033200001167983 */ /* 0x000ea20000100800 */
[----:B0-----:R-:W-:-:S04]  /*462a0*/  @!P0 LOP3.LUT R17, R17, R16, RZ, 0x3c, !PT ;  /* 0x0000001011118212 */ /* 0x001fc800078e3cff */
[----:B------:R-:W-:-:S04]  /*462b0*/  @!P0 LOP3.LUT R16, R17, R16, RZ, 0x3c, !PT ;  /* 0x0000001011108212 */ /* 0x000fc800078e3cff */
[----:B------:R-:W-:-:S05]  /*462c0*/  @!P0 LOP3.LUT R17, R17, R16, RZ, 0x3c, !PT ;  /* 0x0000001011118212 */ /* 0x000fca00078e3cff */
[----:B------:R0:W2:Y:S04]  /*462d0*/  @!P0 LDG.E.U8 R12, desc[UR42][R16.64] ;  /* 0x0000002a100c8981 */ /* 0x0000a8000c1e1100 */
[----:B------:R-:W2:Y:S01]  /*462e0*/  LDL R17, [R1+0x32e0] ;  /* 0x0032e00001117983 */ /* 0x000ea20000100800 */
[----:B0-----:R-:W-:Y:S01]  /*462f0*/  @!P0 IMAD.MOV.U32 R16, RZ, RZ, R29 ;  /* 0x000000ffff108224 */ /* 0x001fe200078e001d */
[----:B------:R-:W-:Y:S02]  /*46300*/  PRMT R19, RZ, 0x7610, R19 ;  /* 0x00007610ff137816 */ /* 0x000fe40000000013 */
[----:B------:R-:W-:Y:S01]  /*46310*/  PRMT R21, RZ, 0x7610, R21 ;  /* 0x00007610ff157816 */ /* 0x000fe20000000015 */
[----:B------:R-:W-:Y:S04]  /*46320*/  LDS.U8 R29, [R0+UR6+0x2200] ;  /* 0x00220006001d7984 */ /* 0x000fe80008000000 */
[----:B--2---:R0:W2:Y:S02]  /*46330*/  @!P0 LDG.E.U8 R15, desc[UR42][R16.64] ;  /* 0x0000002a100f8981 */ /* 0x0040a4000c1e1100 */
[----:B0-----:R-:W-:-:S02]  /*46340*/  @!P0 IMAD.MOV.U32 R16, RZ, RZ, R27 ;  /* 0x000000ffff108224 */ /* 0x001fc400078e001b */
[----:B------:R-:W-:Y:S01]  /*46350*/  @!P0 IMAD.MOV.U32 R17, RZ, RZ, R28 ;  /* 0x000000ffff118224 */ /* 0x000fe200078e001c */
[----:B------:R-:W-:Y:S04]  /*46360*/  LDS.U8 R27, [R0+UR6+0x8] ;  /* 0x00000806001b7984 */ /* 0x000fe80008000000 */
[----:B------:R4:W2:Y:S04]  /*46370*/  @!P0 LDG.E.U8 R18, desc[UR42][R16.64] ;  /* 0x0000002a10128981 */ /* 0x0008a8000c1e1100 */
[----:B------:R-:W0:Y:S01]  /*46380*/  LDS.U8 R28, [R0+UR6] ;  /* 0x00000006001c7984 */ /* 0x000e220008000000 */
[----:B----4-:R-:W-:-:S02]  /*46390*/  @!P0 IMAD.MOV.U32 R16, RZ, RZ, R25 ;  /* 0x000000ffff108224 */ /* 0x010fc400078e0019 */
[----:B------:R-:W-:-:S05]  /*463a0*/  @!P0 IMAD.MOV.U32 R17, RZ, RZ, R26 ;  /* 0x000000ffff118224 */ /* 0x000fca00078e001a */
[----:B------:R1:W4:Y:S02]  /*463b0*/  @!P0 LDG.E.U8 R19, desc[UR42][R16.64] ;  /* 0x0000002a10138981 */ /* 0x000324000c1e1100 */
[----:B-1----:R-:W-:Y:S02]  /*463c0*/  @!P0 IMAD.MOV.U32 R16, RZ, RZ, R23 ;  /* 0x000000ffff108224 */ /* 0x002fe400078e0017 */
[----:B-----5:R-:W-:-:S05]  /*463d0*/  @!P0 IMAD.MOV.U32 R17, RZ, RZ, R24 ;  /* 0x000000ffff118224 */ /* 0x020fca00078e0018 */
[----:B------:R1:W5:Y:S02]  /*463e0*/  @!P0 LDG.E.U8 R21, desc[UR42][R16.64] ;  /* 0x0000002a10158981 */ /* 0x000364000c1e1100 */
[----:B-1----:R-:W-:Y:S02]  /*463f0*/  @!P0 IMAD.MOV.U32 R16, RZ, RZ, R14 ;  /* 0x000000ffff108224 */ /* 0x002fe400078e000e */
[----:B------:R-:W1:Y:S04]  /*46400*/  LDS.U8 R14, [R0+UR6+0x208] ;  /* 0x00020806000e7984 */ /* 0x000e680008000000 */
[----:B0-----:R-:W-:Y:S04]  /*46410*/  STL [R1+0x18], R28 ;  /* 0x0000181c01007387 */ /* 0x001fe80000100800 */
[----:B------:R-:W0:Y:S04]  /*46420*/  LDS.U8 R28, [R0+UR6+0x200] ;  /* 0x00020006001c7984 */ /* 0x000e280008000000 */
[----:B-1----:R-:W-:Y:S04]  /*46430*/  STL [R1+0x10], R14 ;  /* 0x0000100e01007387 */ /* 0x002fe80000100800 */
[----:B------:R-:W1:Y:S04]  /*46440*/  LDS.U8 R14, [R0+UR6+0x2000] ;  /* 0x00200006000e7984 */ /* 0x000e680008000000 */
[----:B------:R-:W-:Y:S04]  /*46450*/  STL [R1+0xc], R27 ;  /* 0x00000c1b01007387 */ /* 0x000fe80000100800 */
[----:B0-----:R-:W-:Y:S01]  /*46460*/  STL [R1+0x8], R28 ;  /* 0x0000081c01007387 */ /* 0x001fe20000100800 */
[----:B------:R-:W-:Y:S01]  /*46470*/  PRMT R20, RZ, 0x7610, R20 ;  /* 0x00007610ff147816 */ /* 0x000fe20000000014 */
[----:B------:R-:W-:Y:S01]  /*46480*/  @!P0 IMAD.MOV.U32 R17, RZ, RZ, R22 ;  /* 0x000000ffff118224 */ /* 0x000fe200078e0016 */
[C---:B------:R-:W-:Y:S01]  /*46490*/  LOP3.LUT R26, R0.reuse, 0x430, RZ, 0x3c, !PT ;  /* 0x00000430001a7812 */ /* 0x040fe200078e3cff */
[----:B------:R-:W-:Y:S04]  /*464a0*/  LDS.U8 R27, [R0+UR6+0x2208] ;  /* 0x00220806001b7984 */ /* 0x000fe80008000000 */
[----:B------:R0:W2:Y:S01]  /*464b0*/  @!P0 LDG.E.U8 R20, desc[UR42][R16.64] ;  /* 0x0000002a10148981 */ /* 0x0000a2000c1e1100 */
[----:B------:R-:W-:-:S02]  /*464c0*/  LOP3.LUT R25, R0, 0x40, RZ, 0x3c, !PT ;  /* 0x0000004000197812 */ /* 0x000fc400078e3cff */
[C---:B------:R-:W-:Y:S01]  /*464d0*/  LOP3.LUT R23, R0.reuse, 0x450, RZ, 0x3c, !PT ;  /* 0x0000045000177812 */ /* 0x040fe200078e3cff */
[----:B------:R-:W-:Y:S04]  /*464e0*/  LDS.U8 R28, [R0+UR6+0x2008] ;  /* 0x00200806001c7984 */ /* 0x000fe80008000000 */
[----:B-1----:R-:W-:Y:S04]  /*464f0*/  STL [R1], R14 ;  /* 0x0000000e01007387 */ /* 0x002fe80000100800 */
[----:B------:R-:W1:Y:S04]  /*46500*/  LDS.U8 R14, [R0+UR6+0x4000] ;  /* 0x00400006000e7984 */ /* 0x000e680008000000 */
[----:B-1----:R-:W-:Y:S04]  /*46510*/  STL [R1+0x4b8], R14 ;  /* 0x0004b80e01007387 */ /* 0x002fe80000100800 */
        /* <DEDUP_REMOVED lines=232> */
[----:B------:R-:W1:Y:S01]  /*473a0*/  LDS.U8 R14, [R0+UR6+0xe388] ;  /* 0x00e38806000e7984 */ /* 0x000e620008000000 */
[----:B0-----:R-:W-:-:S03]  /*473b0*/  LOP3.LUT R16, R0, 0x20, RZ, 0x3c, !PT ;  /* 0x0000002000107812 */ /* 0x001fc600078e3cff */
[----:B-1----:R-:W-:Y:S04]  /*473c0*/  STL [R1+0x1028], R14 ;  /* 0x0010280e01007387 */ /* 0x002fe80000100800 */
[----:B------:R-:W0:Y:S01]  /*473d0*/  LDS.U8 R14, [R0+UR6+0xe380] ;  /* 0x00e38006000e7984 */ /* 0x000e220008000000 */
[C---:B------:R-:W-:Y:S02]  /*473e0*/  LOP3.LUT R17, R0.reuse, 0x60, RZ, 0x3c, !PT ;  /* 0x0000006000117812 */ /* 0x040fe400078e3cff */
[C---:B------:R-:W-:Y:S02]  /*473f0*/  LOP3.LUT R22, R0.reuse, 0x470, RZ, 0x3c, !PT ;  /* 0x0000047000167812 */ /* 0x040fe400078e3cff */
[----:B------:R-:W-:Y:S02]  /*47400*/  LOP3.LUT R24, R0, 0x410, RZ, 0x3c, !PT ;  /* 0x0000041000187812 */ /* 0x000fe400078e3cff */
[----:B------:R-:W1:Y:S04]  /*47410*/  LDS.U8 R0, [R0+UR6+0xe188] ;  /* 0x00e1880600007984 */ /* 0x000e680008000000 */
[----:B0-----:R-:W-:Y:S04]  /*47420*/  STL [R1+0x1030], R14 ;  /* 0x0010300e01007387 */ /* 0x001fe80000100800 */
[----:B------:R-:W0:Y:S04]  /*47430*/  LDS.U8 R14, [R16+UR6] ;  /* 0x00000006100e7984 */ /* 0x000e280008000000 */
[----:B-1----:R-:W-:Y:S04]  /*47440*/  STL [R1+0x1024], R0 ;  /* 0x0010240001007387 */ /* 0x002fe80000100800 */
[----:B------:R-:W1:Y:S04]  /*47450*/  LDS.U8 R0, [R16+UR6+0x208] ;  /* 0x0002080610007984 */ /* 0x000e680008000000 */
[----:B0-----:R-:W-:Y:S04]  /*47460*/  STL [R1+0x74], R14 ;  /* 0x0000740e01007387 */ /* 0x001fe80000100800 */
[----:B------:R-:W0:Y:S04]  /*47470*/  LDS.U8 R14, [R16+UR6+0x8] ;  /* 0x00000806100e7984 */ /* 0x000e280008000000 */
        /* <DEDUP_REMOVED lines=9> */
[----:B------:R-:W-:Y:S04]  /*47510*/  LDS.U8 R0, [R16+UR6+0x2200] ;  /* 0x0022000610007984 */ /* 0x000fe80008000000 */
[----:B0-----:R-:W-:Y:S04]  /*47520*/  STL [R1+0x5c], R14 ;  /* 0x00005c0e01007387 */ /* 0x001fe80000100800 */
[----:B------:R-:W0:Y:S04]  /*47530*/  LDS.U8 R14, [R16+UR6+0x4000] ;  /* 0x00400006100e7984 */ /* 0x000e280008000000 */
        /* <DEDUP_REMOVED lines=236> */
[----:B------:R-:W1:Y:S04]  /*48400*/  LDS.U8 R16, [R16+UR6+0xe188] ;  /* 0x00e1880610107984 */ /* 0x000e680008000000 */
[----:B0-----:R-:W-:Y:S04]  /*48410*/  STL [R1+0x1050], R14 ;  /* 0x0010500e01007387 */ /* 0x001fe80000100800 */
[----:B-1----:R-:W-:Y:S04]  /*48420*/  STL [R1+0x1044], R16 ;  /* 0x0010441001007387 */ /* 0x002fe80000100800 */
[----:B------:R-:W0:Y:S04]  /*48430*/  LDS.U8 R16, [R26+UR6] ;  /* 0x000000061a107984 */ /* 0x000e280008000000 */
        /* <DEDUP_REMOVED lines=254> */
[----:B------:R-:W1:Y:S04]  /*49420*/  LDS.U8 R26, [R25+UR6] ;  /* 0x00000006191a7984 */ /* 0x000e680008000000 */
[----:B0-----:R-:W-:Y:S04]  /*49430*/  STL [R1+0x1248], R16 ;  /* 0x0012481001007387 */ /* 0x001fe80000100800 */
[----:B-1----:R-:W-:Y:S04]  /*49440*/  STL [R1+0x78], R26 ;  /* 0x0000781a01007387 */ /* 0x002fe80000100800 */
[----:B------:R-:W0:Y:S04]  /*49450*/  LDS.U8 R26, [R25+UR6+0x8] ;  /* 0x00000806191a7984 */ /* 0x000e280008000000 */
        /* <DEDUP_REMOVED lines=506> */
[----:B------:R-:W-:Y:S04]  /*4b400*/  LDS.U8 R23, [R17+UR6+0x208] ;  /* 0x0002080611177984 */ /* 0x000fe80008000000 */
        /* <DEDUP_REMOVED lines=255> */
[----:B------:R-:W1:Y:S04]  /*4c400*/  LDS.U8 R25, [R22+UR6] ;  /* 0x0000000616197984 */ /* 0x000e680008000000 */
[----:B------:R-:W2:Y:S04]  /*4c410*/  LDS.U8 R17, [R22+UR6+0x208] ;  /* 0x0002080616117984 */ /* 0x000ea80008000000 */
[----:B0-----:R-:W-:Y:S04]  /*4c420*/  STL [R1+0x1084], R26 ;  /* 0x0010841a01007387 */ /* 0x001fe80000100800 */
[----:B------:R-:W0:Y:S04]  /*4c430*/  LDS.U8 R26, [R22+UR6+0x8] ;  /* 0x00000806161a7984 */ /* 0x000e280008000000 */
[----:B-1----:R-:W-:Y:S04]  /*4c440*/  STL [R1+0x314], R25 ;  /* 0x0003141901007387 */ /* 0x002fe80000100800 */
[----:B------:R-:W1:Y:S04]  /*4c450*/  LDS.U8 R25, [R22+UR6+0x200] ;  /* 0x0002000616197984 */ /* 0x000e680008000000 */
[----:B--2---:R-:W-:Y:S04]  /*4c460*/  STL [R1+0x310], R17 ;  /* 0x0003101101007387 */ /* 0x004fe80000100800 */
        /* <DEDUP_REMOVED lines=247> */
[----:B------:R-:W3:Y:S04]  /*4d3e0*/  LDS.U8 R22, [R24+UR6] ;  /* 0x0000000618167984 */ /* 0x000ee80008000000 */
[----:B0-----:R-:W-:Y:S04]  /*4d3f0*/  STL [R1+0x128c], R26 ;  /* 0x00128c1a01007387 */ /* 0x001fe80000100800 */
[----:B------:R-:W-:Y:S04]  /*4d400*/  LDS.U8 R26, [R24+UR6+0x4388] ;  /* 0x00438806181a7984 */ /* 0x000fe80008000000 */
[----:B-1----:R-:W-:Y:S04]  /*4d410*/  STL [R1+0x1294], R25 ;  /* 0x0012941901007387 */ /* 0x002fe80000100800 */
[----:B------:R-:W0:Y:S04]  /*4d420*/  LDS.U8 R25, [R24+UR6+0x208] ;  /* 0x0002080618197984 */ /* 0x000e280008000000 */
[----:B--2---:R-:W-:Y:S04]  /*4d430*/  STL [R1+0x1288], R17 ;  /* 0x0012881101007387 */ /* 0x004fe80000100800 */
[----:B------:R-:W1:Y:S04]  /*4d440*/  LDS.U8 R17, [R24+UR6+0x8] ;  /* 0x0000080618117984 */ /* 0x000e680008000000 */
[----:B---3--:R-:W-:Y:S04]  /*4d450*/  STL [R1+0x2b4], R22 ;  /* 0x0002b41601007387 */ /* 0x008fe80000100800 */
        /* <DEDUP_REMOVED lines=203> */
[----:B--2---:R2:W-:Y:S04]  /*4e110*/  STL [R1+0x450], R22 ;  /* 0x0004501601007387 */ /* 0x0045e80000100800 */
[----:B--2---:R-:W2:Y:S04]  /*4e120*/  LDL.LU R22, [R1+0x48] ;  /* 0x0000480001167983 */ /* 0x004ea80000300800 */
[----:B0-----:R-:W-:Y:S04]  /*4e130*/  STL [R1+0x44c], R25 ;  /* 0x00044c1901007387 */ /* 0x001fe80000100800 */
[----:B------:R-:W0:Y:S04]  /*4e140*/  LDS.U8 R25, [R24+UR6+0x4188] ;  /* 0x0041880618197984 */ /* 0x000e280008000000 */
[----:B-1----:R-:W-:Y:S04]  /*4e150*/  STL [R1+0xa18], R17 ;  /* 0x000a181101007387 */ /* 0x002fe80000100800 */
[----:B------:R-:W1:Y:S04]  /*4e160*/  LDS.U8 R17, [R24+UR6+0x4380] ;  /* 0x0043800618117984 */ /* 0x000e680008000000 */
[----:B------:R-:W-:Y:S04]  /*4e170*/  STL [R1+0xa14], R26 ;  /* 0x000a141a01007387 */ /* 0x000fe80000100800 */
[----:B------:R-:W3:Y:S04]  /*4e180*/  LDS.U8 R26, [R24+UR6+0x6180] ;  /* 0x00618006181a7984 */ /* 0x000ee80008000000 */
[----:B0-----:R-:W-:Y:S04]  /*4e190*/  STL [R1+0xa20], R25 ;  /* 0x000a201901007387 */ /* 0x001fe80000100800 */
[----:B------:R-:W0:Y:S04]  /*4e1a0*/  LDS.U8 R25, [R24+UR6+0x6388] ;  /* 0x0063880618197984 */ /* 0x000e280008000000 */
[----:B-1----:R1:W-:Y:S04]  /*4e1b0*/  STL [R1+0xa1c], R17 ;  /* 0x000a1c1101007387 */ /* 0x0023e80000100800 */
[----:B-1----:R-:W2:Y:S04]  /*4e1c0*/  LDL.LU R17, [R1+0x54] ;  /* 0x0000540001117983 */ /* 0x002ea80000300800 */
[----:B---3--:R-:W-:Y:S04]  /*4e1d0*/  STL [R1+0xa28], R26 ;  /* 0x000a281a01007387 */ /* 0x008fe80000100800 */
        /* <DEDUP_REMOVED lines=13> */
[----:B0-----:R0:W-:Y:S04]  /*4e2b0*/  STL [R1+0xe1c], R25 ;  /* 0x000e1c1901007387 */ /* 0x0011e80000100800 */
[----:B0-----:R-:W3:Y:S04]  /*4e2c0*/  LDL.LU R25, [R1+0x50] ;  /* 0x0000500001197983 */ /* 0x001ee80000300800 */
[----:B-1----:R-:W-:Y:S04]  /*4e2d0*/  STL [R1+0xe28], R26 ;  /* 0x000e281a01007387 */ /* 0x002fe80000100800 */
        /* <DEDUP_REMOVED lines=18> */
[----:B------:R-:W0:Y:S01]  /*4e400*/  LDS.U8 R26, [R24+UR6+0xe188] ;  /* 0x00e18806181a7984 */ /* 0x000e220008000000 */
[----:B------:R-:W1:Y:S03]  /*4e410*/  S2R R14, SR_TID.X ;  /* 0x00000000000e7919 */ /* 0x000e660000002100 */
[----:B0-----:R-:W-:Y:S04]  /*4e420*/  STL [R1+0x1234], R26 ;  /* 0x0012341a01007387 */ /* 0x001fe80000100800 */
[----:B------:R0:W2:Y:S01]  /*4e430*/  LDS.U8 R26, [R24+UR6+0xe380] ;  /* 0x00e38006181a7984 */ /* 0x0000a20008000000 */
[----:B-1----:R-:W-:Y:S01]  /*4e440*/  LOP3.LUT R14, R14, 0x3f, RZ, 0xc0, !PT ;  /* 0x0000003f0e0e7812 */ /* 0x002fe200078ec0ff */
[----:B------:R-:W-:Y:S06]  /*4e450*/  BAR.SYNC.DEFER_BLOCKING 0x0 ;  /* 0x0000000000007b1d */ /* 0x000fec0000010000 */
[----:B0-----:R-:W3:Y:S04]  /*4e460*/  LDL.LU R24, [R1+0x58] ;  /* 0x0000580001187983 */ /* 0x001ee80000300800 */
[----:B------:R0:W-:Y:S04]  /*4e470*/  STS.U8 [R14+UR6], R11 ;  /* 0x0000000b0e007988 */ /* 0x0001e80008000006 */
[----:B------:R-:W-:Y:S04]  /*4e480*/  STS.U8 [R14+UR6+0x240], R4 ;  /* 0x000240040e007988 */ /* 0x000fe80008000006 */
[----:B--2---:R1:W-:Y:S04]  /*4e490*/  STL [R1+0x1228], R26 ;  /* 0x0012281a01007387 */ /* 0x0043e80000100800 */
[----:B0-----:R-:W2:Y:S04]  /*4e4a0*/  LDL.LU R11, [R1+0x42cc] ;  /* 0x0042cc00010b7983 */ /* 0x001ea80000300800 */
[----:B-1----:R-:W4:Y:S04]  /*4e4b0*/  LDL.LU R26, [R1+0x4c] ;  /* 0x00004c00011a7983 */ /* 0x002f280000300800 */
[----:B------:R-:W4:Y:S04]  /*4e4c0*/  LDL.LU R4, [R1+0x42c8] ;  /* 0x0042c80001047983 */ /* 0x000f280000300800 */
[----:B------:R0:W-:Y:S04]  /*4e4d0*/  STS.U8 [R14+UR6+0x400], R13 ;  /* 0x0004000d0e007988 */ /* 0x0001e80008000006 */
[----:B0-----:R-:W5:Y:S04]  /*4e4e0*/  LDL.LU R13, [R1+0x42c4] ;  /* 0x0042c400010d7983 */ /* 0x001f680000300800 */
[----:B------:R0:W-:Y:S04]  /*4e4f0*/  STS.U8 [R14+UR6+0x440], R3 ;  /* 0x000440030e007988 */ /* 0x0001e80008000006 */
[----:B------:R-:W-:Y:S01]  /*4e500*/  STS.U8 [R14+UR6+0x200], R22 ;  /* 0x000200160e007988 */ /* 0x000fe20008000006 */
[----:B0-----:R-:W-:-:S03]  /*4e510*/  LOP3.LUT R3, R14, 0x10, RZ, 0x3c, !PT ;  /* 0x000000100e037812 */ /* 0x001fc600078e3cff */
[----:B------:R-:W-:Y:S04]  /*4e520*/  STS.U8 [R14+UR6+0x640], R18 ;  /* 0x000640120e007988 */ /* 0x000fe80008000006 */
[----:B---3--:R-:W-:Y:S04]  /*4e530*/  STS.U8 [R14+UR6+0x40], R24 ;  /* 0x000040180e007988 */ /* 0x008fe80008000006 */
[----:B--2---:R-:W-:Y:S04]  /*4e540*/  STS.U8 [R14+UR6+0x600], R11 ;  /* 0x0006000b0e007988 */ /* 0x004fe80008000006 */
[----:B----4-:R0:W-:Y:S02]  /*4e550*/  STS.U8 [R3+UR6+0x280], R4 ;  /* 0x0002800403007988 */ /* 0x0101e40008000006 */
[----:B0-----:R-:W0:Y:S02]  /*4e560*/  S2R R4, SR_TID.X ;  /* 0x0000000000047919 */ /* 0x001e240000002100 */
[----:B------:R1:W-:Y:S04]  /*4e570*/  STS.U8 [R3+UR6+0x80], R10 ;  /* 0x0000800a03007988 */ /* 0x0003e80008000006 */
[----:B------:R2:W-:Y:S04]  /*4e580*/  STS.U8 [R3+UR6+0x2c0], R2 ;  /* 0x0002c00203007988 */ /* 0x0005e80008000006 */
[----:B-1----:R-:W3:Y:S04]  /*4e590*/  LDL.LU R10, [R1+0x42c0] ;  /* 0x0042c000010a7983 */ /* 0x002ee80000300800 */
[----:B--2---:R-:W2:Y:S04]  /*4e5a0*/  LDL.LU R2, [R1+0x42bc] ;  /* 0x0042bc0001027983 */ /* 0x004ea80000300800 */
[----:B------:R-:W-:Y:S01]  /*4e5b0*/  STS.U8 [R3+UR6+0xc0], R17 ;  /* 0x0000c01103007988 */ /* 0x000fe20008000006 */
[----:B0-----:R-:W-:-:S04]  /*4e5c0*/  LOP3.LUT R4, R4, 0x3f, RZ, 0xc0, !PT ;  /* 0x0000003f04047812 */ /* 0x001fc800078ec0ff */
[----:B------:R-:W-:Y:S01]  /*4e5d0*/  LOP3.LUT R4, R4, 0x20, RZ, 0x3c, !PT ;  /* 0x0000002004047812 */ /* 0x000fe200078e3cff */
[----:B------:R-:W-:Y:S04]  /*4e5e0*/  STS.U8 [R3+UR6+0x480], R8 ;  /* 0x0004800803007988 */ /* 0x000fe80008000006 */
[----:B-----5:R-:W-:Y:S04]  /*4e5f0*/  STS.U8 [R3+UR6+0x4c0], R13 ;  /* 0x0004c00d03007988 */ /* 0x020fe80008000006 */
[----:B------:R-:W-:Y:S04]  /*4e600*/  STS.U8 [R3+UR6+0x6c0], R19 ;  /* 0x0006c01303007988 */ /* 0x000fe80008000006 */
[----:B------:R-:W-:Y:S04]  /*4e610*/  STS.U8 [R3+UR6+0x680], R9 ;  /* 0x0006800903007988 */ /* 0x000fe80008000006 */
[----:B------:R0:W-:Y:S04]  /*4e620*/  STS.U8 [R4+UR6+0x100], R5 ;  /* 0x0001000504007988 */ /* 0x0001e80008000006 */
[----:B------:R1:W-:Y:S04]  /*4e630*/  STS.U8 [R4+UR6+0x340], R7 ;  /* 0x0003400704007988 */ /* 0x0003e80008000006 */
[----:B0-----:R-:W4:Y:S04]  /*4e640*/  LDL.LU R5, [R1+0x42b8] ;  /* 0x0042b80001057983 */ /* 0x001f280000300800 */
[----:B-1----:R-:W5:Y:S04]  /*4e650*/  LDL.LU R7, [R1+0x42b4] ;  /* 0x0042b40001077983 */ /* 0x002f680000300800 */
[----:B------:R0:W-:Y:S02]  /*4e660*/  STS.U8 [R4+UR6+0x140], R25 ;  /* 0x0001401904007988 */ /* 0x0001e40008000006 */
[----:B0-----:R-:W0:Y:S02]  /*4e670*/  S2R R25, SR_TID.X ;  /* 0x0000000000197919 */ /* 0x001e240000002100 */
[----:B------:R1:W-:Y:S04]  /*4e680*/  STS.U8 [R4+UR6+0x500], R12 ;  /* 0x0005000c04007988 */ /* 0x0003e80008000006 */
[----:B------:R-:W-:Y:S04]  /*4e690*/  STS.U8 [R4+UR6+0x740], R21 ;  /* 0x0007401504007988 */ /* 0x000fe80008000006 */
[----:B-1----:R-:W4:Y:S01]  /*4e6a0*/  LDL.LU R12, [R1+0x3c] ;  /* 0x00003c00010c7983 */ /* 0x002f220000300800 */
[----:B0-----:R-:W-:-:S05]  /*4e6b0*/  LOP3.LUT R3, R25, 0x7, RZ, 0xc0, !PT ;  /* 0x0000000719037812 */ /* 0x001fca00078ec0ff */
[----:B------:R-:W-:Y:S01]  /*4e6c0*/  IMAD R3, R3, 0x90, RZ ;  /* 0x0000009003037824 */ /* 0x000fe200078e02ff */
[----:B--2---:R0:W-:Y:S02]  /*4e6d0*/  STS.U8 [R4+UR6+0x300], R2 ;  /* 0x0003000204007988 */ /* 0x0041e40008000006 */
[----:B0-----:R-:W0:Y:S02]  /*4e6e0*/  S2R R2, SR_TID.X ;  /* 0x0000000000027919 */ /* 0x001e240000002100 */
[----:B---3--:R1:W-:Y:S04]  /*4e6f0*/  STS.U8 [R4+UR6+0x540], R10 ;  /* 0x0005400a04007988 */ /* 0x0083e80008000006 */
[----:B-1----:R-:W2:Y:S01]  /*4e700*/  LDL.LU R10, [R1+0x1c] ;  /* 0x00001c00010a7983 */ /* 0x002ea20000300800 */
[----:B0-----:R-:W-:-:S04]  /*4e710*/  LOP3.LUT R2, R2, 0x3f, RZ, 0xc0, !PT ;  /* 0x0000003f02027812 */ /* 0x001fc800078ec0ff */
[----:B------:R-:W-:Y:S01]  /*4e720*/  LOP3.LUT R2, R2, 0x30, RZ, 0x3c, !PT ;  /* 0x0000003002027812 */ /* 0x000fe200078e3cff */
[----:B-----5:R0:W-:Y:S02]  /*4e730*/  STS.U8 [R4+UR6+0x700], R7 ;  /* 0x0007000704007988 */ /* 0x0201e40008000006 */
[----:B0-----:R-:W-:Y:S02]  /*4e740*/  IMAD.SHL.U32 R4, R25, 0x2, RZ ;  /* 0x0000000219047824 */ /* 0x001fe400078e00ff */
[----:B------:R0:W-:Y:S03]  /*4e750*/  STS.U8 [R2+UR6+0x180], R6 ;  /* 0x0001800602007988 */ /* 0x0001e60008000006 */
[----:B------:R-:W-:Y:S01]  /*4e760*/  LOP3.LUT R3, R3, 0x30, R4, 0x78, !PT ;  /* 0x0000003003037812 */ /* 0x000fe200078e7804 */
[----:B------:R1:W-:Y:S04]  /*4e770*/  STS.U8 [R2+UR6+0x1c0], R26 ;  /* 0x0001c01a02007988 */ /* 0x0003e80008000006 */
[----:B0-----:R-:W3:Y:S04]  /*4e780*/  LDL.LU R6, [R1+0x42b0] ;  /* 0x0042b00001067983 */ /* 0x001ee80000300800 */
[----:B------:R-:W5:Y:S04]  /*4e790*/  LDL.LU R13, [R1+0x18] ;  /* 0x00001800010d7983 */ /* 0x000f680000300800 */
[----:B------:R-:W-:Y:S04]  /*4e7a0*/  STL [R1+0x378], R3 ;  /* 0x0003780301007387 */ /* 0x000fe80000100800 */
[----:B------:R-:W5:Y:S04]  /*4e7b0*/  LDL.LU R14, [R1+0x10] ;  /* 0x00001000010e7983 */ /* 0x000f680000300800 */
[----:B------:R-:W2:Y:S04]  /*4e7c0*/  LDL.LU R24, [R1+0xc] ;  /* 0x00000c0001187983 */ /* 0x000ea80000300800 */
[----:B------:R-:W2:Y:S04]  /*4e7d0*/  LDL.LU R25, [R1+0x8] ;  /* 0x0000080001197983 */ /* 0x000ea80000300800 */
[----:B-1----:R-:W2:Y:S04]  /*4e7e0*/  LDL.LU R26, [R1] ;  /* 0x00000000011a7983 */ /* 0x002ea80000300800 */
[----:B--2---:R-:W-:Y:S04]  /*4e7f0*/  STL.64 [R1+0x42a8], R26 ;  /* 0x0042a81a01007387 */ /* 0x004fe80000100a00 */
[----:B------:R-:W-:Y:S04]  /*4e800*/  STL.64 [R1+0x42a0], R24 ;  /* 0x0042a01801007387 */ /* 0x000fe80000100a00 */
[----:B------:R-:W2:Y:S04]  /*4e810*/  LDL.LU R9, [R1+0x74] ;  /* 0x0000740001097983 */ /* 0x000ea80000300800 */
[----:B------:R-:W2:Y:S04]  /*4e820*/  LDL.LU R19, [R1+0x70] ;  /* 0x0000700001137983 */ /* 0x000ea80000300800 */
[----:B------:R-:W2:Y:S04]  /*4e830*/  LDL.LU R8, [R1+0x6c] ;  /* 0x00006c0001087983 */ /* 0x000ea80000300800 */
[----:B------:R-:W2:Y:S04]  /*4e840*/  LDL.LU R11, [R1+0x68] ;  /* 0x00006800010b7983 */ /* 0x000ea80000300800 */
[----:B------:R-:W-:Y:S04]  /*4e850*/  STS.U8 [R2+UR6+0x3c0], R10 ;  /* 0x0003c00a02007988 */ /* 0x000fe80008000006 */
[----:B----4-:R-:W-:Y:S04]  /*4e860*/  STS.U8 [R2+UR6+0x380], R12 ;  /* 0x0003800c02007988 */ /* 0x010fe80008000006 */
[----:B------:R-:W-:Y:S04]  /*4e870*/  STS.U8 [R2+UR6+0x580], R15 ;  /* 0x0005800f02007988 */ /* 0x000fe80008000006 */
[----:B---3--:R-:W-:Y:S04]  /*4e880*/  STS.U8 [R2+UR6+0x5c0], R6 ;  /* 0x0005c00602007988 */ /* 0x008fe80008000006 */
[----:B------:R-:W-:Y:S04]  /*4e890*/  STS.U8 [R2+UR6+0x7c0], R20 ;  /* 0x0007c01402007988 */ /* 0x000fe80008000006 */
[----:B------:R-:W-:Y:S01]  /*4e8a0*/  STS.U8 [R2+UR6+0x780], R5 ;  /* 0x0007800502007988 */ /* 0x000fe20008000006 */
[----:B------:R-:W-:Y:S06]  /*4e8b0*/  BAR.SYNC.DEFER_BLOCKING 0x0 ;  /* 0x0000000000007b1d */ /* 0x000fec0000010000 */
[----:B------:R-:W0:Y:S04]  /*4e8c0*/  LDSM.16.M88.4 R24, [R3+UR6] ;  /* 0x000000060318783b */ /* 0x000e280008000200 */
[----:B--2---:R-:W-:Y:S04]  /*4e8d0*/  STL [R1+0x4288], R11 ;  /* 0x0042880b01007387 */ /* 0x004fe80000100800 */
[----:B------:R-:W-:Y:S04]  /*4e8e0*/  STL.64 [R1+0x4280], R8 ;  /* 0x0042800801007387 */ /* 0x000fe80000100a00 */
[----:B------:R-:W2:Y:S04]  /*4e8f0*/  LDL.LU R18, [R1+0x64] ;  /* 0x0000640001127983 */ /* 0x000ea80000300800 */
[----:B------:R-:W3:Y:S04]  /*4e900*/  LDL.LU R22, [R1+0x60] ;  /* 0x0000600001167983 */ /* 0x000ee80000300800 */
[----:B------:R-:W4:Y:S01]  /*4e910*/  LDL.LU R17, [R1+0x5c] ;  /* 0x00005c0001117983 */ /* 0x000f220000300800 */
[----:B0-----:R-:W-:-:S02]  /*4e920*/  IMAD.MOV.U32 R21, RZ, RZ, R24 ;  /* 0x000000ffff157224 */ /* 0x001fc400078e0018 */
[----:B------:R-:W-:Y:S01]  /*4e930*/  IMAD.MOV.U32 R20, RZ, RZ, R25 ;  /* 0x000000ffff147224 */ /* 0x000fe200078e0019 */
[----:B--2---:R-:W-:Y:S04]  /*4e940*/  STL.64 [R1+0x4298], R18 ;  /* 0x0042981201007387 */ /* 0x004fe80000100a00 */
[----:B----4-:R0:W-:Y:S04]  /*4e950*/  STL.64 [R1+0x4290], R16 ;  /* 0x0042901001007387 */ /* 0x0101e80000100a00 */
[----:B0-----:R-:W2:Y:S04]  /*4e960*/  LDL.LU.64 R16, [R1+0x760] ;  /* 0x0007600001107983 */ /* 0x001ea80000300a00 */
[----:B------:R-:W2:Y:S04]  /*4e970*/  LDL.LU.64 R18, [R1+0x768] ;  /* 0x0007680001127983 */ /* 0x000ea80000300a00 */
[----:B------:R-:W4:Y:S04]  /*4e980*/  LDL.LU.64 R8, [R1+0x6a0] ;  /* 0x0006a00001087983 */ /* 0x000f280000300a00 */
[----:B------:R-:W4:Y:S04]  /*4e990*/  LDL.LU.64 R10, [R1+0x6a8] ;  /* 0x0006a800010a7983 */ /* 0x000f280000300a00 */
[----:B------:R-:W-:Y:S04]  /*4e9a0*/  STL.64 [R1+0x250], R24 ;  /* 0x0002501801007387 */ /* 0x000fe80000100a00 */
[----:B------:R-:W-:Y:S04]  /*4e9b0*/  STL.64 [R1+0x258], R26 ;  /* 0x0002581a01007387 */ /* 0x000fe80000100a00 */
[----:B------:R-:W0:Y:S04]  /*4e9c0*/  LDSM.16.M88.4 R24, [R3+UR6+0x400] ;  /* 0x000400060318783b */ /* 0x000e280008000200 */
[----:B0-----:R-:W-:Y:S01]  /*4e9d0*/  STL.64 [R1+0x260], R24 ;  /* 0x0002601801007387 */ /* 0x001fe20000100a00 */
[----:B------:R-:W-:-:S02]  /*4e9e0*/  IMAD.MOV.U32 R7, RZ, RZ, R24 ;  /* 0x000000ffff077224 */ /* 0x000fc400078e0018 */
[----:B------:R-:W-:Y:S01]  /*4e9f0*/  IMAD.MOV.U32 R6, RZ, RZ, R25 ;  /* 0x000000ffff067224 */ /* 0x000fe200078e0019 */
[----:B------:R0:W-:Y:S04]  /*4ea00*/  STL.64 [R1+0x268], R26 ;  /* 0x0002681a01007387 */ /* 0x0001e80000100a00 */
[----:B0-----:R-:W2:Y:S04]  /*4ea10*/  LDL.LU.64 R26, [R1+0x42a8] ;  /* 0x0042a800011a7983 */ /* 0x001ea80000300a00 */
[----:B------:R-:W3:Y:S01]  /*4ea20*/  LDL.LU.64 R24, [R1+0x42a0] ;  /* 0x0042a00001187983 */ /* 0x000ee20000300a00 */
[----:B------:R-:W-:-:S02]  /*4ea30*/  IMAD R5, R29, 0x100, R28 ;  /* 0x000001001d057824 */ /* 0x000fc400078e021c */
[----:B-----5:R-:W-:Y:S02]  /*4ea40*/  IMAD R2, R14, 0x100, R13 ;  /* 0x000001000e027824 */ /* 0x020fe400078e020d */
[----:B------:R-:W5:Y:S04]  /*4ea50*/  LDL.LU.64 R12, [R1+0x750] ;  /* 0x00075000010c7983 */ /* 0x000f680000300a00 */
[----:B------:R-:W5:Y:S01]  /*4ea60*/  LDL.LU.64 R14, [R1+0x758] ;  /* 0x00075800010e7983 */ /* 0x000f620000300a00 */
[----:B--2---:R-:W-:Y:S02]  /*4ea70*/  IMAD R4, R27, 0x100, R26 ;  /* 0x000001001b047824 */ /* 0x004fe400078e021a */
[----:B---3--:R-:W-:-:S03]  /*4ea80*/  IMAD R3, R25, 0x100, R24 ;  /* 0x0000010019037824 */ /* 0x008fc600078e0218 */
[----:B------:R-:W-:Y:S02]  /*4ea90*/  F2FP.F16.E4M3.UNPACK_B R26, R4 ;  /* 0x00000004ff1a723e */ /* 0x000fe400020006ff */
[----:B------:R-:W-:Y:S02]  /*4eaa0*/  F2FP.F16.E4M3.UNPACK_B R27, R5 ;  /* 0x00000005ff1b723e */ /* 0x000fe400020006ff */
[----:B------:R-:W-:Y:S02]  /*4eab0*/  F2FP.F16.E4M3.UNPACK_B R24, R2 ;  /* 0x00000002ff18723e */ /* 0x000fe400020006ff */
[----:B------:R-:W-:Y:S02]  /*4eac0*/  F2FP.F16.E4M3.UNPACK_B R25, R3 ;  /* 0x00000003ff19723e */ /* 0x000fe400020006ff */
[----:B------:R-:W-:Y:S02]  /*4ead0*/  F2FP.F16.E4M3.UNPACK_B R4, R21 ;  /* 0x00000015ff04723e */ /* 0x000fe400020006ff */
[----:B------:R-:W-:-:S07]  /*4eae0*/  F2FP.F16.E4M3.UNPACK_B R5, R20 ;  /* 0x00000014ff05723e */ /* 0x000fce00020006ff */
[----:B------:R-:W-:Y:S01]  /*4eaf0*/  HMMA.16816.F32 R16, R24, R4, R16 ;  /* 0x000000041810723c */ /* 0x000fe20000001810 */
[----:B------:R-:W-:Y:S02]  /*4eb00*/  F2FP.F16.E4M3.UNPACK_B R2, R7 ;  /* 0x00000007ff02723e */ /* 0x000fe400020006ff */
[----:B------:R-:W-:-:S07]  /*4eb10*/  F2FP.F16.E4M3.UNPACK_B R3, R6 ;  /* 0x00000006ff03723e */ /* 0x000fce00020006ff */
[----:B----4-:R-:W-:Y:S09]  /*4eb20*/  HMMA.16816.F32 R24, R24, R2, R8 ;  /* 0x000000021818723c */ /* 0x010ff20000001808 */
[----:B------:R-:W-:Y:S04]  /*4eb30*/  STL.64 [R1], R16 ;  /* 0x0000001001007387 */ /* 0x000fe80000100a00 */
[----:B------:R0:W-:Y:S04]  /*4eb40*/  STL.64 [R1+0x8], R18 ;  /* 0x0000081201007387 */ /* 0x0001e80000100a00 */
[----:B0-----:R-:W2:Y:S04]  /*4eb50*/  LDL.LU.64 R18, [R1+0x4298] ;  /* 0x0042980001127983 */ /* 0x001ea80000300a00 */
[----:B------:R-:W3:Y:S04]  /*4eb60*/  LDL.LU.64 R16, [R1+0x4290] ;  /* 0x0042900001107983 */ /* 0x000ee80000300a00 */
[----:B------:R-:W4:Y:S04]  /*4eb70*/  LDL.LU R11, [R1+0x4288] ;  /* 0x00428800010b7983 */ /* 0x000f280000300800 */
[----:B------:R-:W4:Y:S04]  /*4eb80*/  LDL.LU.64 R8, [R1+0x4280] ;  /* 0x0042800001087983 */ /* 0x000f280000300a00 */
[----:B------:R-:W-:Y:S04]  /*4eb90*/  STL.64 [R1+0x4180], R26 ;  /* 0x0041801a01007387 */ /* 0x000fe80000100a00 */
[----:B------:R0:W-:Y:S01]  /*4eba0*/  STL.64 [R1+0x4178], R24 ;  /* 0x0041781801007387 */ /* 0x0001e20000100a00 */
[----:B--2---:R-:W-:-:S02]  /*4ebb0*/  IMAD R10, R22, 0x100, R18 ;  /* 0x00000100160a7824 */ /* 0x004fc400078e0212 */
[----:B---3--:R-:W-:-:S03]  /*4ebc0*/  IMAD R0, R0, 0x100, R17 ;  /* 0x0000010000007824 */ /* 0x008fc600078e0211 */
[----:B------:R-:W-:Y:S01]  /*4ebd0*/  F2FP.F16.E4M3.UNPACK_B R10, R10 ;  /* 0x0000000aff0a723e */ /* 0x000fe200020006ff */
[----:B----4-:R-:W-:Y:S02]  /*4ebe0*/  IMAD R6, R19, 0x100, R9 ;  /* 0x0000010013067824 */ /* 0x010fe400078e0209 */
[----:B------:R-:W-:Y:S01]  /*4ebf0*/  IMAD R7, R11, 0x100, R8 ;  /* 0x000001000b077824 */ /* 0x000fe200078e0208 */
[----:B------:R-:W-:Y:S02]  /*4ec00*/  F2FP.F16.E4M3.UNPACK_B R11, R0 ;  /* 0x00000000ff0b723e */ /* 0x000fe400020006ff */
[----:B------:R-:W-:Y:S02]  /*4ec10*/  F2FP.F16.E4M3.UNPACK_B R8, R6 ;  /* 0x00000006ff08723e */ /* 0x000fe400020006ff */
[----:B------:R-:W-:-:S07]  /*4ec20*/  F2FP.F16.E4M3.UNPACK_B R9, R7 ;  /* 0x00000007ff09723e */ /* 0x000fce00020006ff */
[----:B-----5:R-:W-:-:S15]  /*4ec30*/  HMMA.16816.F32 R12, R8, R4, R12 ;  /* 0x00000004080c723c */ /* 0x020fde000000180c */
[----:B------:R-:W-:-:S04]  /*4ec40*/  NOP ;  /* 0x0000000000007918 */ /* 0x000fc80000000000 */
[----:B------:R1:W-:Y:S04]  /*4ec50*/  STL.64 [R1+0x40], R12 ;  /* 0x0000400c01007387 */ /* 0x0003e80000100a00 */
[----:B------:R2:W-:Y:S04]  /*4ec60*/  STL [R1+0x48], R14 ;  /* 0x0000480e01007387 */ /* 0x0005e80000100800 */
[----:B0-----:R-:W3:Y:S04]  /*4ec70*/  LDL.LU.64 R24, [R1+0x690] ;  /* 0x0006900001187983 */ /* 0x001ee80000300a00 */
[----:B------:R-:W3:Y:S04]  /*4ec80*/  LDL.LU.64 R26, [R1+0x698] ;  /* 0x00069800011a7983 */ /* 0x000ee80000300a00 */
[----:B------:R-:W4:Y:S04]  /*4ec90*/  LDL.LU R7, [R1+0x7c] ;  /* 0x00007c0001077983 */ /* 0x000f280000300800 */
[----:B------:R-:W5:Y:S04]  /*4eca0*/  LDL.LU R6, [R1+0x84] ;  /* 0x0000840001067983 */ /* 0x000f680000300800 */
[----:B------:R-:W3:Y:S04]  /*4ecb0*/  LDL.LU R0, [R1+0x8c] ;  /* 0x00008c0001007983 */ /* 0x000ee80000300800 */
[----:B------:R-:W3:Y:S01]  /*4ecc0*/  LDL.LU R19, [R1+0xa0] ;  /* 0x0000a00001137983 */ /* 0x000ee20000300800 */
[----:B------:R-:W-:-:S03]  /*4ecd0*/  IMAD.MOV.U32 R29, RZ, RZ, R15 ;  /* 0x000000ffff1d7224 */ /* 0x000fc600078e000f */
[----:B------:R-:W3:Y:S04]  /*4ece0*/  LDL.LU R18, [R1+0xac] ;  /* 0x0000ac0001127983 */ /* 0x000ee80000300800 */
[----:B------:R-:W3:Y:S04]  /*4ecf0*/  LDL.LU R17, [R1+0xa8] ;  /* 0x0000a80001117983 */ /* 0x000ee80000300800 */
[----:B------:R-:W3:Y:S04]  /*4ed00*/  LDL.LU R28, [R1+0xb4] ;  /* 0x0000b400011c7983 */ /* 0x000ee80000300800 */
[----:B------:R-:W3:Y:S04]  /*4ed10*/  LDL.LU R20, [R1+0xb0] ;  /* 0x0000b00001147983 */ /* 0x000ee80000300800 */
[----:B------:R-:W3:Y:S04]  /*4ed20*/  LDL.LU R15, [R1+0xbc] ;  /* 0x0000bc00010f7983 */ /* 0x000ee80000300800 */
[----:B------:R-:W3:Y:S04]  /*4ed30*/  LDL.LU R21, [R1+0xb8] ;  /* 0x0000b80001157983 */ /* 0x000ee80000300800 */
[----:B-1----:R-:W3:Y:S04]  /*4ed40*/  LDL.LU R12, [R1+0xc4] ;  /* 0x0000c400010c7983 */ /* 0x002ee80000300800 */
[----:B------:R-:W3:Y:S04]  /*4ed50*/  LDL.LU R13, [R1+0xc0] ;  /* 0x0000c000010d7983 */ /* 0x000ee80000300800 */
[----:B--2---:R-:W3:Y:S04]  /*4ed60*/  LDL.LU R14, [R1+0xcc] ;  /* 0x0000cc00010e7983 */ /* 0x004ee80000300800 */
[----:B---3--:R0:W-:Y:S04]  /*4ed70*/  STL.64 [R1+0x4258], R14 ;  /* 0x0042580e01007387 */ /* 0x0081e80000100a00 */
[----:B0-----:R-:W5:Y:S04]  /*4ed80*/  LDL.LU R14, [R1+0x88] ;  /* 0x00008800010e7983 */ /* 0x001f680000300800 */
[----:B------:R-:W2:Y:S04]  /*4ed90*/  LDL.LU R15, [R1+0x90] ;  /* 0x00009000010f7983 */ /* 0x000ea80000300800 */
[----:B------:R0:W-:Y:S04]  /*4eda0*/  STL.64 [R1+0x4250], R12 ;  /* 0x0042500c01007387 */ /* 0x0001e80000100a00 */
[----:B0-----:R-:W3:Y:S04]  /*4edb0*/  LDL.LU R12, [R1+0x78] ;  /* 0x00007800010c7983 */ /* 0x001ee80000300800 */
[----:B------:R-:W4:Y:S04]  /*4edc0*/  LDL.LU R13, [R1+0x80] ;  /* 0x00008000010d7983 */ /* 0x000f280000300800 */
[----:B------:R-:W2:Y:S01]  /*4edd0*/  LDL.LU R22, [R1+0xc8] ;  /* 0x0000c80001167983 */ /* 0x000ea20000300800 */
[----:B------:R-:W-:-:S15]  /*4ede0*/  HMMA.16816.F32 R8, R8, R2, R24 ;  /* 0x000000020808723c */ /* 0x000fde0000001818 */
[----:B------:R-:W-:-:S04]  /*4edf0*/  NOP ;  /* 0x0000000000007918 */ /* 0x000fc80000000000 */
[----:B------:R-:W-:Y:S02]  /*4ee00*/  IMAD.MOV.U32 R27, RZ, RZ, R8 ;  /* 0x000000ffff1b7224 */ /* 0x000fe400078e0008 */
[----:B------:R-:W-:Y:S02]  /*4ee10*/  IMAD.MOV.U32 R26, RZ, RZ, R9 ;  /* 0x000000ffff1a7224 */ /* 0x000fe400078e0009 */
[----:B------:R-:W-:Y:S02]  /*4ee20*/  IMAD.MOV.U32 R25, RZ, RZ, R10 ;  /* 0x000000ffff197224 */ /* 0x000fe400078e000a */
[----:B------:R-:W-:Y:S01]  /*4ee30*/  IMAD.MOV.U32 R24, RZ, RZ, R11 ;  /* 0x000000ffff187224 */ /* 0x000fe200078e000b */
[----:B--2---:R-:W-:Y:S04]  /*4ee40*/  STL.64 [R1+0x4268], R22 ;  /* 0x0042681601007387 */ /* 0x004fe80000100a00 */
[----:B------:R0:W-:Y:S04]  /*4ee50*/  STL.64 [R1+0x4260], R20 ;  /* 0x0042601401007387 */ /* 0x0001e80000100a00 */
[----:B------:R-:W-:Y:S04]  /*4ee60*/  STL.64 [R1+0x41c0], R26 ;  /* 0x0041c01a01007387 */ /* 0x000fe80000100a00 */
[----:B------:R-:W-:Y:S04]  /*4ee70*/  STL.64 [R1+0x41b8], R24 ;  /* 0x0041b81801007387 */ /* 0x000fe80000100a00 */
[----:B0-----:R-:W2:Y:S04]  /*4ee80*/  LDL.LU.64 R20, [R1+0x680] ;  /* 0x0006800001147983 */ /* 0x001ea80000300a00 */
[----:B------:R-:W2:Y:S01]  /*4ee90*/  LDL.LU.64 R22, [R1+0x688] ;  /* 0x0006880001167983 */ /* 0x000ea20000300a00 */
[----:B---3--:R-:W-:-:S02]  /*4eea0*/  IMAD R8, R16, 0x100, R12 ;  /* 0x0000010010087824 */ /* 0x008fc400078e020c */
[----:B----4-:R-:W-:Y:S02]  /*4eeb0*/  IMAD R7, R7, 0x100, R13 ;  /* 0x0000010007077824 */ /* 0x010fe400078e020d */
[----:B-----5:R-:W-:Y:S02]  /*4eec0*/  IMAD R6, R6, 0x100, R14 ;  /* 0x0000010006067824 */ /* 0x020fe400078e020e */
[----:B------:R-:W-:Y:S01]  /*4eed0*/  IMAD R0, R0, 0x100, R15 ;  /* 0x0000010000007824 */ /* 0x000fe200078e020f */
[----:B--2---:R-:W-:Y:S04]  /*4eee0*/  STL.64 [R1+0x4278], R22 ;  /* 0x0042781601007387 */ /* 0x004fe80000100a00 */
[----:B------:R0:W-:Y:S04]  /*4eef0*/  STL.64 [R1+0x4270], R20 ;  /* 0x0042701401007387 */ /* 0x0001e80000100a00 */
[----:B0-----:R-:W2:Y:S04]  /*4ef00*/  LDL.LU.64 R20, [R1+0x740] ;  /* 0x0007400001147983 */ /* 0x001ea80000300a00 */
[----:B------:R-:W2:Y:S01]  /*4ef10*/  LDL.LU.64 R22, [R1+0x748] ;  /* 0x0007480001167983 */ /* 0x000ea20000300a00 */
[----:B------:R-:W-:-:S02]  /*4ef20*/  F2FP.F16.E4M3.UNPACK_B R8, R8 ;  /* 0x00000008ff08723e */ /* 0x000fc400020006ff */
[----:B------:R-:W-:Y:S01]  /*4ef30*/  F2FP.F16.E4M3.UNPACK_B R9, R7 ;  /* 0x00000007ff09723e */ /* 0x000fe200020006ff */
[----:B------:R-:W3:Y:S01]  /*4ef40*/  LDL.LU R16, [R1+0xa4] ;  /* 0x0000a40001107983 */ /* 0x000ee20000300800 */
[----:B------:R-:W-:Y:S02]  /*4ef50*/  F2FP.F16.E4M3.UNPACK_B R10, R6 ;  /* 0x00000006ff0a723e */ /* 0x000fe400020006ff */
[----:B------:R-:W-:Y:S01]  /*4ef60*/  F2FP.F16.E4M3.UNPACK_B R11, R0 ;  /* 0x00000000ff0b723e */ /* 0x000fe200020006ff */
[----:B------:R-:W4:Y:S04]  /*4ef70*/  LDL.LU.64 R12, [R1+0x730] ;  /* 0x00073000010c7983 */ /* 0x000f280000300a00 */
[----:B------:R-:W4:Y:S04]  /*4ef80*/  LDL.LU.64 R14, [R1+0x738] ;  /* 0x00073800010e7983 */ /* 0x000f280000300a00 */
[----:B------:R-:W5:Y:S04]  /*4ef90*/  LDL.LU.64 R24, [R1+0x670] ;  /* 0x0006700001187983 */ /* 0x000f680000300a00 */
[----:B------:R-:W5:Y:S04]  /*4efa0*/  LDL.LU.64 R26, [R1+0x678] ;  /* 0x00067800011a7983 */ /* 0x000f680000300a00 */
[----:B------:R-:W3:Y:S04]  /*4efb0*/  LDL.LU R7, [R1+0x98] ;  /* 0x0000980001077983 */ /* 0x000ee80000300800 */
[----:B------:R-:W3:Y:S04]  /*4efc0*/  LDL.LU R6, [R1+0x9c] ;  /* 0x00009c0001067983 */ /* 0x000ee80000300800 */
[----:B------:R-:W3:Y:S01]  /*4efd0*/  LDL.LU R0, [R1+0x94] ;  /* 0x0000940001007983 */ /* 0x000ee20000300800 */
[----:B--2---:R-:W-:-:S15]  /*4efe0*/  HMMA.16816.F32 R20, R8, R4, R20 ;  /* 0x000000040814723c */ /* 0x004fde0000001814 */
[----:B------:R-:W-:-:S04]  /*4eff0*/  NOP ;  /* 0x0000000000007918 */ /* 0x000fc80000000000 */
[----:B------:R-:W-:Y:S04]  /*4f000*/  STL.64 [R1+0x60], R20 ;  /* 0x0000601401007387 */ /* 0x000fe80000100a00 */
[----:B------:R0:W-:Y:S04]  /*4f010*/  STL.64 [R1+0x68], R22 ;  /* 0x0000681601007387 */ /* 0x0001e80000100a00 */
[----:B0-----:R-:W2:Y:S04]  /*4f020*/  LDL.LU.64 R22, [R1+0x4278] ;  /* 0x0042780001167983 */ /* 0x001ea80000300a00 */
[----:B------:R-:W2:Y:S02]  /*4f030*/  LDL.LU.64 R20, [R1+0x4270] ;  /* 0x0042700001147983 */ /* 0x000ea40000300a00 */
[----:B--2---:R-:W-:Y:S02]  /*4f040*/  HMMA.16816.F32 R8, R8, R2, R20 ;  /* 0x000000020808723c */ /* 0x004fe40000001814 */
[----:B------:R-:W2:Y:S01]  /*4f050*/  LDL.LU.64 R22, [R1+0x4268] ;  /* 0x0042680001167983 */ /* 0x000ea20000300a00 */
[----:B---3--:R-:W-:-:S03]  /*4f060*/  IMAD R6, R7, 0x100, R6 ;  /* 0x0000010007067824 */ /* 0x008fc600078e0206 */
[----:B------:R-:W3:Y:S01]  /*4f070*/  LDL.LU.64 R20, [R1+0x4260] ;  /* 0x0042600001147983 */ /* 0x000ee20000300a00 */
[----:B------:R-:W-:-:S12]  /*4f080*/  IMAD R7, R19, 0x100, R16 ;  /* 0x0000010013077824 */ /* 0x000fd800078e0210 */
[----:B------:R-:W-:Y:S04]  /*4f090*/  STL.64 [R1+0x30], R8 ;  /* 0x0000300801007387 */ /* 0x000fe80000100a00 */
[----:B------:R0:W-:Y:S02]  /*4f0a0*/  STL.64 [R1+0x38], R10 ;  /* 0x0000380a01007387 */ /* 0x0001e40000100a00 */
[----:B0-----:R-:W-:Y:S01]  /*4f0b0*/  IMAD R11, R17, 0x100, R18 ;  /* 0x00000100110b7824 */ /* 0x001fe200078e0212 */
[----:B------:R-:W-:Y:S01]  /*4f0c0*/  F2FP.F16.E4M3.UNPACK_B R9, R6 ;  /* 0x00000006ff09723e */ /* 0x000fe200020006ff */
[----:B------:R-:W3:Y:S01]  /*4f0d0*/  LDL.LU.64 R16, [R1+0x720] ;  /* 0x0007200001107983 */ /* 0x000ee20000300a00 */
[----:B------:R-:W-:Y:S02]  /*4f0e0*/  F2FP.F16.E4M3.UNPACK_B R10, R7 ;  /* 0x00000007ff0a723e */ /* 0x000fe400020006ff */
[----:B------:R-:W-:Y:S01]  /*4f0f0*/  F2FP.F16.E4M3.UNPACK_B R11, R11 ;  /* 0x0000000bff0b723e */ /* 0x000fe200020006ff */
[----:B------:R-:W3:Y:S01]  /*4f100*/  LDL.LU.64 R18, [R1+0x728] ;  /* 0x0007280001127983 */ /* 0x000ee20000300a00 */
[----:B--2---:R-:W-:-:S05]  /*4f110*/  IMAD R0, R23, 0x100, R0 ;  /* 0x0000010017007824 */ /* 0x004fca00078e0200 */
[----:B------:R-:W-:-:S07]  /*4f120*/  F2FP.F16.E4M3.UNPACK_B R8, R0 ;  /* 0x00000000ff08723e */ /* 0x000fce00020006ff */
[----:B----4-:R-:W-:-:S15]  /*4f130*/  HMMA.16816.F32 R12, R8, R4, R12 ;  /* 0x00000004080c723c */ /* 0x010fde000000180c */
[----:B------:R-:W-:-:S04]  /*4f140*/  NOP ;  /* 0x0000000000007918 */ /* 0x000fc80000000000 */
[----:B------:R-:W-:Y:S04]  /*4f150*/  STL.64 [R1+0x50], R12 ;  /* 0x0000500c01007387 */ /* 0x000fe80000100a00 */
[----:B------:R0:W-:Y:S04]  /*4f160*/  STL.64 [R1+0x58], R14 ;  /* 0x0000580e01007387 */ /* 0x0001e80000100a00 */
[----:B0-----:R-:W2:Y:S04]  /*4f170*/  LDL.LU.64 R14, [R1+0x4258] ;  /* 0x00425800010e7983 */ /* 0x001ea80000300a00 */
[----:B------:R-:W4:Y:S01]  /*4f180*/  LDL.LU.64 R12, [R1+0x4250] ;  /* 0x00425000010c7983 */ /* 0x000f220000300a00 */
[----:B-----5:R-:W-:Y:S01]  /*4f190*/  HMMA.16816.F32 R8, R8, R2, R24 ;  /* 0x000000020808723c */ /* 0x020fe20000001818 */
[----:B---3--:R-:W-:-:S15]  /*4f1a0*/  IMAD R0, R20, 0x100, R28 ;  /* 0x0000010014007824 */ /* 0x008fde00078e021c */
[----:B------:R-:W-:-:S03]  /*4f1b0*/  NOP ;  /* 0x0000000000007918 */ /* 0x000fc60000000000 */
[----:B------:R0:W-:Y:S04]  /*4f1c0*/  STL.64 [R1+0x20], R8 ;  /* 0x0000200801007387 */ /* 0x0001e80000100a00 */
[----:B------:R1:W-:Y:S01]  /*4f1d0*/  STL.64 [R1+0x28], R10 ;  /* 0x0000280a01007387 */ /* 0x0003e20000100a00 */
[----:B--2---:R-:W-:Y:S02]  /*4f1e0*/  IMAD R6, R21, 0x100, R15 ;  /* 0x0000010015067824 */ /* 0x004fe400078e020f */
[----:B0-----:R-:W-:Y:S01]  /*4f1f0*/  IMAD R8, R22, 0x100, R14 ;  /* 0x0000010016087824 */ /* 0x001fe200078e020e */
[----:B------:R-:W2:Y:S04]  /*4f200*/  LDL.LU.64 R20, [R1+0x660] ;  /* 0x0006600001147983 */ /* 0x000ea80000300a00 */
[----:B------:R-:W2:Y:S01]  /*4f210*/  LDL.LU.64 R22, [R1+0x668] ;  /* 0x0006680001167983 */ /* 0x000ea20000300a00 */
[----:B----4-:R-:W-:Y:S01]  /*4f220*/  IMAD R7, R13, 0x100, R12 ;  /* 0x000001000d077824 */ /* 0x010fe200078e020c */
[----:B------:R-:W-:-:S02]  /*4f230*/  F2FP.F16.E4M3.UNPACK_B R12, R0 ;  /* 0x00000000ff0c723e */ /* 0x000fc400020006ff */
[----:B------:R-:W-:Y:S01]  /*4f240*/  F2FP.F16.E4M3.UNPACK_B R13, R6 ;  /* 0x00000006ff0d723e */ /* 0x000fe200020006ff */
[----:B------:R-:W3:Y:S01]  /*4f250*/  LDL.LU R27, [R1+0xd4] ;  /* 0x0000d400011b7983 */ /* 0x000ee20000300800 */
[----:B------:R-:W-:Y:S02]  /*4f260*/  F2FP.F16.E4M3.UNPACK_B R14, R7 ;  /* 0x00000007ff0e723e */ /* 0x000fe400020006ff */
[----:B------:R-:W-:Y:S01]  /*4f270*/  F2FP.F16.E4M3.UNPACK_B R15, R8 ;  /* 0x00000008ff0f723e */ /* 0x000fe200020006ff */
[----:B------:R-:W3:Y:S04]  /*4f280*/  LDL.LU R28, [R1+0xd0] ;  /* 0x0000d000011c7983 */ /* 0x000ee80000300800 */
[----:B------:R-:W4:Y:S02]  /*4f290*/  LDL.LU R8, [R1+0xdc] ;  /* 0x0000dc0001087983 */ /* 0x000f240000300800 */
[C---:B------:R-:W-:Y:S02]  /*4f2a0*/  HMMA.16816.F32 R16, R12.reuse, R4, R16 ;  /* 0x000000040c10723c */ /* 0x040fe40000001810 */
[----:B------:R-:W4:Y:S04]  /*4f2b0*/  LDL.LU R6, [R1+0xd8] ;  /* 0x0000d80001067983 */ /* 0x000f280000300800 */
[----:B------:R-:W5:Y:S04]  /*4f2c0*/  LDL.LU R7, [R1+0xe4] ;  /* 0x0000e40001077983 */ /* 0x000f680000300800 */
[----:B------:R-:W5:Y:S04]  /*4f2d0*/  LDL.LU R9, [R1+0xe0] ;  /* 0x0000e00001097983 */ /* 0x000f680000300800 */
[----:B-1----:R-:W3:Y:S04]  /*4f2e0*/  LDL.LU R10, [R1+0xec] ;  /* 0x0000ec00010a7983 */ /* 0x002ee80000300800 */
[----:B------:R-:W3:Y:S04]  /*4f2f0*/  LDL.LU R11, [R1+0xe8] ;  /* 0x0000e800010b7983 */ /* 0x000ee80000300800 */
[----:B------:R-:W-:Y:S04]  /*4f300*/  STL [R1+0x4148], R16 ;  /* 0x0041481001007387 */ /* 0x000fe80000100800 */
[----:B------:R-:W-:Y:S04]  /*4f310*/  STL [R1+0x4124], R17 ;  /* 0x0041241101007387 */ /* 0x000fe80000100800 */
[----:B------:R-:W-:Y:S04]  /*4f320*/  STL [R1+0x4120], R18 ;  /* 0x0041201201007387 */ /* 0x000fe80000100800 */
[----:B------:R0:W-:Y:S04]  /*4f330*/  STL [R1+0x411c], R19 ;  /* 0x00411c1301007387 */ /* 0x0001e80000100800 */
[----:B0-----:R-:W3:Y:S01]  /*4f340*/  LDL.LU R19, [R1+0xf8] ;  /* 0x0000f80001137983 */ /* 0x001ee20000300800 */
[----:B--2---:R-:W-:Y:S03]  /*4f350*/  HMMA.16816.F32 R12, R12, R2, R20 ;  /* 0x000000020c0c723c */ /* 0x004fe60000001814 */
[----:B------:R-:W2:Y:S04]  /*4f360*/  LDL.LU R23, [R1+0x104] ;  /* 0x0001040001177983 */ /* 0x000ea80000300800 */
[----:B------:R-:W2:Y:S04]  /*4f370*/  LDL.LU R20, [R1+0x100] ;  /* 0x0001000001147983 */ /* 0x000ea80000300800 */
[----:B------:R-:W2:Y:S04]  /*4f380*/  LDL.LU R21, [R1+0x10c] ;  /* 0x00010c0001157983 */ /* 0x000ea80000300800 */
[----:B------:R-:W2:Y:S04]  /*4f390*/  LDL.LU R22, [R1+0x108] ;  /* 0x0001080001167983 */ /* 0x000ea80000300800 */
[----:B--2---:R-:W-:Y:S04]  /*4f3a0*/  STL.64 [R1+0x4238], R22 ;  /* 0x0042381601007387 */ /* 0x004fe80000100a00 */
[----:B------:R0:W-:Y:S04]  /*4f3b0*/  STL.64 [R1+0x4230], R20 ;  /* 0x0042301401007387 */ /* 0x0001e80000100a00 */
        /* <DEDUP_REMOVED lines=15> */
[----:B------:R-:W3:Y:S04]  /*4f4b0*/  LDL.LU R17, [R1+0x110] ;  /* 0x0001100001117983 */ /* 0x000ee80000300800 */
[----:B------:R-:W4:Y:S04]  /*4f4c0*/  LDL.LU R16, [R1+0x11c] ;  /* 0x00011c0001107983 */ /* 0x000f280000300800 */
[----:B------:R-:W4:Y:S04]  /*4f4d0*/  LDL.LU R24, [R1+0x118] ;  /* 0x0001180001187983 */ /* 0x000f280000300800 */
[----:B------:R-:W5:Y:S04]  /*4f4e0*/  LDL.LU R25, [R1+0x144] ;  /* 0x0001440001197983 */ /* 0x000f680000300800 */
[----:B------:R-:W5:Y:S04]  /*4f4f0*/  LDL.LU R26, [R1+0x140] ;  /* 0x00014000011a7983 */ /* 0x000f680000300800 */
[----:B------:R-:W-:Y:S04]  /*4f500*/  STL.64 [R1+0x4130], R14 ;  /* 0x0041300e01007387 */ /* 0x000fe80000100a00 */
[----:B------:R0:W-:Y:S04]  /*4f510*/  STL.64 [R1+0x4128], R12 ;  /* 0x0041280c01007387 */ /* 0x0001e80000100a00 */
[----:B------:R-:W3:Y:S04]  /*4f520*/  LDL.LU R27, [R1+0x14c] ;  /* 0x00014c00011b7983 */ /* 0x000ee80000300800 */
[----:B------:R-:W3:Y:S04]  /*4f530*/  LDL.LU R28, [R1+0x148] ;  /* 0x00014800011c7983 */ /* 0x000ee80000300800 */
[----:B0-----:R-:W3:Y:S04]  /*4f540*/  LDL.LU.64 R12, [R1+0x640] ;  /* 0x00064000010c7983 */ /* 0x001ee80000300a00 */
[----:B------:R-:W3:Y:S04]  /*4f550*/  LDL.LU.64 R14, [R1+0x648] ;  /* 0x00064800010e7983 */ /* 0x000ee80000300a00 */
        /* <DEDUP_REMOVED lines=10> */
[----:B------:R-:W2:Y:S04]  /*4f600*/  LDL.LU.64 R22, [R1+0x4238] ;  /* 0x0042380001167983 */ /* 0x000ea80000300a00 */
[----:B------:R-:W2:-:S13]  /*4f610*/  LDL.LU.64 R20, [R1+0x4230] ;  /* 0x0042300001147983 */ /* 0x000e9a0000300a00 */
[----:B------:R-:W-:Y:S04]  /*4f620*/  STL [R1+0x4118], R8 ;  /* 0x0041180801007387 */ /* 0x000fe80000100800 */
[----:B------:R0:W-:Y:S04]  /*4f630*/  STL [R1+0x4114], R9 ;  /* 0x0041140901007387 */ /* 0x0001e80000100800 */
[----:B------:R-:W-:Y:S04]  /*4f640*/  STL [R1+0x4110], R10 ;  /* 0x0041100a01007387 */ /* 0x000fe80000100800 */
[----:B------:R1:W-:Y:S04]  /*4f650*/  STL [R1+0x410c], R11 ;  /* 0x00410c0b01007387 */ /* 0x0003e80000100800 */
[----:B0-----:R-:W4:Y:S04]  /*4f660*/  LDL.LU.64 R8, [R1+0x700] ;  /* 0x0007000001087983 */ /* 0x001f280000300a00 */
[----:B-1----:R-:W4:Y:S01]  /*4f670*/  LDL.LU.64 R10, [R1+0x708] ;  /* 0x00070800010a7983 */ /* 0x002f220000300a00 */
[----:B---3--:R-:W-:-:S02]  /*4f680*/  IMAD R0, R0, 0x100, R7 ;  /* 0x0000010000007824 */ /* 0x008fc400078e0207 */
[----:B------:R-:W-:Y:S02]  /*4f690*/  IMAD R6, R19, 0x100, R6 ;  /* 0x0000010013067824 */ /* 0x000fe400078e0206 */
[----:B--2---:R-:W-:Y:S02]  /*4f6a0*/  IMAD R7, R20, 0x100, R23 ;  /* 0x0000010014077824 */ /* 0x004fe400078e0217 */
[----:B------:R-:W-:Y:S01]  /*4f6b0*/  IMAD R23, R22, 0x100, R21 ;  /* 0x0000010016177824 */ /* 0x000fe200078e0215 */
[----:B------:R-:W-:Y:S02]  /*4f6c0*/  F2FP.F16.E4M3.UNPACK_B R20, R0 ;  /* 0x00000000ff14723e */ /* 0x000fe400020006ff */
[----:B------:R-:W-:Y:S02]  /*4f6d0*/  F2FP.F16.E4M3.UNPACK_B R21, R6 ;  /* 0x00000006ff15723e */ /* 0x000fe400020006ff */
[----:B------:R-:W-:Y:S02]  /*4f6e0*/  F2FP.F16.E4M3.UNPACK_B R22, R7 ;  /* 0x00000007ff16723e */ /* 0x000fe400020006ff */
[----:B------:R-:W-:-:S07]  /*4f6f0*/  F2FP.F16.E4M3.UNPACK_B R23, R23 ;  /* 0x00000017ff17723e */ /* 0x000fce00020006ff */
[----:B----4-:R-:W-:-:S15]  /*4f700*/  HMMA.16816.F32 R8, R20, R4, R8 ;  /* 0x000000041408723c */ /* 0x010fde0000001808 */
[----:B------:R-:W-:-:S04]  /*4f710*/  NOP ;  /* 0x0000000000007918 */ /* 0x000fc80000000000 */
[----:B------:R-:W-:Y:S04]  /*4f720*/  STL.64 [R1+0x90], R8 ;  /* 0x0000900801007387 */ /* 0x000fe80000100a00 */
[----:B------:R0:W-:Y:S02]  /*4f730*/  STL.64 [R1+0x98], R10 ;  /* 0x0000980a01007387 */ /* 0x0001e40000100a00 */
[----:B0-----:R-:W-:Y:S01]  /*4f740*/  HMMA.16816.F32 R8, R20, R2, R12 ;  /* 0x000000021408723c */ /* 0x001fe2000000180c */
[----:B------:R-:W-:Y:S02]  /*4f750*/  IMAD R0, R17, 0x100, R18 ;  /* 0x0000010011007824 */ /* 0x000fe400078e0212 */
[----:B------:R-:W-:-:S15]  /*4f760*/  IMAD R6, R24, 0x100, R16 ;  /* 0x0000010018067824 */ /* 0x000fde00078e0210 */
[----:B------:R-:W-:Y:S01]  /*4f770*/  NOP ;  /* 0x0000000000007918 */ /* 0x000fe20000000000 */
[----:B------:R0:W-:Y:S04]  /*4f780*/  STL.64 [R1+0x80], R8 ;  /* 0x0000800801007387 */ /* 0x0001e80000100a00 */
[----:B------:R1:W-:Y:S04]  /*4f790*/  STL.64 [R1+0x88], R10 ;  /* 0x0000880a01007387 */ /* 0x0003e80000100a00 */
[----:B0-----:R-:W2:Y:S04]  /*4f7a0*/  LDL.LU.64 R8, [R1+0x6f0] ;  /* 0x0006f00001087983 */ /* 0x001ea80000300a00 */
[----:B-1----:R-:W2:Y:S04]  /*4f7b0*/  LDL.LU.64 R10, [R1+0x6f8] ;  /* 0x0006f800010a7983 */ /* 0x002ea80000300a00 */
[----:B------:R-:W3:Y:S04]  /*4f7c0*/  LDL.LU R17, [R1+0x17c] ;  /* 0x00017c0001117983 */ /* 0x000ee80000300800 */
[----:B------:R-:W3:Y:S04]  /*4f7d0*/  LDL.LU R16, [R1+0x178] ;  /* 0x0001780001107983 */ /* 0x000ee80000300800 */
[----:B------:R-:W4:Y:S04]  /*4f7e0*/  LDL.LU R19, [R1+0x190] ;  /* 0x0001900001137983 */ /* 0x000f280000300800 */
[----:B------:R-:W4:Y:S01]  /*4f7f0*/  LDL.LU R18, [R1+0x19c] ;  /* 0x00019c0001127983 */ /* 0x000f220000300800 */
[----:B-----5:R-:W-:-:S02]  /*4f800*/  IMAD R7, R26, 0x100, R25 ;  /* 0x000001001a077824 */ /* 0x020fc400078e0219 */
[----:B------:R-:W-:Y:S01]  /*4f810*/  IMAD R23, R28, 0x100, R27 ;  /* 0x000001001c177824 */ /* 0x000fe200078e021b */
[----:B------:R-:W-:Y:S02]  /*4f820*/  F2FP.F16.E4M3.UNPACK_B R20, R0 ;  /* 0x00000000ff14723e */ /* 0x000fe400020006ff */
[----:B------:R-:W-:Y:S02]  /*4f830*/  F2FP.F16.E4M3.UNPACK_B R21, R6 ;  /* 0x00000006ff15723e */ /* 0x000fe400020006ff */
[----:B------:R-:W-:Y:S02]  /*4f840*/  F2FP.F16.E4M3.UNPACK_B R22, R7 ;  /* 0x00000007ff16723e */ /* 0x000fe400020006ff */
[----:B------:R-:W-:Y:S01]  /*4f850*/  F2FP.F16.E4M3.UNPACK_B R23, R23 ;  /* 0x00000017ff17723e */ /* 0x000fe200020006ff */
[----:B----4-:R-:W-:Y:S04]  /*4f860*/  STL.64 [R1+0x4228], R18 ;  /* 0x0042281201007387 */ /* 0x010fe80000100a00 */
[----:B---3--:R0:W-:Y:S04]  /*4f870*/  STL.64 [R1+0x4220], R16 ;  /* 0x0042201001007387 */ /* 0x0081e80000100a00 */
[----:B0-----:R-:W3:Y:S04]  /*4f880*/  LDL.LU.64 R16, [R1+0x630] ;  /* 0x0006300001107983 */ /* 0x001ee80000300a00 */
[----:B------:R-:W3:Y:S04]  /*4f890*/  LDL.LU.64 R18, [R1+0x638] ;  /* 0x0006380001127983 */ /* 0x000ee80000300a00 */
[----:B------:R-:W4:Y:S04]  /*4f8a0*/  LDL.LU R24, [R1+0x198] ;  /* 0x0001980001187983 */ /* 0x000f280000300800 */
[----:B------:R-:W4:Y:S04]  /*4f8b0*/  LDL.LU R25, [R1+0x1b4] ;  /* 0x0001b40001197983 */ /* 0x000f280000300800 */
[----:B------:R-:W5:Y:S04]  /*4f8c0*/  LDL.LU R26, [R1+0x1b0] ;  /* 0x0001b000011a7983 */ /* 0x000f680000300800 */
[----:B------:R-:W5:Y:S01]  /*4f8d0*/  LDL.LU R27, [R1+0x1bc] ;  /* 0x0001bc00011b7983 */ /* 0x000f620000300800 */
[----:B--2---:R-:W-:-:S15]  /*4f8e0*/  HMMA.16816.F32 R12, R20, R4, R8 ;  /* 0x00000004140c723c */ /* 0x004fde0000001808 */
[----:B------:R-:W-:-:S04]  /*4f8f0*/  NOP ;  /* 0x0000000000007918 */ /* 0x000fc80000000000 */
[----:B------:R-:W-:Y:S02]  /*4f900*/  IMAD.MOV.U32 R10, RZ, RZ, R14 ;  /* 0x000000ffff0a7224 */ /* 0x000fe400078e000e */
[----:B------:R-:W-:Y:S02]  /*4f910*/  IMAD.MOV.U32 R11, RZ, RZ, R15 ;  /* 0x000000ffff0b7224 */ /* 0x000fe400078e000f */
[----:B------:R-:W-:Y:S02]  /*4f920*/  IMAD.MOV.U32 R8, RZ, RZ, R12 ;  /* 0x000000ffff087224 */ /* 0x000fe400078e000c */
[----:B------:R-:W-:Y:S01]  /*4f930*/  IMAD.MOV.U32 R9, RZ, RZ, R13 ;  /* 0x000000ffff097224 */ /* 0x000fe200078e000d */
[----:B---3--:R-:W-:Y:S01]  /*4f940*/  HMMA.16816.F32 R20, R20, R2, R16 ;  /* 0x000000021414723c */ /* 0x008fe20000001810 */
[----:B-----5:R-:W-:Y:S04]  /*4f950*/  STL.64 [R1+0x4218], R26 ;  /* 0x0042181a01007387 */ /* 0x020fe80000100a00 */
[----:B----4-:R0:W-:Y:S04]  /*4f960*/  STL.64 [R1+0x4210], R24 ;  /* 0x0042101801007387 */ /* 0x0101e80000100a00 */
[----:B------:R-:W2:Y:S04]  /*4f970*/  LDL.LU R28, [R1+0x1b8] ;  /* 0x0001b800011c7983 */ /* 0x000ea80000300800 */
[----:B------:R-:W3:Y:S04]  /*4f980*/  LDL.LU R0, [R1+0x150] ;  /* 0x0001500001007983 */ /* 0x000ee80000300800 */
[----:B------:R-:W4:Y:S04]  /*4f990*/  LDL.LU R6, [R1+0x158] ;  /* 0x0001580001067983 */ /* 0x000f280000300800 */
[----:B------:R-:W5:Y:S04]  /*4f9a0*/  LDL.LU R7, [R1+0x170] ;  /* 0x0001700001077983 */ /* 0x000f680000300800 */
[----:B0-----:R-:W2:Y:S04]  /*4f9b0*/  LDL.LU.64 R24, [R1+0x6e0] ;  /* 0x0006e00001187983 */ /* 0x001ea80000300a00 */
[----:B------:R-:W2:Y:S04]  /*4f9c0*/  LDL.LU.64 R26, [R1+0x6e8] ;  /* 0x0006e800011a7983 */ /* 0x000ea80000300a00 */
[----:B------:R-:W2:Y:S04]  /*4f9d0*/  LDL.LU.64 R12, [R1+0x620] ;  /* 0x00062000010c7983 */ /* 0x000ea80000300a00 */
[----:B------:R-:W2:Y:S04]  /*4f9e0*/  LDL.LU.64 R14, [R1+0x628] ;  /* 0x00062800010e7983 */ /* 0x000ea80000300a00 */
[----:B------:R0:W-:Y:S04]  /*4f9f0*/  STL.64 [R1+0x4140], R10 ;  /* 0x0041400a01007387 */ /* 0x0001e80000100a00 */
[----:B0-----:R-:W4:Y:S04]  /*4fa00*/  LDL.LU R10, [R1+0x15c] ;  /* 0x00015c00010a7983 */ /* 0x001f280000300800 */
[----:B------:R-:W5:Y:S04]  /*4fa10*/  LDL.LU R11, [R1+0x174] ;  /* 0x00017400010b7983 */ /* 0x000f680000300800 */
[----:B------:R0:W-:Y:S04]  /*4fa20*/  STL.64 [R1+0x4138], R8 ;  /* 0x0041380801007387 */ /* 0x0001e80000100a00 */
[----:B0-----:R-:W3:Y:S04]  /*4fa30*/  LDL.LU R8, [R1+0x154] ;  /* 0x0001540001087983 */ /* 0x001ee80000300800 */
[----:B------:R-:W2:Y:S04]  /*4fa40*/  LDL.LU R9, [R1+0x194] ;  /* 0x0001940001097983 */ /* 0x000ea80000300800 */
[----:B------:R-:W2:Y:S04]  /*4fa50*/  LDL.LU.64 R18, [R1+0x4228] ;  /* 0x0042280001127983 */ /* 0x000ea80000300a00 */
[----:B------:R-:W2:Y:S04]  /*4fa60*/  LDL.LU.64 R16, [R1+0x4220] ;  /* 0x0042200001107983 */ /* 0x000ea80000300a00 */
[----:B------:R0:W-:Y:S04]  /*4fa70*/  STL.64 [R1+0xa0], R20 ;  /* 0x0000a01401007387 */ /* 0x0001e80000100a00 */
[----:B------:R1:W-:Y:S01]  /*4fa80*/  STL.64 [R1+0xa8], R22 ;  /* 0x0000a81601007387 */ /* 0x0003e20000100a00 */
[----:B----4-:R-:W-:-:S02]  /*4fa90*/  IMAD R6, R6, 0x100, R10 ;  /* 0x0000010006067824 */ /* 0x010fc400078e020a */
[----:B-----5:R-:W-:-:S03]  /*4faa0*/  IMAD R7, R7, 0x100, R11 ;  /* 0x0000010007077824 */ /* 0x020fc600078e020b */
[----:B0-----:R-:W-:Y:S02]  /*4fab0*/  F2FP.F16.E4M3.UNPACK_B R21, R6 ;  /* 0x00000006ff15723e */ /* 0x001fe400020006ff */
[----:B-1----:R-:W-:Y:S01]  /*4fac0*/  F2FP.F16.E4M3.UNPACK_B R22, R7 ;  /* 0x00000007ff16723e */ /* 0x002fe200020006ff */
[----:B---3--:R-:W-:-:S05]  /*4fad0*/  IMAD R0, R0, 0x100, R8 ;  /* 0x0000010000007824 */ /* 0x008fca00078e0208 */
[----:B------:R-:W-:Y:S01]  /*4fae0*/  F2FP.F16.E4M3.UNPACK_B R20, R0 ;  /* 0x00000000ff14723e */ /* 0x000fe200020006ff */
[----:B--2---:R-:W-:Y:S02]  /*4faf0*/  IMAD R23, R16, 0x100, R17 ;  /* 0x0000010010177824 */ /* 0x004fe400078e0211 */
[----:B------:R-:W2:Y:S03]  /*4fb00*/  LDL.LU R17, [R1+0x1d4] ;  /* 0x0001d40001117983 */ /* 0x000ea60000300800 */
[----:B------:R-:W-:Y:S01]  /*4fb10*/  F2FP.F16.E4M3.UNPACK_B R23, R23 ;  /* 0x00000017ff17723e */ /* 0x000fe200020006ff */
[----:B------:R-:W2:Y:S06]  /*4fb20*/  LDL.LU R16, [R1+0x1d0] ;  /* 0x0001d00001107983 */ /* 0x000eac0000300800 */
[----:B------:R-:W-:-:S15]  /*4fb30*/  HMMA.16816.F32 R24, R20, R4, R24 ;  /* 0x000000041418723c */ /* 0x000fde0000001818 */
[----:B------:R-:W-:-:S04]  /*4fb40*/  NOP ;  /* 0x0000000000007918 */ /* 0x000fc80000000000 */
[----:B------:R-:W-:Y:S04]  /*4fb50*/  STL.64 [R1+0xf0], R24 ;  /* 0x0000f01801007387 */ /* 0x000fe80000100a00 */
[----:B------:R0:W-:Y:S04]  /*4fb60*/  STL.64 [R1+0xf8], R26 ;  /* 0x0000f81a01007387 */ /* 0x0001e80000100a00 */
[----:B0-----:R-:W3:Y:S04]  /*4fb70*/  LDL.LU.64 R26, [R1+0x4218] ;  /* 0x00421800011a7983 */ /* 0x001ee80000300a00 */
[----:B------:R-:W4:Y:S04]  /*4fb80*/  LDL.LU.64 R24, [R1+0x4210] ;  /* 0x0042100001187983 */ /* 0x000f280000300a00 */
[----:B------:R-:W5:Y:S04]  /*4fb90*/  LDL.LU R10, [R1+0x1dc] ;  /* 0x0001dc00010a7983 */ /* 0x000f680000300800 */
[----:B------:R-:W5:Y:S01]  /*4fba0*/  LDL.LU R11, [R1+0x1d8] ;  /* 0x0001d800010b7983 */ /* 0x000f620000300800 */
[----:B------:R-:W-:Y:S01]  /*4fbb0*/  HMMA.16816.F32 R12, R20, R2, R12 ;  /* 0x00000002140c723c */ /* 0x000fe2000000180c */
[----:B------:R-:W-:-:S15]  /*4fbc0*/  IMAD R0, R19, 0x100, R9 ;  /* 0x0000010013007824 */ /* 0x000fde00078e0209 */
[----:B------:R-:W-:-:S03]  /*4fbd0*/  NOP ;  /* 0x0000000000007918 */ /* 0x000fc60000000000 */
[----:B------:R0:W-:Y:S04]  /*4fbe0*/  STL.64 [R1+0xe0], R12 ;  /* 0x0000e00c01007387 */ /* 0x0001e80000100a00 */
[----:B------:R1:W-:Y:S01]  /*4fbf0*/  STL.64 [R1+0xe8], R14 ;  /* 0x0000e80e01007387 */ /* 0x0003e20000100a00 */
[----:B---3--:R-:W-:Y:S02]  /*4fc00*/  IMAD R23, R28, 0x100, R27 ;  /* 0x000001001c177824 */ /* 0x008fe400078e021b */
[----:B----4-:R-:W-:Y:S01]  /*4fc10*/  IMAD R6, R24, 0x100, R18 ;  /* 0x0000010018067824 */ /* 0x010fe200078e0212 */
[----:B-----5:R3:W-:Y:S04]  /*4fc20*/  STL.64 [R1+0x4208], R10 ;  /* 0x0042080a01007387 */ /* 0x0207e80000100a00 */
[----:B0-----:R-:W4:Y:S04]  /*4fc30*/  LDL.LU R12, [R1+0x1e4] ;  /* 0x0001e400010c7983 */ /* 0x001f280000300800 */
[----:B------:R-:W4:Y:S04]  /*4fc40*/  LDL.LU R13, [R1+0x1e0] ;  /* 0x0001e000010d7983 */ /* 0x000f280000300800 */
[----:B-1----:R-:W5:Y:S04]  /*4fc50*/  LDL.LU R14, [R1+0x1ec] ;  /* 0x0001ec00010e7983 */ /* 0x002f680000300800 */
[----:B------:R-:W5:Y:S04]  /*4fc60*/  LDL.LU R15, [R1+0x1e8] ;  /* 0x0001e800010f7983 */ /* 0x000f680000300800 */
[----:B------:R-:W2:Y:S04]  /*4fc70*/  LDL.LU.64 R8, [R1+0x6d0] ;  /* 0x0006d00001087983 */ /* 0x000ea80000300a00 */
[----:B---3--:R-:W2:Y:S01]  /*4fc80*/  LDL.LU.64 R10, [R1+0x6d8] ;  /* 0x0006d800010a7983 */ /* 0x008ea20000300a00 */
[----:B------:R-:W-:-:S03]  /*4fc90*/  IMAD R7, R26, 0x100, R25 ;  /* 0x000001001a077824 */ /* 0x000fc600078e0219 */
[----:B------:R-:W3:Y:S04]  /*4fca0*/  LDL.LU R28, [R1+0x208] ;  /* 0x00020800011c7983 */ /* 0x000ee80000300800 */
[----:B------:R-:W2:Y:S04]  /*4fcb0*/  LDL.LU R19, [R1+0x214] ;  /* 0x0002140001137983 */ /* 0x000ea80000300800 */
[----:B------:R-:W2:Y:S04]  /*4fcc0*/  LDL.LU R18, [R1+0x210] ;  /* 0x0002100001127983 */ /* 0x000ea80000300800 */
[----:B------:R-:W2:Y:S04]  /*4fcd0*/  LDL.LU R24, [R1+0x21c] ;  /* 0x00021c0001187983 */ /* 0x000ea80000300800 */
[----:B------:R-:W2:Y:S04]  /*4fce0*/  LDL.LU R25, [R1+0x218] ;  /* 0x0002180001197983 */ /* 0x000ea80000300800 */
[----:B------:R-:W2:Y:S04]  /*4fcf0*/  LDL.LU R26, [R1+0x224] ;  /* 0x00022400011a7983 */ /* 0x000ea80000300800 */
[----:B------:R-:W2:Y:S01]  /*4fd00*/  LDL.LU R27, [R1+0x220] ;  /* 0x00022000011b7983 */ /* 0x000ea20000300800 */
[----:B------:R-:W-:-:S02]  /*4fd10*/  F2FP.F16.E4M3.UNPACK_B R20, R0 ;  /* 0x00000000ff14723e */ /* 0x000fc400020006ff */
[----:B------:R-:W-:Y:S02]  /*4fd20*/  F2FP.F16.E4M3.UNPACK_B R21, R6 ;  /* 0x00000006ff15723e */ /* 0x000fe400020006ff */
[----:B------:R-:W-:Y:S02]  /*4fd30*/  F2FP.F16.E4M3.UNPACK_B R22, R7 ;  /* 0x00000007ff16723e */ /* 0x000fe400020006ff */
[----:B------:R-:W-:Y:S01]  /*4fd40*/  F2FP.F16.E4M3.UNPACK_B R23, R23 ;  /* 0x00000017ff17723e */ /* 0x000fe200020006ff */
[----:B--2---:R-:W-:Y:S04]  /*4fd50*/  STL.64 [R1+0x41f0], R26 ;  /* 0x0041f01a01007387 */ /* 0x004fe80000100a00 */
[----:B------:R0:W-:Y:S04]  /*4fd60*/  STL.64 [R1+0x41e8], R24 ;  /* 0x0041e81801007387 */ /* 0x0001e80000100a00 */
[----:B0-----:R-:W2:Y:S04]  /*4fd70*/  LDL.LU.64 R24, [R1+0x610] ;  /* 0x0006100001187983 */ /* 0x001ea80000300a00 */
[----:B------:R-:W2:Y:S01]  /*4fd80*/  LDL.LU.64 R26, [R1+0x618] ;  /* 0x00061800011a7983 */ /* 0x000ea20000300a00 */
[----:B------:R-:W-:-:S15]  /*4fd90*/  HMMA.16816.F32 R8, R20, R4, R8 ;  /* 0x000000041408723c */ /* 0x000fde0000001808 */
[----:B------:R-:W-:-:S04]  /*4fda0*/  NOP ;  /* 0x0000000000007918 */ /* 0x000fc80000000000 */
[----:B------:R-:W-:Y:S04]  /*4fdb0*/  STL.64 [R1+0x110], R8 ;  /* 0x0001100801007387 */ /* 0x000fe80000100a00 */
[----:B------:R0:W-:Y:S04]  /*4fdc0*/  STL.64 [R1+0x118], R10 ;  /* 0x0001180a01007387 */ /* 0x0001e80000100a00 */
[----:B0-----:R-:W3:Y:S01]  /*4fdd0*/  LDL.LU.64 R10, [R1+0x4208] ;  /* 0x00420800010a7983 */ /* 0x001ee20000300a00 */
[----:B--2---:R-:W-:Y:S03]  /*4fde0*/  HMMA.16816.F32 R20, R20, R2, R24 ;  /* 0x000000021414723c */ /* 0x004fe60000001818 */
[----:B------:R-:W2:-:S15]  /*4fdf0*/  LDL.LU.64 R24, [R1+0x600] ;  /* 0x0006000001187983 */ /* 0x000e9e0000300a00 */
[----:B------:R-:W-:Y:S01]  /*4fe00*/  NOP ;  /* 0x0000000000007918 */ /* 0x000fe20000000000 */
[----:B------:R-:W-:Y:S04]  /*4fe10*/  STL.64 [R1+0x100], R20 ;  /* 0x0001001401007387 */ /* 0x000fe80000100a00 */
[----:B------:R5:W-:Y:S04]  /*4fe20*/  STL.64 [R1+0x108], R22 ;  /* 0x0001081601007387 */ /* 0x000be80000100a00 */
[----:B------:R-:W2:Y:S01]  /*4fe30*/  LDL.LU.64 R26, [R1+0x608] ;  /* 0x00060800011a7983 */ /* 0x000ea20000300a00 */
[----:B------:R-:W-:Y:S02]  /*4fe40*/  IMAD R0, R16, 0x100, R17 ;  /* 0x0000010010007824 */ /* 0x000fe400078e0211 */
[----:B----4-:R-:W-:-:S02]  /*4fe50*/  IMAD R7, R13, 0x100, R12 ;  /* 0x000001000d077824 */ /* 0x010fc400078e020c */
[----:B-----5:R-:W-:Y:S01]  /*4fe60*/  IMAD R23, R15, 0x100, R14 ;  /* 0x000001000f177824 */ /* 0x020fe200078e020e */
[----:B--2---:R-:W-:Y:S04]  /*4fe70*/  STL.64 [R1+0x4200], R26 ;  /* 0x0042001a01007387 */ /* 0x004fe80000100a00 */
[----:B------:R0:W-:Y:S04]  /*4fe80*/  STL.64 [R1+0x41f8], R24 ;  /* 0x0041f81801007387 */ /* 0x0001e80000100a00 */
[----:B0-----:R-:W2:Y:S04]  /*4fe90*/  LDL.LU.64 R24, [R1+0x6c0] ;  /* 0x0006c00001187983 */ /* 0x001ea80000300a00 */
[----:B------:R-:W2:Y:S01]  /*4fea0*/  LDL.LU.64 R26, [R1+0x6c8] ;  /* 0x0006c800011a7983 */ /* 0x000ea20000300a00 */
[----:B---3--:R-:W-:Y:S01]  /*4feb0*/  IMAD R6, R11, 0x100, R10 ;  /* 0x000001000b067824 */ /* 0x008fe200078e020a */
[----:B------:R-:W-:-:S02]  /*4fec0*/  F2FP.F16.E4M3.UNPACK_B R20, R0 ;  /* 0x00000000ff14723e */ /* 0x000fc400020006ff */
[----:B------:R-:W-:Y:S01]  /*4fed0*/  F2FP.F16.E4M3.UNPACK_B R22, R7 ;  /* 0x00000007ff16723e */ /* 0x000fe200020006ff */
[----:B------:R-:W3:Y:S01]  /*4fee0*/  LDL.LU R17, [R1+0x22c] ;  /* 0x00022c0001117983 */ /* 0x000ee20000300800 */
[----:B------:R-:W-:Y:S02]  /*4fef0*/  F2FP.F16.E4M3.UNPACK_B R21, R6 ;  /* 0x00000006ff15723e */ /* 0x000fe400020006ff */
[----:B------:R-:W-:Y:S01]  /*4ff00*/  F2FP.F16.E4M3.UNPACK_B R23, R23 ;  /* 0x00000017ff17723e */ /* 0x000fe200020006ff */
[----:B------:R-:W3:Y:S04]  /*4ff10*/  LDL.LU R16, [R1+0x228] ;  /* 0x0002280001107983 */ /* 0x000ee80000300800 */
        /* <DEDUP_REMOVED lines=16> */
[----:B------:R0:W-:Y:S04]  /*50020*/  STL.64 [R1+0x140], R20 ;  /* 0x0001401401007387 */ /* 0x0001e80000100a00 */
[----:B------:R1:W-:Y:S04]  /*50030*/  STL.64 [R1+0x148], R22 ;  /* 0x0001481601007387 */ /* 0x0003e80000100a00 */
[----:B0-----:R-:W3:Y:S04]  /*50040*/  LDL.LU R20, [R1+0x1f4] ;  /* 0x0001f40001147983 */ /* 0x001ee80000300800 */
[----:B------:R-:W2:Y:S04]  /*50050*/  LDL.LU R21, [R1+0x1fc] ;  /* 0x0001fc0001157983 */ /* 0x000ea80000300800 */
[----:B-1----:R-:W4:Y:S04]  /*50060*/  LDL.LU R22, [R1+0x204] ;  /* 0x0002040001167983 */ /* 0x002f280000300800 */
[----:B------:R-:W5:Y:S01]  /*50070*/  LDL.LU R23, [R1+0x20c] ;  /* 0x00020c0001177983 */ /* 0x000f620000300800 */
[----:B---3--:R-:W-:-:S02]  /*50080*/  IMAD R0, R0, 0x100, R20 ;  /* 0x0000010000007824 */ /* 0x008fc400078e0214 */
[----:B--2---:R-:W-:Y:S02]  /*50090*/  IMAD R6, R6, 0x100, R21 ;  /* 0x0000010006067824 */ /* 0x004fe400078e0215 */
[----:B----4-:R-:W-:Y:S02]  /*500a0*/  IMAD R7, R7, 0x100, R22 ;  /* 0x0000010007077824 */ /* 0x010fe400078e0216 */
[----:B-----5:R-:W-:Y:S01]  /*500b0*/  IMAD R23, R28, 0x100, R23 ;  /* 0x000001001c177824 */ /* 0x020fe200078e0217 */
[----:B------:R-:W-:Y:S02]  /*500c0*/  F2FP.F16.E4M3.UNPACK_B R20, R0 ;  /* 0x00000000ff14723e */ /* 0x000fe400020006ff */
[----:B------:R-:W-:Y:S02]  /*500d0*/  F2FP.F16.E4M3.UNPACK_B R21, R6 ;  /* 0x00000006ff15723e */ /* 0x000fe400020006ff */
[----:B------:R-:W-:Y:S02]  /*500e0*/  F2FP.F16.E4M3.UNPACK_B R22, R7 ;  /* 0x00000007ff16723e */ /* 0x000fe400020006ff */
[----:B------:R-:W-:-:S07]  /*500f0*/  F2FP.F16.E4M3.UNPACK_B R23, R23 ;  /* 0x00000017ff17723e */ /* 0x000fce00020006ff */
[C---:B------:R-:W-:Y:S08]  /*50100*/  HMMA.16816.F32 R12, R20.reuse, R4, R12 ;  /* 0x00000004140c723c */ /* 0x040ff0000000180c */
[----:B------:R-:W-:Y:S01]  /*50110*/  HMMA.16816.F32 R8, R20, R2, R8 ;  /* 0x000000021408723c */ /* 0x000fe20000001808 */
[----:B------:R-:W-:-:S10]  /*50120*/  IMAD R6, R25, 0x100, R24 ;  /* 0x0000010019067824 */ /* 0x000fd400078e0218 */
[----:B------:R-:W-:Y:S01]  /*50130*/  IMAD.MOV.U32 R28, RZ, RZ, R15 ;  /* 0x000000ffff1c7224 */ /* 0x000fe200078e000f */
[----:B------:R-:W-:Y:S04]  /*50140*/  STL.64 [R1+0x170], R12 ;  /* 0x0001700c01007387 */ /* 0x000fe80000100a00 */
[----:B------:R-:W-:Y:S04]  /*50150*/  STL [R1+0x178], R14 ;  /* 0x0001780e01007387 */ /* 0x000fe80000100800 */
[----:B------:R-:W-:Y:S04]  /*50160*/  STL [R1+0x40c8], R28 ;  /* 0x0040c81c01007387 */ /* 0x000fe80000100800 */
[----:B------:R-:W-:Y:S04]  /*50170*/  STL.64 [R1+0x160], R8 ;  /* 0x0001600801007387 */ /* 0x000fe80000100a00 */
[----:B------:R0:W-:Y:S01]  /*50180*/  STL.64 [R1+0x168], R10 ;  /* 0x0001680a01007387 */ /* 0x0001e20000100a00 */
[----:B------:R-:W-:-:S03]  /*50190*/  IMAD R7, R27, 0x100, R26 ;  /* 0x000001001b077824 */ /* 0x000fc600078e021a */
[----:B0-----:R-:W2:Y:S04]  /*501a0*/  LDL.LU R10, [R1+0x234] ;  /* 0x00023400010a7983 */ /* 0x001ea80000300800 */
[----:B------:R-:W2:Y:S04]  /*501b0*/  LDL.LU R11, [R1+0x230] ;  /* 0x00023000010b7983 */ /* 0x000ea80000300800 */
[----:B------:R-:W3:Y:S04]  /*501c0*/  LDL.LU R24, [R1+0x23c] ;  /* 0x00023c0001187983 */ /* 0x000ee80000300800 */
[----:B------:R-:W3:Y:S04]  /*501d0*/  LDL.LU R25, [R1+0x238] ;  /* 0x0002380001197983 */ /* 0x000ee80000300800 */
[----:B------:R-:W4:Y:S04]  /*501e0*/  LDL.LU R26, [R1+0x244] ;  /* 0x00024400011a7983 */ /* 0x000f280000300800 */
[----:B------:R-:W4:Y:S04]  /*501f0*/  LDL.LU R27, [R1+0x240] ;  /* 0x00024000011b7983 */ /* 0x000f280000300800 */
[----:B------:R-:W5:Y:S04]  /*50200*/  LDL.LU R12, [R1+0x294] ;  /* 0x00029400010c7983 */ /* 0x000f680000300800 */
[----:B------:R-:W5:Y:S04]  /*50210*/  LDL.LU R13, [R1+0x290] ;  /* 0x00029000010d7983 */ /* 0x000f680000300800 */
[----:B------:R-:W2:Y:S04]  /*50220*/  LDL.LU R14, [R1+0x29c] ;  /* 0x00029c00010e7983 */ /* 0x000ea80000300800 */
[----:B------:R-:W2:Y:S01]  /*50230*/  LDL.LU R15, [R1+0x298] ;  /* 0x00029800010f7983 */ /* 0x000ea20000300800 */
[----:B------:R-:W-:-:S02]  /*50240*/  IMAD R0, R18, 0x100, R19 ;  /* 0x0000010012007824 */ /* 0x000fc400078e0213 */
[----:B------:R-:W-:Y:S01]  /*50250*/  IMAD R23, R16, 0x100, R17 ;  /* 0x0000010010177824 */ /* 0x000fe200078e0211 */
[----:B--2---:R-:W-:Y:S04]  /*50260*/  STL.64 [R1+0x41d0], R14 ;  /* 0x0041d00e01007387 */ /* 0x004fe80000100a00 */
[----:B-----5:R0:W-:Y:S04]  /*50270*/  STL.64 [R1+0x41c8], R12 ;  /* 0x0041c80c01007387 */ /* 0x0201e80000100a00 */
[----:B0-----:R-:W2:Y:S04]  /*50280*/  LDL.LU.64 R12, [R1+0x180] ;  /* 0x00018000010c7983 */ /* 0x001ea80000300a00 */
[----:B------:R-:W2:Y:S04]  /*50290*/  LDL.LU.64 R14, [R1+0x188] ;  /* 0x00018800010e7983 */ /* 0x000ea80000300a00 */
[----:B------:R-:W5:Y:S04]  /*502a0*/  LDL.LU R19, [R1+0x2a4] ;  /* 0x0002a40001137983 */ /* 0x000f680000300800 */
[----:B------:R-:W5:Y:S04]  /*502b0*/  LDL.LU R18, [R1+0x2a0] ;  /* 0x0002a00001127983 */ /* 0x000f680000300800 */
[----:B------:R-:W2:Y:S04]  /*502c0*/  LDL.LU R17, [R1+0x2ac] ;  /* 0x0002ac0001117983 */ /* 0x000ea80000300800 */
[----:B------:R-:W2:Y:S04]  /*502d0*/  LDL.LU R16, [R1+0x2a8] ;  /* 0x0002a80001107983 */ /* 0x000ea80000300800 */
[----:B-----5:R-:W-:Y:S04]  /*502e0*/  STL.64 [R1+0x41e0], R18 ;  /* 0x0041e01201007387 */ /* 0x020fe80000100a00 */
[----:B--2---:R0:W-:Y:S04]  /*502f0*/  STL.64 [R1+0x41d8], R16 ;  /* 0x0041d81001007387 */ /* 0x0041e80000100a00 */
[----:B0-----:R-:W2:Y:S04]  /*50300*/  LDL.LU.64 R16, [R1+0x780] ;  /* 0x0007800001107983 */ /* 0x001ea80000300a00 */
[----:B------:R-:W2:Y:S01]  /*50310*/  LDL.LU.64 R18, [R1+0x788] ;  /* 0x0007880001127983 */ /* 0x000ea20000300a00 */
[----:B------:R-:W-:-:S02]  /*50320*/  F2FP.F16.E4M3.UNPACK_B R20, R0 ;  /* 0x00000000ff14723e */ /* 0x000fc400020006ff */
[----:B------:R-:W-:Y:S02]  /*50330*/  F2FP.F16.E4M3.UNPACK_B R21, R6 ;  /* 0x00000006ff15723e */ /* 0x000fe400020006ff */
[----:B------:R-:W-:Y:S02]  /*50340*/  F2FP.F16.E4M3.UNPACK_B R22, R7 ;  /* 0x00000007ff16723e */ /* 0x000fe400020006ff */
[----:B------:R-:W-:-:S07]  /*50350*/  F2FP.F16.E4M3.UNPACK_B R23, R23 ;  /* 0x00000017ff17723e */ /* 0x000fce00020006ff */
[----:B------:R-:W-:-:S15]  /*50360*/  HMMA.16816.F32 R12, R20, R2, R12 ;  /* 0x00000002140c723c */ /* 0x000fde000000180c */
[----:B------:R-:W-:-:S04]  /*50370*/  NOP ;  /* 0x0000000000007918 */ /* 0x000fc80000000000 */
[----:B------:R-:W-:Y:S01]  /*50380*/  STL.64 [R1+0x180], R12 ;  /* 0x0001800c01007387 */ /* 0x000fe20000100a00 */
[----:B------:R-:W-:Y:S01]  /*50390*/  IMAD.MOV.U32 R28, RZ, RZ, R15 ;  /* 0x000000ffff1c7224 */ /* 0x000fe200078e000f */
[----:B--2---:R-:W-:-:S15]  /*503a0*/  HMMA.16816.F32 R16, R20, R4, R16 ;  /* 0x000000041410723c */ /* 0x004fde0000001810 */
[----:B------:R-:W-:-:S04]  /*503b0*/  NOP ;  /* 0x0000000000007918 */ /* 0x000fc80000000000 */
[----:B------:R0:W-:Y:S04]  /*503c0*/  STL.64 [R1+0x190], R16 ;  /* 0x0001901001007387 */ /* 0x0001e80000100a00 */
[----:B------:R1:W-:Y:S04]  /*503d0*/  STL.64 [R1+0x198], R18 ;  /* 0x0001981201007387 */ /* 0x0003e80000100a00 */
[----:B------:R2:W-:Y:S04]  /*503e0*/  STL [R1+0x188], R14 ;  /* 0x0001880e01007387 */ /* 0x0005e80000100800 */
[----:B------:R-:W5:Y:S04]  /*503f0*/  LDL.LU R22, [R1+0x24c] ;  /* 0x00024c0001167983 */ /* 0x000f680000300800 */
[----:B------:R-:W5:Y:S04]  /*50400*/  LDL.LU R23, [R1+0x248] ;  /* 0x0002480001177983 */ /* 0x000f680000300800 */
[----:B0-----:R-:W5:Y:S04]  /*50410*/  LDL.LU.64 R16, [R1+0x790] ;  /* 0x0007900001107983 */ /* 0x001f680000300a00 */
[----:B-1----:R-:W5:Y:S04]  /*50420*/  LDL.LU.64 R18, [R1+0x798] ;  /* 0x0007980001127983 */ /* 0x002f680000300a00 */
[----:B------:R-:W5:Y:S04]  /*50430*/  LDL.LU.64 R12, [R1+0x1a0] ;  /* 0x0001a000010c7983 */ /* 0x000f680000300a00 */
[----:B--2---:R-:W2:Y:S01]  /*50440*/  LDL.LU.64 R14, [R1+0x1a8] ;  /* 0x0001a800010e7983 */ /* 0x004ea20000300a00 */
[----:B------:R-:W-:-:S02]  /*50450*/  IMAD R0, R11, 0x100, R10 ;  /* 0x000001000b007824 */ /* 0x000fc400078e020a */
[----:B---3--:R-:W-:Y:S02]  /*50460*/  IMAD R6, R25, 0x100, R24 ;  /* 0x0000010019067824 */ /* 0x008fe400078e0218 */
[----:B----4-:R-:W-:Y:S01]  /*50470*/  IMAD R7, R27, 0x100, R26 ;  /* 0x000001001b077824 */ /* 0x010fe200078e021a */
[----:B------:R-:W-:Y:S02]  /*50480*/  F2FP.F16.E4M3.UNPACK_B R20, R0 ;  /* 0x00000000ff14723e */ /* 0x000fe400020006ff */
[----:B------:R-:W-:Y:S01]  /*50490*/  F2FP.F16.E4M3.UNPACK_B R21, R6 ;  /* 0x00000006ff15723e */ /* 0x000fe200020006ff */
[----:B------:R0:W-:Y:S04]  /*504a0*/  STL [R1+0x40e0], R28 ;  /* 0x0040e01c01007387 */ /* 0x0001e80000100800 */
[----:B0-----:R-:W3:Y:S04]  /*504b0*/  LDL.LU R28, [R1+0x288] ;  /* 0x00028800011c7983 */ /* 0x001ee80000300800 */
[----:B------:R-:W4:Y:S04]  /*504c0*/  LDL.LU.64 R24, [R1+0x770] ;  /* 0x0007700001187983 */ /* 0x000f280000300a00 */
[----:B------:R-:W4:Y:S04]  /*504d0*/  LDL.LU.64 R26, [R1+0x778] ;  /* 0x00077800011a7983 */ /* 0x000f280000300a00 */
[----:B------:R-:W3:Y:S04]  /*504e0*/  LDL.LU.64 R8, [R1+0x120] ;  /* 0x0001200001087983 */ /* 0x000ee80000300a00 */
[----:B------:R-:W3:Y:S04]  /*504f0*/  LDL.LU.64 R10, [R1+0x128] ;  /* 0x00012800010a7983 */ /* 0x000ee80000300a00 */
[----:B------:R-:W3:Y:S04]  /*50500*/  LDL.LU R0, [R1+0x270] ;  /* 0x0002700001007983 */ /* 0x000ee80000300800 */
[----:B------:R-:W3:Y:S01]  /*50510*/  LDL.LU R6, [R1+0x278] ;  /* 0x0002780001067983 */ /* 0x000ee20000300800 */
[----:B-----5:R-:W-:Y:S01]  /*50520*/  IMAD R23, R23, 0x100, R22 ;  /* 0x0000010017177824 */ /* 0x020fe200078e0216 */
[----:B------:R-:W-:-:S02]  /*50530*/  F2FP.F16.E4M3.UNPACK_B R22, R7 ;  /* 0x00000007ff16723e */ /* 0x000fc400020006ff */
[----:B------:R-:W5:Y:S02]  /*50540*/  LDL.LU R7, [R1+0x280] ;  /* 0x0002800001077983 */ /* 0x000f640000300800 */
[----:B------:R-:W-:-:S07]  /*50550*/  F2FP.F16.E4M3.UNPACK_B R23, R23 ;  /* 0x00000017ff17723e */ /* 0x000fce00020006ff */
[C---:B------:R-:W-:Y:S08]  /*50560*/  HMMA.16816.F32 R16, R20.reuse, R4, R16 ;  /* 0x000000041410723c */ /* 0x040ff00000001810 */
[----:B--2---:R-:W-:Y:S11]  /*50570*/  HMMA.16816.F32 R20, R20, R2, R12 ;  /* 0x000000021414723c */ /* 0x004ff6000000180c */
[----:B------:R-:W-:Y:S04]  /*50580*/  STL.64 [R1+0x1b0], R16 ;  /* 0x0001b01001007387 */ /* 0x000fe80000100a00 */
[----:B------:R0:W-:Y:S04]  /*50590*/  STL.64 [R1+0x1b8], R18 ;  /* 0x0001b81201007387 */ /* 0x0001e80000100a00 */
[----:B0-----:R-:W2:Y:S04]  /*505a0*/  LDL.LU.64 R18, [R1+0x41e0] ;  /* 0x0041e00001127983 */ /* 0x001ea80000300a00 */
[----:B------:R-:W2:Y:S04]  /*505b0*/  LDL.LU.64 R16, [R1+0x41d8] ;  /* 0x0041d80001107983 */ /* 0x000ea80000300a00 */
[----:B------:R-:W2:Y:S04]  /*505c0*/  LDL.LU.64 R14, [R1+0x41d0] ;  /* 0x0041d000010e7983 */ /* 0x000ea80000300a00 */
[----:B------:R-:W2:Y:S04]  /*505d0*/  LDL.LU.64 R12, [R1+0x41c8] ;  /* 0x0041c800010c7983 */ /* 0x000ea80000300a00 */
[----:B------:R0:W-:Y:S04]  /*505e0*/  STL.64 [R1+0x1a0], R20 ;  /* 0x0001a01401007387 */ /* 0x0001e80000100a00 */
[----:B------:R1:W-:Y:S04]  /*505f0*/  STL.64 [R1+0x1a8], R22 ;  /* 0x0001a81601007387 */ /* 0x0003e80000100a00 */
[----:B0-----:R-:W3:Y:S04]  /*50600*/  LDL.LU R20, [R1+0x274] ;  /* 0x0002740001147983 */ /* 0x001ee80000300800 */
[----:B------:R-:W2:Y:S04]  /*50610*/  LDL.LU R21, [R1+0x27c] ;  /* 0x00027c0001157983 */ /* 0x000ea80000300800 */
[----:B-1----:R-:W5:Y:S04]  /*50620*/  LDL.LU R22, [R1+0x284] ;  /* 0x0002840001167983 */ /* 0x002f680000300800 */
[----:B------:R-:W4:Y:S01]  /*50630*/  LDL.LU R23, [R1+0x28c] ;  /* 0x00028c0001177983 */ /* 0x000f220000300800 */
[----:B---3--:R-:W-:-:S02]  /*50640*/  IMAD R0, R0, 0x100, R20 ;  /* 0x0000010000007824 */ /* 0x008fc400078e0214 */
[----:B--2---:R-:W-:Y:S02]  /*50650*/  IMAD R6, R6, 0x100, R21 ;  /* 0x0000010006067824 */ /* 0x004fe400078e0215 */
[----:B-----5:R-:W-:Y:S02]  /*50660*/  IMAD R7, R7, 0x100, R22 ;  /* 0x0000010007077824 */ /* 0x020fe400078e0216 */
[----:B----4-:R-:W-:Y:S01]  /*50670*/  IMAD R23, R28, 0x100, R23 ;  /* 0x000001001c177824 */ /* 0x010fe200078e0217 */
[----:B------:R-:W-:Y:S02]  /*50680*/  F2FP.F16.E4M3.UNPACK_B R20, R0 ;  /* 0x00000000ff14723e */ /* 0x000fe400020006ff */
[----:B------:R-:W-:Y:S02]  /*50690*/  F2FP.F16.E4M3.UNPACK_B R21, R6 ;  /* 0x00000006ff15723e */ /* 0x000fe400020006ff */
[----:B------:R-:W-:Y:S02]  /*506a0*/  F2FP.F16.E4M3.UNPACK_B R22, R7 ;  /* 0x00000007ff16723e */ /* 0x000fe400020006ff */
[----:B------:R-:W-:-:S07]  /*506b0*/  F2FP.F16.E4M3.UNPACK_B R23, R23 ;  /* 0x00000017ff17723e */ /* 0x000fce00020006ff */
[----:B------:R-:W-:-:S15]  /*506c0*/  HMMA.16816.F32 R24, R20, R4, R24 ;  /* 0x000000041418723c */ /* 0x000fde0000001818 */
[----:B------:R-:W-:-:S04]  /*506d0*/  NOP ;  /* 0x0000000000007918 */ /* 0x000fc80000000000 */
[----:B------:R-:W-:Y:S04]  /*506e0*/  STL.64 [R1+0x1f0], R24 ;  /* 0x0001f01801007387 */ /* 0x000fe80000100a00 */
[----:B------:R0:W-:Y:S04]  /*506f0*/  STL.64 [R1+0x1f8], R26 ;  /* 0x0001f81a01007387 */ /* 0x0001e80000100a00 */
[----:B0-----:R-:W2:Y:S04]  /*50700*/  LDL.LU.64 R26, [R1+0x41c0] ;  /* 0x0041c000011a7983 */ /* 0x001ea80000300a00 */
[----:B------:R-:W3:Y:S01]  /*50710*/  LDL.LU.64 R24, [R1+0x41b8] ;  /* 0x0041b80001187983 */ /* 0x000ee20000300a00 */
[----:B------:R-:W-:Y:S01]  /*50720*/  HMMA.16816.F32 R8, R20, R2, R8 ;  /* 0x000000021408723c */ /* 0x000fe20000001808 */
[----:B------:R-:W-:-:S02]  /*50730*/  IMAD R0, R13, 0x100, R12 ;  /* 0x000001000d007824 */ /* 0x000fc400078e020c */
[----:B------:R-:W-:-:S15]  /*50740*/  IMAD R6, R15, 0x100, R14 ;  /* 0x000001000f067824 */ /* 0x000fde00078e020e */
[----:B------:R-:W-:Y:S01]  /*50750*/  NOP ;  /* 0x0000000000007918 */ /* 0x000fe20000000000 */
[----:B------:R-:W-:Y:S04]  /*50760*/  STL.64 [R1+0x1e0], R8 ;  /* 0x0001e00801007387 */ /* 0x000fe80000100a00 */
[----:B------:R-:W-:Y:S01]  /*50770*/  STL.64 [R1+0x1e8], R10 ;  /* 0x0001e80a01007387 */ /* 0x000fe20000100a00 */
[----:B--2---:R-:W-:Y:S02]  /*50780*/  IMAD.MOV.U32 R12, RZ, RZ, R27 ;  /* 0x000000ffff0c7224 */ /* 0x004fe400078e001b */
[----:B------:R-:W-:Y:S02]  /*50790*/  IMAD.MOV.U32 R13, RZ, RZ, R26 ;  /* 0x000000ffff0d7224 */ /* 0x000fe400078e001a */
[----:B---3--:R-:W-:Y:S02]  /*507a0*/  IMAD.MOV.U32 R14, RZ, RZ, R25 ;  /* 0x000000ffff0e7224 */ /* 0x008fe400078e0019 */
[----:B------:R-:W-:Y:S01]  /*507b0*/  IMAD.MOV.U32 R15, RZ, RZ, R24 ;  /* 0x000000ffff0f7224 */ /* 0x000fe200078e0018 */
[----:B------:R-:W-:Y:S04]  /*507c0*/  STL [R1+0x4188], R12 ;  /* 0x0041880c01007387 */ /* 0x000fe80000100800 */
[----:B------:R-:W-:Y:S04]  /*507d0*/  STL [R1+0x418c], R13 ;  /* 0x00418c0d01007387 */ /* 0x000fe80000100800 */
[----:B------:R-:W-:Y:S04]  /*507e0*/  STL [R1+0x4190], R14 ;  /* 0x0041900e01007387 */ /* 0x000fe80000100800 */
[----:B------:R0:W-:Y:S04]  /*507f0*/  STL [R1+0x4194], R15 ;  /* 0x0041940f01007387 */ /* 0x0001e80000100800 */
[----:B0-----:R-:W2:Y:S04]  /*50800*/  LDL.LU R15, [R1+0x2b4] ;  /* 0x0002b400010f7983 */ /* 0x001ea80000300800 */
[----:B------:R-:W2:Y:S04]  /*50810*/  LDL.LU R14, [R1+0x2bc] ;  /* 0x0002bc00010e7983 */ /* 0x000ea80000300800 */
[----:B------:R-:W3:Y:S04]  /*50820*/  LDL.LU R13, [R1+0x2c4] ;  /* 0x0002c400010d7983 */ /* 0x000ee80000300800 */
[----:B------:R-:W3:Y:S04]  /*50830*/  LDL.LU R12, [R1+0x2cc] ;  /* 0x0002cc00010c7983 */ /* 0x000ee80000300800 */
[----:B--2---:R-:W-:Y:S04]  /*50840*/  STL.64 [R1+0x41a0], R14 ;  /* 0x0041a00e01007387 */ /* 0x004fe80000100a00 */
[----:B---3--:R-:W-:Y:S04]  /*50850*/  STL.64 [R1+0x4198], R12 ;  /* 0x0041980c01007387 */ /* 0x008fe80000100a00 */
[----:B------:R-:W2:Y:S04]  /*50860*/  LDL.LU R24, [R1] ;  /* 0x0000000001187983 */ /* 0x000ea80000300800 */
[----:B------:R-:W2:Y:S04]  /*50870*/  LDL.LU R25, [R1+0x4] ;  /* 0x0000040001197983 */ /* 0x000ea80000300800 */
[----:B------:R-:W3:Y:S04]  /*50880*/  LDL.LU R26, [R1+0x8] ;  /* 0x00000800011a7983 */ /* 0x000ee80000300800 */
[----:B------:R-:W3:Y:S01]  /*50890*/  LDL.LU R27, [R1+0xc] ;  /* 0x00000c00011b7983 */ /* 0x000ee20000300800 */
[----:B------:R-:W-:-:S02]  /*508a0*/  IMAD R7, R18, 0x100, R19 ;  /* 0x0000010012077824 */ /* 0x000fc400078e0213 */
[----:B------:R-:W-:Y:S01]  /*508b0*/  IMAD R23, R16, 0x100, R17 ;  /* 0x0000010010177824 */ /* 0x000fe200078e0211 */
[----:B------:R-:W-:Y:S01]  /*508c0*/  F2FP.F16.E4M3.UNPACK_B R20, R0 ;  /* 0x00000000ff14723e */ /* 0x000fe200020006ff */
[----:B---3--:R-:W-:Y:S04]  /*508d0*/  STL.64 [R1+0x41b0], R26 ;  /* 0x0041b01a01007387 */ /* 0x008fe80000100a00 */
[----:B--2---:R0:W-:Y:S04]  /*508e0*/  STL.64 [R1+0x41a8], R24 ;  /* 0x0041a81801007387 */ /* 0x0041e80000100a00 */
[----:B0-----:R-:W2:Y:S04]  /*508f0*/  LDL.LU.64 R24, [R1+0x1c0] ;  /* 0x0001c00001187983 */ /* 0x001ea80000300a00 */
[----:B------:R-:W2:Y:S04]  /*50900*/  LDL.LU.64 R26, [R1+0x1c8] ;  /* 0x0001c800011a7983 */ /* 0x000ea80000300a00 */
[----:B------:R-:W3:Y:S04]  /*50910*/  LDL.LU.64 R12, [R1+0x130] ;  /* 0x00013000010c7983 */ /* 0x000ee80000300a00 */
[----:B------:R-:W3:Y:S01]  /*50920*/  LDL.LU.64 R14, [R1+0x138] ;  /* 0x00013800010e7983 */ /* 0x000ee20000300a00 */
[----:B------:R-:W-:-:S02]  /*50930*/  F2FP.F16.E4M3.UNPACK_B R21, R6 ;  /* 0x00000006ff15723e */ /* 0x000fc400020006ff */
[----:B------:R-:W-:Y:S01]  /*50940*/  F2FP.F16.E4M3.UNPACK_B R22, R7 ;  /* 0x00000007ff16723e */ /* 0x000fe200020006ff */
[----:B------:R-:W4:Y:S01]  /*50950*/  LDL.LU R28, [R1+0x2e0] ;  /* 0x0002e000011c7983 */ /* 0x000f220000300800 */
[----:B------:R-:W-:-:S03]  /*50960*/  F2FP.F16.E4M3.UNPACK_B R23, R23 ;  /* 0x00000017ff17723e */ /* 0x000fc600020006ff */
[----:B------:R-:W5:Y:S04]  /*50970*/  LDL.LU R19, [R1+0x2ec] ;  /* 0x0002ec0001137983 */ /* 0x000f680000300800 */
[----:B------:R-:W5:Y:S04]  /*50980*/  LDL.LU R18, [R1+0x2e8] ;  /* 0x0002e80001127983 */ /* 0x000f680000300800 */
[----:B------:R-:W4:Y:S04]  /*50990*/  LDL.LU R8, [R1+0x40] ;  /* 0x0000400001087983 */ /* 0x000f280000300800 */
[----:B------:R-:W4:Y:S04]  /*509a0*/  LDL.LU R9, [R1+0x44] ;  /* 0x0000440001097983 */ /* 0x000f280000300800 */
[----:B------:R-:W4:Y:S04]  /*509b0*/  LDL.LU R10, [R1+0x48] ;  /* 0x00004800010a7983 */ /* 0x000f280000300800 */
[----:B------:R-:W4:Y:S04]  /*509c0*/  LDL.LU R17, [R1+0x2f4] ;  /* 0x0002f40001117983 */ /* 0x000f280000300800 */
[----:B------:R-:W4:Y:S01]  /*509d0*/  LDL.LU R16, [R1+0x2f0] ;  /* 0x0002f00001107983 */ /* 0x000f220000300800 */
[----:B------:R-:W-:-:S03]  /*509e0*/  IMAD.MOV.U32 R11, RZ, RZ, R29 ;  /* 0x000000ffff0b7224 */ /* 0x000fc600078e001d */
[----:B------:R-:W4:Y:S04]  /*509f0*/  LDL.LU R0, [R1+0x2e4] ;  /* 0x0002e40001007983 */ /* 0x000f280000300800 */
[----:B------:R-:W4:Y:S04]  /*50a00*/  LDL.LU R6, [R1+0x2c0] ;  /* 0x0002c00001067983 */ /* 0x000f280000300800 */
[----:B------:R-:W4:Y:S01]  /*50a10*/  LDL.LU R7, [R1+0x2c8] ;  /* 0x0002c80001077983 */ /* 0x000f220000300800 */
[C---:B--2---:R-:W-:Y:S08]  /*50a20*/  HMMA.16816.F32 R24, R20.reuse, R4, R24 ;  /* 0x000000041418723c */ /* 0x044ff00000001818 */
[----:B---3--:R-:W-:Y:S11]  /*50a30*/  HMMA.16816.F32 R20, R20, R2, R12 ;  /* 0x000000021414723c */ /* 0x008ff6000000180c */
[----:B------:R-:W-:Y:S01]  /*50a40*/  STL.64 [R1+0x220], R24 ;  /* 0x0002201801007387 */ /* 0x000fe20000100a00 */
[----:B------:R-:W-:-:S03]  /*50a50*/  IMAD.MOV.U32 R29, RZ, RZ, R27 ;  /* 0x000000ffff1d7224 */ /* 0x000fc600078e001b */
[----:B------:R0:W-:Y:S04]  /*50a60*/  STL [R1+0x228], R26 ;  /* 0x0002281a01007387 */ /* 0x0001e80000100800 */
[----:B0-----:R-:W2:Y:S04]  /*50a70*/  LDL.LU.64 R26, [R1+0x41b0] ;  /* 0x0041b000011a7983 */ /* 0x001ea80000300a00 */
[----:B------:R-:W2:Y:S04]  /*50a80*/  LDL.LU.64 R24, [R1+0x41a8] ;  /* 0x0041a80001187983 */ /* 0x000ea80000300a00 */
[----:B------:R-:W3:Y:S04]  /*50a90*/  LDL.LU R4, [R1+0x2b0] ;  /* 0x0002b00001047983 */ /* 0x000ee80000300800 */
[----:B------:R-:W2:Y:S04]  /*50aa0*/  LDL.LU R5, [R1+0x2b8] ;  /* 0x0002b80001057983 */ /* 0x000ea80000300800 */
[----:B------:R0:W-:Y:S04]  /*50ab0*/  STL [R1+0x4078], R29 ;  /* 0x0040781d01007387 */ /* 0x0001e80000100800 */
[----:B0-----:R-:W2:Y:S04]  /*50ac0*/  LDL.LU R29, [R1+0x2d8] ;  /* 0x0002d800011d7983 */ /* 0x001ea80000300800 */
[----:B------:R-:W3:Y:S04]  /*50ad0*/  LDL.LU.64 R14, [R1+0x41a0] ;  /* 0x0041a000010e7983 */ /* 0x000ee80000300a00 */
[----:B------:R-:W4:Y:S04]  /*50ae0*/  LDL.LU.64 R12, [R1+0x4198] ;  /* 0x00419800010c7983 */ /* 0x000f280000300a00 */
[----:B------:R0:W-:Y:S04]  /*50af0*/  STL.64 [R1+0x1d0], R20 ;  /* 0x0001d01401007387 */ /* 0x0001e80000100a00 */
[----:B------:R1:W-:Y:S04]  /*50b00*/  STL.64 [R1+0x1d8], R22 ;  /* 0x0001d81601007387 */ /* 0x0003e80000100a00 */
[----:B0-----:R-:W5:Y:S04]  /*50b10*/  LDL.LU R20, [R1+0x250] ;  /* 0x0002500001147983 */ /* 0x001f680000300800 */
[----:B------:R-:W5:Y:S04]  /*50b20*/  LDL.LU R21, [R1+0x254] ;  /* 0x0002540001157983 */ /* 0x000f680000300800 */
[----:B------:R-:W5:Y:S04]  /*50b30*/  LDL.LU R2, [R1+0x260] ;  /* 0x0002600001027983 */ /* 0x000f680000300800 */
[----:B------:R-:W5:Y:S04]  /*50b40*/  LDL.LU R3, [R1+0x264] ;  /* 0x0002640001037983 */ /* 0x000f680000300800 */
[----:B-1----:R-:W5:Y:S04]  /*50b50*/  LDL.LU R22, [R1+0x2d0] ;  /* 0x0002d00001167983 */ /* 0x002f680000300800 */
[----:B------:R-:W5:Y:S01]  /*50b60*/  LDL.LU R23, [R1+0x2dc] ;  /* 0x0002dc0001177983 */ /* 0x000f620000300800 */
[----:B---3--:R-:W-:-:S02]  /*50b70*/  IMAD R4, R4, 0x100, R15 ;  /* 0x0000010004047824 */ /* 0x008fc400078e020f */
[----:B--2---:R-:W-:Y:S01]  /*50b80*/  IMAD R5, R5, 0x100, R14 ;  /* 0x0000010005057824 */ /* 0x004fe200078e020e */
[----:B------:R-:W2:Y:S01]  /*50b90*/  LDL.LU R15, [R1+0x4194] ;  /* 0x00419400010f7983 */ /* 0x000ea20000300800 */
[----:B----4-:R-:W-:Y:S02]  /*50ba0*/  IMAD R6, R6, 0x100, R13 ;  /* 0x0000010006067824 */ /* 0x010fe400078e020d */
[----:B------:R-:W-:Y:S01]  /*50bb0*/  IMAD R7, R7, 0x100, R12 ;  /* 0x0000010007077824 */ /* 0x000fe200078e020c */
[----:B------:R-:W-:Y:S01]  /*50bc0*/  F2FP.F16.E4M3.UNPACK_B R4, R4 ;  /* 0x00000004ff04723e */ /* 0x000fe200020006ff */
[----:B------:R-:W2:Y:S01]  /*50bd0*/  LDL.LU R14, [R1+0x4190] ;  /* 0x00419000010e7983 */ /* 0x000ea20000300800 */
[----:B------:R-:W-:Y:S02]  /*50be0*/  F2FP.F16.E4M3.UNPACK_B R5, R5 ;  /* 0x00000005ff05723e */ /* 0x000fe400020006ff */
[----:B------:R-:W-:Y:S01]  /*50bf0*/  F2FP.F16.E4M3.UNPACK_B R6, R6 ;  /* 0x00000006ff06723e */ /* 0x000fe200020006ff */
[----:B------:R-:W2:Y:S01]  /*50c00*/  LDL.LU R13, [R1+0x418c] ;  /* 0x00418c00010d7983 */ /* 0x000ea20000300800 */
[----:B------:R-:W-:-:S03]  /*50c10*/  F2FP.F16.E4M3.UNPACK_B R7, R7 ;  /* 0x00000007ff07723e */ /* 0x000fc600020006ff */
[----:B------:R-:W2:Y:S01]  /*50c20*/  LDL.LU R12, [R1+0x4188] ;  /* 0x00418800010c7983 */ /* 0x000ea20000300800 */
[----:B-----5:R-:W-:Y:S02]  /*50c30*/  F2FP.F16.E4M3.UNPACK_B R20, R20.H1 ;  /* 0x00000014ff14723e */ /* 0x020fe400030006ff */
[----:B------:R-:W-:-:S07]  /*50c40*/  F2FP.F16.E4M3.UNPACK_B R21, R21.H1 ;  /* 0x00000015ff15723e */ /* 0x000fce00030006ff */
[----:B------:R-:W-:-:S15]  /*50c50*/  HMMA.16816.F32 R24, R4, R20, R24 ;  /* 0x000000140418723c */ /* 0x000fde0000001818 */
[----:B------:R-:W-:-:S04]  /*50c60*/  NOP ;  /* 0x0000000000007918 */ /* 0x000fc80000000000 */
[----:B------:R-:W-:Y:S04]  /*50c70*/  STL.64 [R1+0x240], R24 ;  /* 0x0002401801007387 */ /* 0x000fe80000100a00 */
[----:B------:R0:W-:Y:S04]  /*50c80*/  STL.64 [R1+0x248], R26 ;  /* 0x0002481a01007387 */ /* 0x0001e80000100a00 */
[----:B0-----:R-:W3:Y:S04]  /*50c90*/  LDL.LU.64 R26, [R1+0x4180] ;  /* 0x00418000011a7983 */ /* 0x001ee80000300a00 */
[----:B------:R-:W3:Y:S01]  /*50ca0*/  LDL.LU.64 R24, [R1+0x4178] ;  /* 0x0041780001187983 */ /* 0x000ee20000300a00 */
[----:B------:R-:W-:-:S02]  /*50cb0*/  F2FP.F16.E4M3.UNPACK_B R2, R2.H1 ;  /* 0x00000002ff02723e */ /* 0x000fc400030006ff */
[----:B------:R-:W-:-:S07]  /*50cc0*/  F2FP.F16.E4M3.UNPACK_B R3, R3.H1 ;  /* 0x00000003ff03723e */ /* 0x000fce00030006ff */
[----:B---3--:R-:W-:Y:S01]  /*50cd0*/  HMMA.16816.F32 R4, R4, R2, R24 ;  /* 0x000000020404723c */ /* 0x008fe20000001818 */
[----:B------:R-:W3:-:S15]  /*50ce0*/  LDL.LU R27, [R1+0x2d4] ;  /* 0x0002d400011b7983 */ /* 0x000ede0000300800 */
[----:B------:R-:W-:-:S03]  /*50cf0*/  NOP ;  /* 0x0000000000007918 */ /* 0x000fc60000000000 */
[----:B------:R0:W-:Y:S04]  /*50d00*/  STL.64 [R1+0x210], R4 ;  /* 0x0002100401007387 */ /* 0x0001e80000100a00 */
[----:B------:R1:W-:Y:S01]  /*50d10*/  STL.64 [R1+0x218], R6 ;  /* 0x0002180601007387 */ /* 0x0003e20000100a00 */
[----:B0-----:R-:W-:Y:S02]  /*50d20*/  IMAD R5, R29, 0x100, R23 ;  /* 0x000001001d057824 */ /* 0x001fe400078e0217 */
[----:B-1----:R-:W-:Y:S02]  /*50d30*/  IMAD R6, R28, 0x100, R0 ;  /* 0x000001001c067824 */ /* 0x002fe400078e0200 */
[----:B------:R-:W-:Y:S01]  /*50d40*/  IMAD R7, R18, 0x100, R19 ;  /* 0x0000010012077824 */ /* 0x000fe200078e0213 */
[----:B------:R-:W-:-:S02]  /*50d50*/  F2FP.F16.E4M3.UNPACK_B R5, R5 ;  /* 0x00000005ff05723e */ /* 0x000fc400020006ff */
[----:B------:R-:W-:Y:S02]  /*50d60*/  F2FP.F16.E4M3.UNPACK_B R6, R6 ;  /* 0x00000006ff06723e */ /* 0x000fe400020006ff */
[----:B------:R-:W-:Y:S01]  /*50d70*/  F2FP.F16.E4M3.UNPACK_B R7, R7 ;  /* 0x00000007ff07723e */ /* 0x000fe200020006ff */
[----:B---3--:R-:W-:-:S05]  /*50d80*/  IMAD R4, R22, 0x100, R27 ;  /* 0x0000010016047824 */ /* 0x008fca00078e021b */
[----:B------:R-:W-:-:S07]  /*50d90*/  F2FP.F16.E4M3.UNPACK_B R4, R4 ;  /* 0x00000004ff04723e */ /* 0x000fce00020006ff */
[C---:B------:R-:W-:Y:S08]  /*50da0*/  HMMA.16816.F32 R24, R4.reuse, R20, R8 ;  /* 0x000000140418723c */ /* 0x040ff00000001808 */
[----:B--2---:R-:W-:Y:S01]  /*50db0*/  HMMA.16816.F32 R8, R4, R2, R12 ;  /* 0x000000020408723c */ /* 0x004fe2000000180c */
[----:B------:R-:W-:-:S10]  /*50dc0*/  IMAD R4, R16, 0x100, R17 ;  /* 0x0000010010047824 */ /* 0x000fd400078e0211 */
[----:B------:R-:W-:Y:S04]  /*50dd0*/  STL.64 [R1+0x230], R24 ;  /* 0x0002301801007387 */ /* 0x000fe80000100a00 */
[----:B------:R-:W-:Y:S04]  /*50de0*/  STL.64 [R1+0x238], R26 ;  /* 0x0002381a01007387 */ /* 0x000fe80000100a00 */
[----:B------:R-:W2:Y:S04]  /*50df0*/  LDL.LU R18, [R1+0x2fc] ;  /* 0x0002fc0001127983 */ /* 0x000ea80000300800 */
[----:B------:R-:W-:Y:S04]  /*50e00*/  STL.64 [R1+0x1c0], R8 ;  /* 0x0001c00801007387 */ /* 0x000fe80000100a00 */
[----:B------:R-:W-:Y:S04]  /*50e10*/  STL.64 [R1+0x1c8], R10 ;  /* 0x0001c80a01007387 */ /* 0x000fe80000100a00 */
[----:B------:R-:W2:Y:S04]  /*50e20*/  LDL.LU R17, [R1+0x2f8] ;  /* 0x0002f80001117983 */ /* 0x000ea80000300800 */
[----:B------:R-:W3:Y:S04]  /*50e30*/  LDL.LU R23, [R1+0x304] ;  /* 0x0003040001177983 */ /* 0x000ee80000300800 */
[----:B------:R-:W3:Y:S04]  /*50e40*/  LDL.LU R29, [R1+0x300] ;  /* 0x00030000011d7983 */ /* 0x000ee80000300800 */
[----:B------:R-:W4:Y:S04]  /*50e50*/  LDL.LU R0, [R1+0x30c] ;  /* 0x00030c0001007983 */ /* 0x000f280000300800 */
[----:B------:R-:W4:Y:S04]  /*50e60*/  LDL.LU R28, [R1+0x308] ;  /* 0x00030800011c7983 */ /* 0x000f280000300800 */
[----:B------:R-:W5:Y:S04]  /*50e70*/  LDL.LU R16, [R1+0x32c] ;  /* 0x00032c0001107983 */ /* 0x000f680000300800 */
[----:B-----5:R0:W-:Y:S04]  /*50e80*/  STL [R1+0x414c], R16 ;  /* 0x00414c1001007387 */ /* 0x0201e80000100800 */
[----:B0-----:R-:W5:Y:S04]  /*50e90*/  LDL.LU R16, [R1+0x324] ;  /* 0x0003240001107983 */ /* 0x001f680000300800 */
[----:B-----5:R0:W-:Y:S04]  /*50ea0*/  STL [R1+0x4150], R16 ;  /* 0x0041501001007387 */ /* 0x0201e80000100800 */
[----:B0-----:R-:W5:Y:S04]  /*50eb0*/  LDL.LU R16, [R1+0x31c] ;  /* 0x00031c0001107983 */ /* 0x001f680000300800 */
[----:B-----5:R0:W-:Y:S04]  /*50ec0*/  STL [R1+0x4154], R16 ;  /* 0x0041541001007387 */ /* 0x0201e80000100800 */
[----:B0-----:R-:W5:Y:S04]  /*50ed0*/  LDL.LU R16, [R1+0x314] ;  /* 0x0003140001107983 */ /* 0x001f680000300800 */
[----:B------:R-:W2:Y:S04]  /*50ee0*/  LDL.LU R8, [R1+0x50] ;  /* 0x0000500001087983 */ /* 0x000ea80000300800 */
[----:B------:R-:W2:Y:S04]  /*50ef0*/  LDL.LU R9, [R1+0x54] ;  /* 0x0000540001097983 */ /* 0x000ea80000300800 */
[----:B------:R-:W2:Y:S04]  /*50f00*/  LDL.LU R10, [R1+0x58] ;  /* 0x00005800010a7983 */ /* 0x000ea80000300800 */
[----:B------:R-:W2:Y:S04]  /*50f10*/  LDL.LU R11, [R1+0x5c] ;  /* 0x00005c00010b7983 */ /* 0x000ea80000300800 */
[----:B--2---:R-:W-:Y:S04]  /*50f20*/  STL.64 [R1+0x4160], R10 ;  /* 0x0041600a01007387 */ /* 0x004fe80000100a00 */
[----:B------:R0:W-:Y:S04]  /*50f30*/  STL.64 [R1+0x4158], R8 ;  /* 0x0041580801007387 */ /* 0x0001e80000100a00 */
[----:B0-----:R-:W2:Y:S04]  /*50f40*/  LDL.LU R8, [R1+0x30] ;  /* 0x0000300001087983 */ /* 0x001ea80000300800 */
[----:B------:R-:W2:Y:S04]  /*50f50*/  LDL.LU R9, [R1+0x34] ;  /* 0x0000340001097983 */ /* 0x000ea80000300800 */
[----:B------:R-:W2:Y:S04]  /*50f60*/  LDL.LU R10, [R1+0x38] ;  /* 0x00003800010a7983 */ /* 0x000ea80000300800 */
[----:B------:R-:W2:Y:S01]  /*50f70*/  LDL.LU R11, [R1+0x3c] ;  /* 0x00003c00010b7983 */ /* 0x000ea20000300800 */
[----:B------:R-:W-:-:S02]  /*50f80*/  IMAD R5, R17, 0x100, R18 ;  /* 0x0000010011057824 */ /* 0x000fc400078e0212 */
[----:B---3--:R-:W-:Y:S02]  /*50f90*/  IMAD R6, R29, 0x100, R23 ;  /* 0x000001001d067824 */ /* 0x008fe400078e0217 */
[----:B----4-:R-:W-:Y:S01]  /*50fa0*/  IMAD R7, R28, 0x100, R0 ;  /* 0x000001001c077824 */ /* 0x010fe200078e0200 */
[----:B--2---:R-:W-:Y:S04]  /*50fb0*/  STL.64 [R1+0x4170], R10 ;  /* 0x0041700a01007387 */ /* 0x004fe80000100a00 */
[----:B------:R0:W-:Y:S04]  /*50fc0*/  STL.64 [R1+0x4168], R8 ;  /* 0x0041680801007387 */ /* 0x0001e80000100a00 */
[----:B0-----:R-:W2:Y:S04]  /*50fd0*/  LDL.LU R8, [R1+0x60] ;  /* 0x0000600001087983 */ /* 0x001ea80000300800 */
[----:B------:R-:W2:Y:S04]  /*50fe0*/  LDL.LU R9, [R1+0x64] ;  /* 0x0000640001097983 */ /* 0x000ea80000300800 */
[----:B------:R-:W2:Y:S04]  /*50ff0*/  LDL.LU R10, [R1+0x68] ;  /* 0x00006800010a7983 */ /* 0x000ea80000300800 */
[----:B------:R-:W2:Y:S01]  /*51000*/  LDL.LU R11, [R1+0x6c] ;  /* 0x00006c00010b7983 */ /* 0x000ea20000300800 */
[----:B------:R-:W-:-:S02]  /*51010*/  F2FP.F16.E4M3.UNPACK_B R4, R4 ;  /* 0x00000004ff04723e */ /* 0x000fc400020006ff */
[----:B------:R-:W-:Y:S01]  /*51020*/  F2FP.F16.E4M3.UNPACK_B R5, R5 ;  /* 0x00000005ff05723e */ /* 0x000fe200020006ff */
[----:B------:R-:W3:Y:S01]  /*51030*/  LDL.LU R12, [R1+0x20] ;  /* 0x00002000010c7983 */ /* 0x000ee20000300800 */
[----:B------:R-:W-:Y:S02]  /*51040*/  F2FP.F16.E4M3.UNPACK_B R6, R6 ;  /* 0x00000006ff06723e */ /* 0x000fe400020006ff */
[----:B------:R-:W-:Y:S01]  /*51050*/  F2FP.F16.E4M3.UNPACK_B R7, R7 ;  /* 0x00000007ff07723e */ /* 0x000fe200020006ff */
[----:B------:R-:W3:Y:S04]  /*51060*/  LDL.LU R13, [R1+0x24] ;  /* 0x00002400010d7983 */ /* 0x000ee80000300800 */
[----:B------:R-:W3:Y:S04]  /*51070*/  LDL.LU R14, [R1+0x28] ;  /* 0x00002800010e7983 */ /* 0x000ee80000300800 */
        /* <DEDUP_REMOVED lines=24> */
[----:B0-----:R-:W5:Y:S04]  /*51200*/  LDL.LU R4, [R1+0x310] ;  /* 0x0003100001047983 */ /* 0x001f680000300800 */
[----:B------:R-:W2:Y:S04]  /*51210*/  LDL.LU R5, [R1+0x318] ;  /* 0x0003180001057983 */ /* 0x000ea80000300800 */
[----:B-1----:R-:W2:Y:S04]  /*51220*/  LDL.LU R6, [R1+0x320] ;  /* 0x0003200001067983 */ /* 0x002ea80000300800 */
[----:B------:R-:W2:Y:S01]  /*51230*/  LDL.LU R7, [R1+0x328] ;  /* 0x0003280001077983 */ /* 0x000ea20000300800 */
[----:B-----5:R-:W-:-:S03]  /*51240*/  IMAD R4, R4, 0x100, R16 ;  /* 0x0000010004047824 */ /* 0x020fc600078e0210 */
[----:B------:R-:W2:Y:S02]  /*51250*/  LDL.LU R16, [R1+0x4154] ;  /* 0x0041540001107983 */ /* 0x000ea40000300800 */
[----:B--2---:R-:W-:Y:S02]  /*51260*/  IMAD R5, R5, 0x100, R16 ;  /* 0x0000010005057824 */ /* 0x004fe400078e0210 */
[----:B------:R-:W2:Y:S02]  /*51270*/  LDL.LU R16, [R1+0x4150] ;  /* 0x0041500001107983 */ /* 0x000ea40000300800 */
[----:B--2---:R-:W-:Y:S02]  /*51280*/  IMAD R6, R6, 0x100, R16 ;  /* 0x0000010006067824 */ /* 0x004fe400078e0210 */
[----:B------:R-:W2:Y:S01]  /*51290*/  LDL.LU R16, [R1+0x414c] ;  /* 0x00414c0001107983 */ /* 0x000ea20000300800 */
[----:B------:R-:W-:Y:S02]  /*512a0*/  F2FP.F16.E4M3.UNPACK_B R4, R4 ;  /* 0x00000004ff04723e */ /* 0x000fe400020006ff */
[----:B------:R-:W-:-:S02]  /*512b0*/  F2FP.F16.E4M3.UNPACK_B R5, R5 ;  /* 0x00000005ff05723e */ /* 0x000fc400020006ff */
[----:B------:R-:W-:Y:S01]  /*512c0*/  F2FP.F16.E4M3.UNPACK_B R6, R6 ;  /* 0x00000006ff06723e */ /* 0x000fe200020006ff */
[----:B--2---:R-:W-:Y:S02]  /*512d0*/  IMAD R7, R7, 0x100, R16 ;  /* 0x0000010007077824 */ /* 0x004fe400078e0210 */
[----:B------:R-:W2:Y:S03]  /*512e0*/  LDL.LU R16, [R1+0x4148] ;  /* 0x0041480001107983 */ /* 0x000ea60000300800 */
[----:B------:R-:W-:-:S07]  /*512f0*/  F2FP.F16.E4M3.UNPACK_B R7, R7 ;  /* 0x00000007ff07723e */ /* 0x000fce00020006ff */
[C---:B------:R-:W-:Y:S08]  /*51300*/  HMMA.16816.F32 R8, R4.reuse, R20, R8 ;  /* 0x000000140408723c */ /* 0x040ff00000001808 */
[----:B---3--:R-:W-:Y:S11]  /*51310*/  HMMA.16816.F32 R4, R4, R2, R12 ;  /* 0x000000020404723c */ /* 0x008ff6000000180c */
[----:B------:R-:W-:Y:S04]  /*51320*/  STL.64 [R1+0x120], R8 ;  /* 0x0001200801007387 */ /* 0x000fe80000100a00 */
[----:B------:R0:W-:Y:S04]  /*51330*/  STL.64 [R1+0x128], R10 ;  /* 0x0001280a01007387 */ /* 0x0001e80000100a00 */
[----:B0-----:R-:W3:Y:S04]  /*51340*/  LDL.LU.64 R10, [R1+0x4140] ;  /* 0x00414000010a7983 */ /* 0x001ee80000300a00 */
[----:B------:R-:W5:Y:S04]  /*51350*/  LDL.LU.64 R8, [R1+0x4138] ;  /* 0x0041380001087983 */ /* 0x000f680000300a00 */
[----:B------:R-:W2:Y:S04]  /*51360*/  LDL.LU.64 R14, [R1+0x4130] ;  /* 0x00413000010e7983 */ /* 0x000ea80000300a00 */
[----:B------:R-:W2:Y:S04]  /*51370*/  LDL.LU.64 R12, [R1+0x4128] ;  /* 0x00412800010c7983 */ /* 0x000ea80000300a00 */
[----:B------:R0:W-:Y:S04]  /*51380*/  STL.64 [R1+0xd0], R4 ;  /* 0x0000d00401007387 */ /* 0x0001e80000100a00 */
[----:B------:R1:W-:Y:S04]  /*51390*/  STL.64 [R1+0xd8], R6 ;  /* 0x0000d80601007387 */ /* 0x0003e80000100a00 */
[----:B0-----:R-:W2:Y:S04]  /*513a0*/  LDL.LU R4, [R1+0x330] ;  /* 0x0003300001047983 */ /* 0x001ea80000300800 */
[----:B------:R-:W3:Y:S04]  /*513b0*/  LDL.LU R5, [R1+0x338] ;  /* 0x0003380001057983 */ /* 0x000ee80000300800 */
[----:B-1----:R-:W4:Y:S04]  /*513c0*/  LDL.LU R6, [R1+0x340] ;  /* 0x0003400001067983 */ /* 0x002f280000300800 */
[----:B------:R-:W5:Y:S01]  /*513d0*/  LDL.LU R7, [R1+0x34c] ;  /* 0x00034c0001077983 */ /* 0x000f620000300800 */
[----:B--2---:R-:W-:-:S03]  /*513e0*/  IMAD R4, R4, 0x100, R17 ;  /* 0x0000010004047824 */ /* 0x004fc600078e0211 */
[----:B------:R-:W2:Y:S01]  /*513f0*/  LDL.LU R17, [R1+0x4124] ;  /* 0x0041240001117983 */ /* 0x000ea20000300800 */
[----:B---3--:R-:W-:-:S03]  /*51400*/  IMAD R5, R5, 0x100, R18 ;  /* 0x0000010005057824 */ /* 0x008fc600078e0212 */
[----:B------:R-:W2:Y:S01]  /*51410*/  LDL.LU R18, [R1+0x4120] ;  /* 0x0041200001127983 */ /* 0x000ea20000300800 */
[----:B----4-:R-:W-:-:S03]  /*51420*/  IMAD R6, R6, 0x100, R19 ;  /* 0x0000010006067824 */ /* 0x010fc600078e0213 */
[----:B------:R-:W2:Y:S01]  /*51430*/  LDL.LU R19, [R1+0x411c] ;  /* 0x00411c0001137983 */ /* 0x000ea20000300800 */
[----:B-----5:R-:W-:Y:S01]  /*51440*/  IMAD R7, R24, 0x100, R7 ;  /* 0x0000010018077824 */ /* 0x020fe200078e0207 */
[----:B------:R-:W-:Y:S02]  /*51450*/  F2FP.F16.E4M3.UNPACK_B R4, R4 ;  /* 0x00000004ff04723e */ /* 0x000fe400020006ff */
[----:B------:R-:W-:Y:S02]  /*51460*/  F2FP.F16.E4M3.UNPACK_B R5, R5 ;  /* 0x00000005ff05723e */ /* 0x000fe400020006ff */
[----:B------:R-:W-:Y:S02]  /*51470*/  F2FP.F16.E4M3.UNPACK_B R6, R6 ;  /* 0x00000006ff06723e */ /* 0x000fe400020006ff */
[----:B------:R-:W-:-:S07]  /*51480*/  F2FP.F16.E4M3.UNPACK_B R7, R7 ;  /* 0x00000007ff07723e */ /* 0x000fce00020006ff */
[----:B--2---:R-:W-:-:S15]  /*51490*/  HMMA.16816.F32 R16, R4, R20, R16 ;  /* 0x000000140410723c */ /* 0x004fde0000001810 */
[----:B------:R-:W-:-:S04]  /*514a0*/  NOP ;  /* 0x0000000000007918 */ /* 0x000fc80000000000 */
[----:B------:R0:W-:Y:S04]  /*514b0*/  STL.64 [R1+0xc0], R16 ;  /* 0x0000c01001007387 */ /* 0x0001e80000100a00 */
[----:B------:R1:W-:Y:S04]  /*514c0*/  STL.64 [R1+0xc8], R18 ;  /* 0x0000c81201007387 */ /* 0x0003e80000100a00 */
[----:B0-----:R-:W2:Y:S04]  /*514d0*/  LDL.LU R16, [R1+0x70] ;  /* 0x0000700001107983 */ /* 0x001ea80000300800 */
[----:B------:R-:W2:Y:S04]  /*514e0*/  LDL.LU R17, [R1+0x74] ;  /* 0x0000740001117983 */ /* 0x000ea80000300800 */
[----:B-1----:R-:W2:Y:S04]  /*514f0*/  LDL.LU R18, [R1+0x78] ;  /* 0x0000780001127983 */ /* 0x002ea80000300800 */
[----:B------:R-:W2:Y:S01]  /*51500*/  LDL.LU R19, [R1+0x7c] ;  /* 0x00007c0001137983 */ /* 0x000ea20000300800 */
[----:B------:R-:W-:-:S02]  /*51510*/  IMAD R24, R26, 0x100, R25 ;  /* 0x000001001a187824 */ /* 0x000fc400078e0219 */
[----:B------:R-:W-:Y:S02]  /*51520*/  IMAD R25, R22, 0x100, R27 ;  /* 0x0000010016197824 */ /* 0x000fe400078e021b */
[----:B------:R-:W-:Y:S02]  /*51530*/  IMAD R26, R29, 0x100, R23 ;  /* 0x000001001d1a7824 */ /* 0x000fe400078e0217 */
[----:B------:R-:W-:Y:S01]  /*51540*/  IMAD R27, R28, 0x100, R0 ;  /* 0x000001001c1b7824 */ /* 0x000fe200078e0200 */
[----:B------:R-:W-:Y:S02]  /*51550*/  F2FP.F16.E4M3.UNPACK_B R24, R24 ;  /* 0x00000018ff18723e */ /* 0x000fe400020006ff */
[----:B------:R-:W-:Y:S02]  /*51560*/  F2FP.F16.E4M3.UNPACK_B R25, R25 ;  /* 0x00000019ff19723e */ /* 0x000fe400020006ff */
[----:B------:R-:W-:Y:S02]  /*51570*/  F2FP.F16.E4M3.UNPACK_B R26, R26 ;  /* 0x0000001aff1a723e */ /* 0x000fe400020006ff */
[----:B------:R-:W-:Y:S01]  /*51580*/  F2FP.F16.E4M3.UNPACK_B R27, R27 ;  /* 0x0000001bff1b723e */ /* 0x000fe200020006ff */
[----:B------:R-:W-:-:S15]  /*51590*/  HMMA.16816.F32 R4, R4, R2, R12 ;  /* 0x000000020404723c */ /* 0x000fde000000180c */
[----:B------:R-:W-:-:S04]  /*515a0*/  NOP ;  /* 0x0000000000007918 */ /* 0x000fc80000000000 */
[----:B------:R0:W-:Y:S04]  /*515b0*/  STL.64 [R1], R4 ;  /* 0x0000000401007387 */ /* 0x0001e80000100a00 */
[----:B------:R-:W-:Y:S04]  /*515c0*/  STL.64 [R1+0x8], R6 ;  /* 0x0000080601007387 */ /* 0x000fe80000100a00 */
[----:B0-----:R-:W3:Y:S04]  /*515d0*/  LDL.LU R4, [R1+0x370] ;  /* 0x0003700001047983 */ /* 0x001ee80000300800 */
[----:B------:R0:W-:Y:S01]  /*515e0*/  STL [R1+0x4104], R20 ;  /* 0x0041041401007387 */ /* 0x0001e20000100800 */
[----:B--2---:R-:W-:-:S15]  /*515f0*/  HMMA.16816.F32 R12, R24, R20, R16 ;  /* 0x00000014180c723c */ /* 0x004fde0000001810 */
[----:B------:R-:W-:-:S04]  /*51600*/  NOP ;  /* 0x0000000000007918 */ /* 0x000fc80000000000 */
[----:B------:R1:W-:Y:S04]  /*51610*/  STL.64 [R1+0x50], R12 ;  /* 0x0000500c01007387 */ /* 0x0003e80000100a00 */
[----:B------:R2:W-:Y:S04]  /*51620*/  STL.64 [R1+0x58], R14 ;  /* 0x0000580e01007387 */ /* 0x0005e80000100a00 */
[----:B0-----:R-:W4:Y:S01]  /*51630*/  LDL.LU R20, [R1+0x380] ;  /* 0x0003800001147983 */ /* 0x001f220000300800 */
[----:B-1----:R-:W-:Y:S02]  /*51640*/  IMAD.MOV.U32 R12, RZ, RZ, R8 ;  /* 0x000000ffff0c7224 */ /* 0x002fe400078e0008 */
[----:B------:R-:W-:-:S02]  /*51650*/  IMAD.MOV.U32 R13, RZ, RZ, R9 ;  /* 0x000000ffff0d7224 */ /* 0x000fc400078e0009 */
[----:B--2---:R-:W-:Y:S02]  /*51660*/  IMAD.MOV.U32 R14, RZ, RZ, R10 ;  /* 0x000000ffff0e7224 */ /* 0x004fe400078e000a */
[----:B------:R-:W-:Y:S01]  /*51670*/  IMAD.MOV.U32 R15, RZ, RZ, R11 ;  /* 0x000000ffff0f7224 */ /* 0x000fe200078e000b */
[----:B----4-:R0:W-:Y:S04]  /*51680*/  STL [R1+0x4108], R20 ;  /* 0x0041081401007387 */ /* 0x0101e80000100800 */
[----:B0-----:R-:W3:Y:S04]  /*51690*/  LDL.LU R20, [R1+0x374] ;  /* 0x0003740001147983 */ /* 0x001ee80000300800 */
[----:B------:R-:W2:Y:S04]  /*516a0*/  LDL.LU R5, [R1+0x37c] ;  /* 0x00037c0001057983 */ /* 0x000ea80000300800 */
[----:B------:R0:W-:Y:S04]  /*516b0*/  STL [R1+0x4100], R21 ;  /* 0x0041001501007387 */ /* 0x0001e80000100800 */
[----:B0-----:R-:W4:Y:S04]  /*516c0*/  LDL.LU R21, [R1+0x388] ;  /* 0x0003880001157983 */ /* 0x001f280000300800 */
[----:B------:R-:W4:Y:S04]  /*516d0*/  LDL.LU R6, [R1+0x384] ;  /* 0x0003840001067983 */ /* 0x000f280000300800 */
        /* <DEDUP_REMOVED lines=10> */
[----:B------:R-:W-:Y:S04]  /*51780*/  STL.64 [R1+0x40f8], R14 ;  /* 0x0040f80e01007387 */ /* 0x000fe80000100a00 */
[----:B------:R0:W-:Y:S04]  /*51790*/  STL.64 [R1+0x40f0], R12 ;  /* 0x0040f00c01007387 */ /* 0x0001e80000100a00 */
[----:B0-----:R-:W4:Y:S04]  /*517a0*/  LDL.LU R12, [R1+0x90] ;  /* 0x00009000010c7983 */ /* 0x001f280000300800 */
[----:B------:R-:W4:Y:S04]  /*517b0*/  LDL.LU R13, [R1+0x94] ;  /* 0x00009400010d7983 */ /* 0x000f280000300800 */
[----:B------:R-:W4:Y:S04]  /*517c0*/  LDL.LU R14, [R1+0x98] ;  /* 0x00009800010e7983 */ /* 0x000f280000300800 */
[----:B------:R-:W4:Y:S04]  /*517d0*/  LDL.LU R15, [R1+0x9c] ;  /* 0x00009c00010f7983 */ /* 0x000f280000300800 */
[----:B------:R-:W4:Y:S04]  /*517e0*/  LDL.LU R16, [R1+0xa0] ;  /* 0x0000a00001107983 */ /* 0x000f280000300800 */
[----:B------:R-:W4:Y:S04]  /*517f0*/  LDL.LU R17, [R1+0xa4] ;  /* 0x0000a40001117983 */ /* 0x000f280000300800 */
[----:B------:R-:W4:Y:S04]  /*51800*/  LDL.LU R18, [R1+0xa8] ;  /* 0x0000a80001127983 */ /* 0x000f280000300800 */
[----:B------:R-:W4:Y:S01]  /*51810*/  LDL.LU R19, [R1+0xac] ;  /* 0x0000ac0001137983 */ /* 0x000f220000300800 */
[----:B---3--:R-:W-:Y:S01]  /*51820*/  IMAD R4, R4, 0x100, R20 ;  /* 0x0000010004047824 */ /* 0x008fe200078e0214 */
[----:B--2---:R-:W-:Y:S02]  /*51830*/  HMMA.16816.F32 R24, R24, R2, R8 ;  /* 0x000000021818723c */ /* 0x004fe40000001808 */
[----:B------:R-:W5:Y:S04]  /*51840*/  LDL.LU R8, [R1+0x390] ;  /* 0x0003900001087983 */ /* 0x000f680000300800 */
[----:B------:R-:W2:Y:S04]  /*51850*/  LDL.LU R9, [R1+0x398] ;  /* 0x0003980001097983 */ /* 0x000ea80000300800 */
[----:B------:R-:W2:Y:S04]  /*51860*/  LDL.LU R10, [R1+0x394] ;  /* 0x00039400010a7983 */ /* 0x000ea80000300800 */
[----:B------:R-:W3:Y:S05]  /*51870*/  LDL.LU R11, [R1+0x3a0] ;  /* 0x0003a000010b7983 */ /* 0x000eea0000300800 */
[----:B------:R0:W-:Y:S04]  /*51880*/  STL [R1+0x3f5c], R24 ;  /* 0x003f5c1801007387 */ /* 0x0001e80000100800 */
[----:B------:R1:W-:Y:S04]  /*51890*/  STL [R1+0x3f58], R25 ;  /* 0x003f581901007387 */ /* 0x0003e80000100800 */
[----:B------:R1:W-:Y:S04]  /*518a0*/  STL [R1+0x3f54], R26 ;  /* 0x003f541a01007387 */ /* 0x0003e80000100800 */
[----:B------:R4:W-:Y:S04]  /*518b0*/  STL [R1+0x3f50], R27 ;  /* 0x003f501b01007387 */ /* 0x0009e80000100800 */
[----:B0-----:R-:W2:Y:S04]  /*518c0*/  LDL.LU R24, [R1+0x80] ;  /* 0x0000800001187983 */ /* 0x001ea80000300800 */
[----:B-1----:R-:W2:Y:S04]  /*518d0*/  LDL.LU R25, [R1+0x84] ;  /* 0x0000840001197983 */ /* 0x002ea80000300800 */
[----:B------:R-:W2:Y:S04]  /*518e0*/  LDL.LU R26, [R1+0x88] ;  /* 0x00008800011a7983 */ /* 0x000ea80000300800 */
[----:B----4-:R-:W2:Y:S04]  /*518f0*/  LDL.LU R27, [R1+0x8c] ;  /* 0x00008c00011b7983 */ /* 0x010ea80000300800 */
[----:B------:R-:W4:Y:S01]  /*51900*/  LDL.LU R20, [R1+0x4108] ;  /* 0x0041080001147983 */ /* 0x000f220000300800 */
[----:B------:R-:W-:Y:S01]  /*51910*/  IMAD R6, R6, 0x100, R21 ;  /* 0x0000010006067824 */ /* 0x000fe200078e0215 */
[----:B------:R-:W-:Y:S01]  /*51920*/  F2FP.F16.E4M3.UNPACK_B R4, R4 ;  /* 0x00000004ff04723e */ /* 0x000fe200020006ff */
[----:B----4-:R-:W-:-:S02]  /*51930*/  IMAD R5, R5, 0x100, R20 ;  /* 0x0000010005057824 */ /* 0x010fc400078e0214 */
[----:B------:R-:W4:Y:S04]  /*51940*/  LDL.LU R20, [R1+0x4104] ;  /* 0x0041040001147983 */ /* 0x000f280000300800 */
[----:B------:R-:W4:Y:S01]  /*51950*/  LDL.LU R21, [R1+0x4100] ;  /* 0x0041000001157983 */ /* 0x000f220000300800 */
[----:B-----5:R-:W-:Y:S01]  /*51960*/  IMAD R7, R7, 0x100, R8 ;  /* 0x0000010007077824 */ /* 0x020fe200078e0208 */
[----:B------:R-:W-:Y:S02]  /*51970*/  F2FP.F16.E4M3.UNPACK_B R5, R5 ;  /* 0x00000005ff05723e */ /* 0x000fe400020006ff */
[----:B------:R-:W-:Y:S02]  /*51980*/  F2FP.F16.E4M3.UNPACK_B R6, R6 ;  /* 0x00000006ff06723e */ /* 0x000fe400020006ff */
[----:B------:R-:W-:-:S07]  /*51990*/  F2FP.F16.E4M3.UNPACK_B R7, R7 ;  /* 0x00000007ff07723e */ /* 0x000fce00020006ff */
[----:B----4-:R-:W-:-:S15]  /*519a0*/  HMMA.16816.F32 R12, R4, R20, R12 ;  /* 0x00000014040c723c */ /* 0x010fde000000180c */
[----:B------:R-:W-:-:S04]  /*519b0*/  NOP ;  /* 0x0000000000007918 */ /* 0x000fc80000000000 */
[----:B------:R-:W-:Y:S04]  /*519c0*/  STL.64 [R1+0x30], R12 ;  /* 0x0000300c01007387 */ /* 0x000fe80000100a00 */
[----:B------:R0:W-:Y:S04]  /*519d0*/  STL.64 [R1+0x38], R14 ;  /* 0x0000380e01007387 */ /* 0x0001e80000100a00 */
[----:B0-----:R-:W4:Y:S04]  /*519e0*/  LDL.LU.64 R14, [R1+0x40f8] ;  /* 0x0040f800010e7983 */ /* 0x001f280000300a00 */
[----:B------:R-:W4:Y:S01]  /*519f0*/  LDL.LU.64 R12, [R1+0x40f0] ;  /* 0x0040f000010c7983 */ /* 0x000f220000300a00 */
[----:B--2---:R-:W-:-:S15]  /*51a00*/  HMMA.16816.F32 R4, R4, R2, R24 ;  /* 0x000000020404723c */ /* 0x004fde0000001818 */
[----:B------:R-:W-:-:S04]  /*51a10*/  NOP ;  /* 0x0000000000007918 */ /* 0x000fc80000000000 */
[----:B------:R-:W-:Y:S01]  /*51a20*/  IMAD.MOV.U32 R24, RZ, RZ, R5 ;  /* 0x000000ffff187224 */ /* 0x000fe200078e0005 */
[----:B------:R0:W-:Y:S01]  /*51a30*/  STL [R1+0x10], R4 ;  /* 0x0000100401007387 */ /* 0x0001e20000100800 */
[----:B------:R-:W-:Y:S02]  /*51a40*/  IMAD.MOV.U32 R25, RZ, RZ, R6 ;  /* 0x000000ffff197224 */ /* 0x000fe400078e0006 */
[----:B------:R-:W-:Y:S02]  /*51a50*/  IMAD.MOV.U32 R26, RZ, RZ, R7 ;  /* 0x000000ffff1a7224 */ /* 0x000fe400078e0007 */
[----:B---3--:R-:W-:Y:S02]  /*51a60*/  IMAD R5, R22, 0x100, R11 ;  /* 0x0000010016057824 */ /* 0x008fe400078e020b */
[----:B------:R-:W-:Y:S02]  /*51a70*/  IMAD R6, R29, 0x100, R23 ;  /* 0x000001001d067824 */ /* 0x000fe400078e0217 */
[----:B------:R-:W-:-:S02]  /*51a80*/  IMAD R7, R28, 0x100, R0 ;  /* 0x000001001c077824 */ /* 0x000fc400078e0200 */
[----:B0-----:R-:W-:Y:S01]  /*51a90*/  IMAD R4, R10, 0x100, R9 ;  /* 0x000001000a047824 */ /* 0x001fe200078e0209 */
[----:B------:R-:W-:Y:S02]  /*51aa0*/  F2FP.F16.E4M3.UNPACK_B R5, R5 ;  /* 0x00000005ff05723e */ /* 0x000fe400020006ff */
[----:B------:R-:W-:Y:S02]  /*51ab0*/  F2FP.F16.E4M3.UNPACK_B R6, R6 ;  /* 0x00000006ff06723e */ /* 0x000fe400020006ff */
[----:B------:R-:W-:Y:S02]  /*51ac0*/  F2FP.F16.E4M3.UNPACK_B R4, R4 ;  /* 0x00000004ff04723e */ /* 0x000fe400020006ff */
[----:B------:R-:W-:Y:S01]  /*51ad0*/  F2FP.F16.E4M3.UNPACK_B R7, R7 ;  /* 0x00000007ff07723e */ /* 0x000fe200020006ff */
[----:B------:R-:W-:Y:S04]  /*51ae0*/  STL [R1+0x3f68], R26 ;  /* 0x003f681a01007387 */ /* 0x000fe80000100800 */
[----:B------:R-:W-:Y:S04]  /*51af0*/  STL [R1+0x3f64], R25 ;  /* 0x003f641901007387 */ /* 0x000fe80000100800 */
[----:B------:R-:W-:Y:S04]  /*51b00*/  STL [R1+0x3f60], R24 ;  /* 0x003f601801007387 */ /* 0x000fe80000100800 */
[----:B------:R-:W-:Y:S04]  /*51b10*/  STL [R1+0x40e8], R20 ;  /* 0x0040e81401007387 */ /* 0x000fe80000100800 */
[----:B------:R-:W-:Y:S01]  /*51b20*/  STL [R1+0x40e4], R21 ;  /* 0x0040e41501007387 */ /* 0x000fe20000100800 */
[----:B----4-:R-:W-:-:S15]  /*51b30*/  HMMA.16816.F32 R8, R4, R20, R12 ;  /* 0x000000140408723c */ /* 0x010fde000000180c */
[----:B------:R-:W-:-:S04]  /*51b40*/  NOP ;  /* 0x0000000000007918 */ /* 0x000fc80000000000 */
[----:B------:R-:W-:Y:S04]  /*51b50*/  STL.64 [R1+0x40], R8 ;  /* 0x0000400801007387 */ /* 0x000fe80000100a00 */
[----:B------:R0:W-:Y:S02]  /*51b60*/  STL.64 [R1+0x48], R10 ;  /* 0x0000480a01007387 */ /* 0x0001e40000100a00 */
[----:B0-----:R-:W-:-:S15]  /*51b70*/  HMMA.16816.F32 R8, R4, R2, R16 ;  /* 0x000000020408723c */ /* 0x001fde0000001810 */
[----:B------:R-:W-:-:S04]  /*51b80*/  NOP ;  /* 0x0000000000007918 */ /* 0x000fc80000000000 */
[----:B------:R-:W-:Y:S04]  /*51b90*/  STL [R1+0x20], R8 ;  /* 0x0000200801007387 */ /* 0x000fe80000100800 */
[----:B------:R0:W-:Y:S04]  /*51ba0*/  STL [R1+0x40ec], R3 ;  /* 0x0040ec0301007387 */ /* 0x0001e80000100800 */
        /* <DEDUP_REMOVED lines=8> */
[----:B------:R-:W5:Y:S01]  /*51c30*/  LDL.LU R4, [R1+0xf0] ;  /* 0x0000f00001047983 */ /* 0x000f620000300800 */
[----:B------:R-:W-:-:S03]  /*51c40*/  IMAD.MOV.U32 R26, RZ, RZ, R9 ;  /* 0x000000ffff1a7224 */ /* 0x000fc600078e0009 */
[----:B------:R-:W5:Y:S01]  /*51c50*/  LDL.LU R5, [R1+0xf4] ;  /* 0x0000f40001057983 */ /* 0x000f620000300800 */
[----:B------:R-:W-:-:S03]  /*51c60*/  IMAD.MOV.U32 R25, RZ, RZ, R10 ;  /* 0x000000ffff197224 */ /* 0x000fc600078e000a */
[----:B------:R-:W5:Y:S01]  /*51c70*/  LDL.LU R6, [R1+0xf8] ;  /* 0x0000f80001067983 */ /* 0x000f620000300800 */
[----:B------:R-:W-:-:S03]  /*51c80*/  IMAD.MOV.U32 R24, RZ, RZ, R11 ;  /* 0x000000ffff187224 */ /* 0x000fc600078e000b */
[----:B------:R-:W5:Y:S04]  /*51c90*/  LDL.LU R7, [R1+0xfc] ;  /* 0x0000fc0001077983 */ /* 0x000f680000300800 */
[----:B------:R-:W5:Y:S04]  /*51ca0*/  LDL.LU R8, [R1+0x3d4] ;  /* 0x0003d40001087983 */ /* 0x000f680000300800 */
[----:B------:R-:W5:Y:S04]  /*51cb0*/  LDL.LU R9, [R1+0x3dc] ;  /* 0x0003dc0001097983 */ /* 0x000f680000300800 */
[----:B------:R-:W5:Y:S04]  /*51cc0*/  LDL.LU R10, [R1+0x3e4] ;  /* 0x0003e400010a7983 */ /* 0x000f680000300800 */
[----:B------:R-:W5:Y:S01]  /*51cd0*/  LDL.LU R11, [R1+0x3ec] ;  /* 0x0003ec00010b7983 */ /* 0x000f620000300800 */
[----:B--2---:R-:W-:-:S02]  /*51ce0*/  IMAD R12, R12, 0x100, R3 ;  /* 0x000001000c0c7824 */ /* 0x004fc400078e0203 */
[----:B---3--:R-:W-:Y:S02]  /*51cf0*/  IMAD R13, R13, 0x100, R20 ;  /* 0x000001000d0d7824 */ /* 0x008fe400078e0214 */
[----:B----4-:R-:W-:Y:S01]  /*51d00*/  IMAD R14, R14, 0x100, R21 ;  /* 0x000001000e0e7824 */ /* 0x010fe200078e0215 */
[----:B-----5:R-:W-:Y:S04]  /*51d10*/  STL.64 [R1+0x40d8], R10 ;  /* 0x0040d80a01007387 */ /* 0x020fe80000100a00 */
[----:B------:R0:W-:Y:S04]  /*51d20*/  STL.64 [R1+0x40d0], R8 ;  /* 0x0040d00801007387 */ /* 0x0001e80000100a00 */
[----:B0-----:R-:W2:Y:S04]  /*51d30*/  LDL.LU R8, [R1+0xe0] ;  /* 0x0000e00001087983 */ /* 0x001ea80000300800 */
[----:B------:R-:W2:Y:S04]  /*51d40*/  LDL.LU R9, [R1+0xe4] ;  /* 0x0000e40001097983 */ /* 0x000ea80000300800 */
[----:B------:R-:W2:Y:S04]  /*51d50*/  LDL.LU R10, [R1+0xe8] ;  /* 0x0000e800010a7983 */ /* 0x000ea80000300800 */
        /* <DEDUP_REMOVED lines=8> */
[----:B------:R-:W2:Y:S04]  /*51de0*/  LDL.LU R0, [R1+0x40c] ;  /* 0x00040c0001007983 */ /* 0x000ea80000300800 */
[----:B------:R0:W-:Y:S04]  /*51df0*/  STL [R1+0x3f98], R24 ;  /* 0x003f981801007387 */ /* 0x0001e80000100800 */
[----:B------:R1:W-:Y:S04]  /*51e00*/  STL [R1+0x3f70], R25 ;  /* 0x003f701901007387 */ /* 0x0003e80000100800 */
[----:B------:R1:W-:Y:S04]  /*51e10*/  STL [R1+0x3f6c], R26 ;  /* 0x003f6c1a01007387 */ /* 0x0003e80000100800 */
[----:B0-----:R-:W2:Y:S04]  /*51e20*/  LDL.LU R24, [R1+0x100] ;  /* 0x0001000001187983 */ /* 0x001ea80000300800 */
[----:B-1----:R-:W2:Y:S04]  /*51e30*/  LDL.LU R25, [R1+0x104] ;  /* 0x0001040001197983 */ /* 0x002ea80000300800 */
[----:B------:R-:W2:Y:S04]  /*51e40*/  LDL.LU R26, [R1+0x108] ;  /* 0x00010800011a7983 */ /* 0x000ea80000300800 */
[----:B------:R-:W2:Y:S04]  /*51e50*/  LDL.LU R27, [R1+0x10c] ;  /* 0x00010c00011b7983 */ /* 0x000ea80000300800 */
[----:B------:R-:W2:Y:S04]  /*51e60*/  LDL.LU R3, [R1+0x40ec] ;  /* 0x0040ec0001037983 */ /* 0x000ea80000300800 */
[----:B------:R-:W2:Y:S04]  /*51e70*/  LDL.LU R20, [R1+0x40e8] ;  /* 0x0040e80001147983 */ /* 0x000ea80000300800 */
[----:B------:R-:W2:Y:S01]  /*51e80*/  LDL.LU R21, [R1+0x40e4] ;  /* 0x0040e40001157983 */ /* 0x000ea20000300800 */
[----:B------:R-:W-:Y:S01]  /*51e90*/  IMAD R15, R15, 0x100, R28 ;  /* 0x000001000f0f7824 */ /* 0x000fe200078e021c */
[----:B------:R-:W-:-:S02]  /*51ea0*/  F2FP.F16.E4M3.UNPACK_B R12, R12 ;  /* 0x0000000cff0c723e */ /* 0x000fc400020006ff */
[----:B------:R-:W-:Y:S01]  /*51eb0*/  F2FP.F16.E4M3.UNPACK_B R13, R13 ;  /* 0x0000000dff0d723e */ /* 0x000fe200020006ff */
[----:B------:R-:W3:Y:S01]  /*51ec0*/  LDL.LU R28, [R1+0x40e0] ;  /* 0x0040e000011c7983 */ /* 0x000ee20000300800 */
[----:B------:R-:W-:Y:S02]  /*51ed0*/  F2FP.F16.E4M3.UNPACK_B R14, R14 ;  /* 0x0000000eff0e723e */ /* 0x000fe400020006ff */
[----:B------:R-:W-:-:S07]  /*51ee0*/  F2FP.F16.E4M3.UNPACK_B R15, R15 ;  /* 0x0000000fff0f723e */ /* 0x000fce00020006ff */
[C---:B--2---:R-:W-:Y:S08]  /*51ef0*/  HMMA.16816.F32 R4, R12.reuse, R20, R4 ;  /* 0x000000140c04723c */ /* 0x044ff00000001804 */
[----:B------:R-:W-:Y:S11]  /*51f00*/  HMMA.16816.F32 R12, R12, R2, R8 ;  /* 0x000000020c0c723c */ /* 0x000ff60000001808 */
[----:B------:R-:W-:Y:S04]  /*51f10*/  STL.64 [R1+0x3f00], R6 ;  /* 0x003f000601007387 */ /* 0x000fe80000100a00 */
[----:B------:R0:W-:Y:S04]  /*51f20*/  STL.64 [R1+0x3ef8], R4 ;  /* 0x003ef80401007387 */ /* 0x0001e80000100a00 */
[----:B0-----:R-:W2:Y:S04]  /*51f30*/  LDL.LU R4, [R1+0x110] ;  /* 0x0001100001047983 */ /* 0x001ea80000300800 */
[----:B------:R-:W2:Y:S04]  /*51f40*/  LDL.LU R5, [R1+0x114] ;  /* 0x0001140001057983 */ /* 0x000ea80000300800 */
[----:B------:R-:W2:Y:S04]  /*51f50*/  LDL.LU R6, [R1+0x118] ;  /* 0x0001180001067983 */ /* 0x000ea80000300800 */
[----:B------:R-:W2:Y:S04]  /*51f60*/  LDL.LU R7, [R1+0x11c] ;  /* 0x00011c0001077983 */ /* 0x000ea80000300800 */
[----:B------:R-:W2:Y:S04]  /*51f70*/  LDL.LU.64 R10, [R1+0x40d8] ;  /* 0x0040d800010a7983 */ /* 0x000ea80000300a00 */
[----:B------:R-:W2:Y:S04]  /*51f80*/  LDL.LU.64 R8, [R1+0x40d0] ;  /* 0x0040d00001087983 */ /* 0x000ea80000300a00 */
[----:B------:R0:W-:Y:S04]  /*51f90*/  STL [R1+0x3f08], R12 ;  /* 0x003f080c01007387 */ /* 0x0001e80000100800 */
[----:B0-----:R-:W2:Y:S04]  /*51fa0*/  LDL.LU R12, [R1+0x3f0] ;  /* 0x0003f000010c7983 */ /* 0x001ea80000300800 */
[----:B------:R0:W-:Y:S04]  /*51fb0*/  STL [R1+0x3ef0], R13 ;  /* 0x003ef00d01007387 */ /* 0x0001e80000100800 */
[----:B0-----:R-:W3:Y:S04]  /*51fc0*/  LDL.LU R13, [R1+0x3e8] ;  /* 0x0003e800010d7983 */ /* 0x001ee80000300800 */
[----:B------:R0:W-:Y:S04]  /*51fd0*/  STL [R1+0x3eec], R14 ;  /* 0x003eec0e01007387 */ /* 0x0001e80000100800 */
[----:B0-----:R-:W4:Y:S04]  /*51fe0*/  LDL.LU R14, [R1+0x3e0] ;  /* 0x0003e000010e7983 */ /* 0x001f280000300800 */
[----:B------:R0:W-:Y:S04]  /*51ff0*/  STL [R1+0x3ee8], R15 ;  /* 0x003ee80f01007387 */ /* 0x0001e80000100800 */
[----:B0-----:R-:W5:Y:S01]  /*52000*/  LDL.LU R15, [R1+0x3d8] ;  /* 0x0003d800010f7983 */ /* 0x001f620000300800 */
[----:B--2---:R-:W-:-:S05]  /*52010*/  IMAD R11, R11, 0x100, R12 ;  /* 0x000001000b0b7824 */ /* 0x004fca00078e020c */
[----:B------:R-:W-:Y:S01]  /*52020*/  F2FP.F16.E4M3.UNPACK_B R11, R11 ;  /* 0x0000000bff0b723e */ /* 0x000fe200020006ff */
[----:B---3--:R-:W-:-:S05]  /*52030*/  IMAD R10, R10, 0x100, R13 ;  /* 0x000001000a0a7824 */ /* 0x008fca00078e020d */
[----:B------:R-:W-:Y:S01]  /*52040*/  F2FP.F16.E4M3.UNPACK_B R10, R10 ;  /* 0x0000000aff0a723e */ /* 0x000fe200020006ff */
[----:B----4-:R-:W-:-:S05]  /*52050*/  IMAD R9, R9, 0x100, R14 ;  /* 0x0000010009097824 */ /* 0x010fca00078e020e */
[----:B------:R-:W-:Y:S01]  /*52060*/  F2FP.F16.E4M3.UNPACK_B R9, R9 ;  /* 0x00000009ff09723e */ /* 0x000fe200020006ff */
[----:B-----5:R-:W-:-:S05]  /*52070*/  IMAD R8, R8, 0x100, R15 ;  /* 0x0000010008087824 */ /* 0x020fca00078e020f */
[----:B------:R-:W-:-:S07]  /*52080*/  F2FP.F16.E4M3.UNPACK_B R8, R8 ;  /* 0x00000008ff08723e */ /* 0x000fce00020006ff */
[C---:B------:R-:W-:Y:S08]  /*52090*/  HMMA.16816.F32 R4, R8.reuse, R20, R4 ;  /* 0x000000140804723c */ /* 0x040ff00000001804 */
[----:B------:R-:W-:Y:S11]  /*520a0*/  HMMA.16816.F32 R8, R8, R2, R24 ;  /* 0x000000020808723c */ /* 0x000ff60000001818 */
[----:B------:R-:W-:Y:S04]  /*520b0*/  STL.64 [R1+0x60], R4 ;  /* 0x0000600401007387 */ /* 0x000fe80000100a00 */
[----:B------:R-:W-:Y:S04]  /*520c0*/  STL.64 [R1+0x68], R6 ;  /* 0x0000680601007387 */ /* 0x000fe80000100a00 */
[----:B------:R-:W-:Y:S04]  /*520d0*/  STL [R1+0x40ac], R2 ;  /* 0x0040ac0201007387 */ /* 0x000fe80000100800 */
[----:B------:R-:W-:Y:S04]  /*520e0*/  STL [R1+0x40a8], R3 ;  /* 0x0040a80301007387 */ /* 0x000fe80000100800 */
[----:B------:R-:W2:Y:S04]  /*520f0*/  LDL.LU R24, [R1+0x180] ;  /* 0x0001800001187983 */ /* 0x000ea80000300800 */
[----:B------:R-:W2:Y:S04]  /*52100*/  LDL.LU R25, [R1+0x184] ;  /* 0x0001840001197983 */ /* 0x000ea80000300800 */
[----:B------:R-:W3:Y:S01]  /*52110*/  LDL.LU R26, [R1+0x188] ;  /* 0x00018800011a7983 */ /* 0x000ee20000300800 */
[----:B------:R-:W-:-:S03]  /*52120*/  IMAD.MOV.U32 R27, RZ, RZ, R28 ;  /* 0x000000ffff1b7224 */ /* 0x000fc600078e001c */
[----:B------:R-:W4:Y:S04]  /*52130*/  LDL.LU R28, [R1+0x40c8] ;  /* 0x0040c800011c7983 */ /* 0x000f280000300800 */
[----:B---3--:R-:W-:Y:S04]  /*52140*/  STL.64 [R1+0x4070], R26 ;  /* 0x0040701a01007387 */ /* 0x008fe80000100a00 */
[----:B--2---:R0:W-:Y:S04]  /*52150*/  STL.64 [R1+0x4068], R24 ;  /* 0x0040681801007387 */ /* 0x0041e80000100a00 */
[----:B0-----:R-:W2:Y:S04]  /*52160*/  LDL.LU R24, [R1+0x160] ;  /* 0x0001600001187983 */ /* 0x001ea80000300800 */
[----:B--2---:R-:W-:Y:S04]  /*52170*/  STL [R1+0x407c], R24 ;  /* 0x00407c1801007387 */ /* 0x004fe80000100800 */
[----:B------:R-:W2:Y:S04]  /*52180*/  LDL.LU R25, [R1+0x164] ;  /* 0x0001640001197983 */ /* 0x000ea80000300800 */
[----:B--2---:R-:W-:Y:S04]  /*52190*/  STL [R1+0x4080], R25 ;  /* 0x0040801901007387 */ /* 0x004fe80000100800 */
[----:B------:R-:W2:Y:S04]  /*521a0*/  LDL.LU R26, [R1+0x168] ;  /* 0x00016800011a7983 */ /* 0x000ea80000300800 */
[----:B--2---:R0:W-:Y:S04]  /*521b0*/  STL [R1+0x4084], R26 ;  /* 0x0040841a01007387 */ /* 0x0041e80000100800 */
[----:B------:R-:W2:Y:S04]  /*521c0*/  LDL.LU R27, [R1+0x16c] ;  /* 0x00016c00011b7983 */ /* 0x000ea80000300800 */
[----:B0-----:R-:W2:Y:S04]  /*521d0*/  LDL.LU R26, [R1+0x438] ;  /* 0x00043800011a7983 */ /* 0x001ea80000300800 */
[----:B------:R-:W3:Y:S04]  /*521e0*/  LDL.LU R25, [R1+0x440] ;  /* 0x0004400001197983 */ /* 0x000ee80000300800 */
[----:B------:R-:W3:Y:S01]  /*521f0*/  LDL.LU R24, [R1+0x448] ;  /* 0x0004480001187983 */ /* 0x000ee20000300800 */
[----:B------:R-:W-:-:S02]  /*52200*/  IMAD R16, R17, 0x100, R16 ;  /* 0x0000010011107824 */ /* 0x000fc400078e0210 */
[----:B------:R-:W-:Y:S02]  /*52210*/  IMAD R17, R19, 0x100, R18 ;  /* 0x0000010013117824 */ /* 0x000fe400078e0212 */
[----:B------:R-:W-:Y:S02]  /*52220*/  IMAD R19, R0, 0x100, R29 ;  /* 0x0000010000137824 */ /* 0x000fe400078e021d */
[----:B------:R-:W-:Y:S01]  /*52230*/  IMAD R18, R23, 0x100, R22 ;  /* 0x0000010017127824 */ /* 0x000fe200078e0216 */
[----:B--2---:R-:W-:Y:S04]  /*52240*/  STL.64 [R1+0x4090], R26 ;  /* 0x0040901a01007387 */ /* 0x004fe80000100a00 */
[----:B---3--:R0:W-:Y:S04]  /*52250*/  STL.64 [R1+0x4088], R24 ;  /* 0x0040881801007387 */ /* 0x0081e80000100a00 */
[----:B0-----:R-:W2:Y:S04]  /*52260*/  LDL.LU R24, [R1+0x170] ;  /* 0x0001700001187983 */ /* 0x001ea80000300800 */
[----:B------:R-:W2:Y:S04]  /*52270*/  LDL.LU R25, [R1+0x174] ;  /* 0x0001740001197983 */ /* 0x000ea80000300800 */
[----:B------:R-:W3:Y:S04]  /*52280*/  LDL.LU R26, [R1+0x178] ;  /* 0x00017800011a7983 */ /* 0x000ee80000300800 */
[----:B------:R-:W5:Y:S04]  /*52290*/  LDL.LU R0, [R1+0x414] ;  /* 0x0004140001007983 */ /* 0x000f680000300800 */
[----:B------:R-:W2:Y:S04]  /*522a0*/  LDL.LU R22, [R1+0x41c] ;  /* 0x00041c0001167983 */ /* 0x000ea80000300800 */
[----:B--2---:R0:W-:Y:S04]  /*522b0*/  STL [R1+0x40b4], R22 ;  /* 0x0040b41601007387 */ /* 0x0041e80000100800 */
[----:B0-----:R-:W5:Y:S04]  /*522c0*/  LDL.LU R22, [R1+0x418] ;  /* 0x0004180001167983 */ /* 0x001f680000300800 */
[----:B------:R-:W2:Y:S01]  /*522d0*/  LDL.LU R2, [R1+0x428] ;  /* 0x0004280001027983 */ /* 0x000ea20000300800 */
[----:B----4-:R-:W-:-:S03]  /*522e0*/  IMAD.MOV.U32 R27, RZ, RZ, R28 ;  /* 0x000000ffff1b7224 */ /* 0x010fc600078e001c */
[----:B--2---:R0:W-:Y:S04]  /*522f0*/  STL [R1+0x40b0], R2 ;  /* 0x0040b00201007387 */ /* 0x0041e80000100800 */
[----:B0-----:R-:W2:Y:S04]  /*52300*/  LDL.LU R2, [R1+0x420] ;  /* 0x0004200001027983 */ /* 0x001ea80000300800 */
[----:B------:R-:W4:Y:S04]  /*52310*/  LDL.LU R23, [R1+0x424] ;  /* 0x0004240001177983 */ /* 0x000f280000300800 */
[----:B------:R-:W2:Y:S04]  /*52320*/  LDL.LU R3, [R1+0x430] ;  /* 0x0004300001037983 */ /* 0x000ea80000300800 */
[----:B------:R-:W2:Y:S04]  /*52330*/  LDL.LU R28, [R1+0x42c] ;  /* 0x00042c00011c7983 */ /* 0x000ea80000300800 */
[----:B---3--:R-:W-:Y:S04]  /*52340*/  STL.64 [R1+0x40a0], R26 ;  /* 0x0040a01a01007387 */ /* 0x008fe80000100a00 */
[----:B------:R0:W-:Y:S04]  /*52350*/  STL.64 [R1+0x4098], R24 ;  /* 0x0040981801007387 */ /* 0x0001e80000100a00 */
[----:B0-----:R-:W3:Y:S04]  /*52360*/  LDL.LU R24, [R1+0x140] ;  /* 0x0001400001187983 */ /* 0x001ee80000300800 */
[----:B------:R-:W3:Y:S04]  /*52370*/  LDL.LU R25, [R1+0x144] ;  /* 0x0001440001197983 */ /* 0x000ee80000300800 */
[----:B------:R-:W2:Y:S04]  /*52380*/  LDL.LU R26, [R1+0x148] ;  /* 0x00014800011a7983 */ /* 0x000ea80000300800 */
[----:B------:R-:W2:Y:S01]  /*52390*/  LDL.LU R27, [R1+0x14c] ;  /* 0x00014c00011b7983 */ /* 0x000ea20000300800 */
[----:B------:R-:W-:-:S03]  /*523a0*/  F2FP.F16.E4M3.UNPACK_B R16, R16 ;  /* 0x00000010ff10723e */ /* 0x000fc600020006ff */
[----:B--2---:R-:W-:Y:S04]  /*523b0*/  STL.64 [R1+0x40c0], R26 ;  /* 0x0040c01a01007387 */ /* 0x004fe80000100a00 */
[----:B---3--:R0:W-:Y:S04]  /*523c0*/  STL.64 [R1+0x40b8], R24 ;  /* 0x0040b81801007387 */ /* 0x0081e80000100a00 */
[----:B0-----:R-:W2:Y:S04]  /*523d0*/  LDL.LU R24, [R1+0x150] ;  /* 0x0001500001187983 */ /* 0x001ea80000300800 */
[----:B------:R-:W2:Y:S04]  /*523e0*/  LDL.LU R25, [R1+0x154] ;  /* 0x0001540001197983 */ /* 0x000ea80000300800 */
[----:B------:R-:W2:Y:S04]  /*523f0*/  LDL.LU R26, [R1+0x158] ;  /* 0x00015800011a7983 */ /* 0x000ea80000300800 */
[----:B------:R-:W2:Y:S01]  /*52400*/  LDL.LU R27, [R1+0x15c] ;  /* 0x00015c00011b7983 */ /* 0x000ea20000300800 */
[----:B------:R-:W-:-:S02]  /*52410*/  F2FP.F16.E4M3.UNPACK_B R17, R17 ;  /* 0x00000011ff11723e */ /* 0x000fc400020006ff */
[----:B------:R-:W-:Y:S01]  /*52420*/  F2FP.F16.E4M3.UNPACK_B R18, R18 ;  /* 0x00000012ff12723e */ /* 0x000fe200020006ff */
[----:B------:R-:W3:Y:S01]  /*52430*/  LDL.LU R29, [R1+0x450] ;  /* 0x00045000011d7983 */ /* 0x000ee20000300800 */
[----:B------:R-:W-:-:S03]  /*52440*/  F2FP.F16.E4M3.UNPACK_B R19, R19 ;  /* 0x00000013ff13723e */ /* 0x000fc600020006ff */
        /* <DEDUP_REMOVED lines=8> */
[----:B------:R0:W-:Y:S04]  /*524d0*/  STL [R1+0x3f38], R8 ;  /* 0x003f380801007387 */ /* 0x0001e80000100800 */
[----:B------:R1:W-:Y:S04]  /*524e0*/  STL [R1+0x3f14], R9 ;  /* 0x003f140901007387 */ /* 0x0003e80000100800 */
[----:B------:R1:W-:Y:S04]  /*524f0*/  STL [R1+0x3f10], R10 ;  /* 0x003f100a01007387 */ /* 0x0003e80000100800 */
[----:B------:R4:W-:Y:S04]  /*52500*/  STL [R1+0x3f0c], R11 ;  /* 0x003f0c0b01007387 */ /* 0x0009e80000100800 */
[----:B0-----:R-:W3:Y:S04]  /*52510*/  LDL.LU R8, [R1+0x190] ;  /* 0x0001900001087983 */ /* 0x001ee80000300800 */
[----:B-1----:R-:W3:Y:S04]  /*52520*/  LDL.LU R9, [R1+0x194] ;  /* 0x0001940001097983 */ /* 0x002ee80000300800 */
[----:B------:R-:W3:Y:S04]  /*52530*/  LDL.LU R10, [R1+0x198] ;  /* 0x00019800010a7983 */ /* 0x000ee80000300800 */
[----:B----4-:R-:W4:Y:S01]  /*52540*/  LDL.LU R11, [R1+0x19c] ;  /* 0x00019c00010b7983 */ /* 0x010f220000300800 */
[----:B-----5:R-:W-:Y:S01]  /*52550*/  IMAD R0, R0, 0x100, R22 ;  /* 0x0000010000007824 */ /* 0x020fe200078e0216 */
[----:B--2---:R-:W-:-:S15]  /*52560*/  HMMA.16816.F32 R24, R16, R20, R24 ;  /* 0x000000141018723c */ /* 0x004fde0000001818 */
[----:B------:R-:W-:-:S04]  /*52570*/  NOP ;  /* 0x0000000000007918 */ /* 0x000fc80000000000 */
[----:B------:R-:W-:Y:S04]  /*52580*/  STL.64 [R1+0x80], R24 ;  /* 0x0000801801007387 */ /* 0x000fe80000100a00 */
[----:B------:R0:W-:Y:S04]  /*52590*/  STL.64 [R1+0x88], R26 ;  /* 0x0000881a01007387 */ /* 0x0001e80000100a00 */
[----:B0-----:R-:W2:Y:S04]  /*525a0*/  LDL.LU.64 R26, [R1+0x40c0] ;  /* 0x0040c000011a7983 */ /* 0x001ea80000300a00 */
[----:B------:R-:W2:Y:S04]  /*525b0*/  LDL.LU.64 R24, [R1+0x40b8] ;  /* 0x0040b80001187983 */ /* 0x000ea80000300a00 */
[----:B------:R-:W5:Y:S02]  /*525c0*/  LDL.LU R22, [R1+0x40b4] ;  /* 0x0040b40001167983 */ /* 0x000f640000300800 */
[----:B-----5:R-:W-:-:S02]  /*525d0*/  IMAD R22, R22, 0x100, R2 ;  /* 0x0000010016167824 */ /* 0x020fc400078e0202 */
[----:B------:R-:W5:Y:S01]  /*525e0*/  LDL.LU R2, [R1+0x40b0] ;  /* 0x0040b00001027983 */ /* 0x000f620000300800 */
[----:B------:R-:W-:Y:S02]  /*525f0*/  IMAD R28, R28, 0x100, R3 ;  /* 0x000001001c1c7824 */ /* 0x000fe400078e0203 */
[----:B-----5:R-:W-:Y:S02]  /*52600*/  IMAD R23, R23, 0x100, R2 ;  /* 0x0000010017177824 */ /* 0x020fe400078e0202 */
[----:B------:R-:W2:Y:S04]  /*52610*/  LDL.LU R2, [R1+0x40ac] ;  /* 0x0040ac0001027983 */ /* 0x000ea80000300800 */
[----:B------:R-:W2:Y:S02]  /*52620*/  LDL.LU R3, [R1+0x40a8] ;  /* 0x0040a80001037983 */ /* 0x000ea40000300800 */
[----:B--2---:R-:W-:Y:S02]  /*52630*/  HMMA.16816.F32 R16, R16, R2, R24 ;  /* 0x000000021010723c */ /* 0x004fe40000001818 */
[----:B------:R-:W2:Y:S04]  /*52640*/  LDL.LU.64 R26, [R1+0x40a0] ;  /* 0x0040a000011a7983 */ /* 0x000ea80000300a00 */
[----:B------:R-:W2:-:S13]  /*52650*/  LDL.LU.64 R24, [R1+0x4098] ;  /* 0x0040980001187983 */ /* 0x000e9a0000300a00 */
[----:B------:R0:W-:Y:S04]  /*52660*/  STL.64 [R1+0x70], R16 ;  /* 0x0000701001007387 */ /* 0x0001e80000100a00 */
[----:B------:R1:W-:Y:S01]  /*52670*/  STL.64 [R1+0x78], R18 ;  /* 0x0000781201007387 */ /* 0x0003e20000100a00 */
[----:B0-----:R-:W-:Y:S02]  /*52680*/  F2FP.F16.E4M3.UNPACK_B R16, R0 ;  /* 0x00000000ff10723e */ /* 0x001fe400020006ff */
[----:B------:R-:W-:Y:S01]  /*52690*/  F2FP.F16.E4M3.UNPACK_B R17, R22 ;  /* 0x00000016ff11723e */ /* 0x000fe200020006ff */
[----:B------:R-:W5:Y:S01]  /*526a0*/  LDL.LU R0, [R1+0x434] ;  /* 0x0004340001007983 */ /* 0x000f620000300800 */
[----:B-1----:R-:W-:Y:S02]  /*526b0*/  F2FP.F16.E4M3.UNPACK_B R18, R23 ;  /* 0x00000017ff12723e */ /* 0x002fe400020006ff */
[----:B------:R-:W-:Y:S01]  /*526c0*/  F2FP.F16.E4M3.UNPACK_B R19, R28 ;  /* 0x0000001cff13723e */ /* 0x000fe200020006ff */
[----:B------:R-:W3:Y:S04]  /*526d0*/  LDL.LU R22, [R1+0x43c] ;  /* 0x00043c0001167983 */ /* 0x000ee80000300800 */
[----:B------:R-:W3:Y:S04]  /*526e0*/  LDL.LU R23, [R1+0x444] ;  /* 0x0004440001177983 */ /* 0x000ee80000300800 */
[----:B------:R-:W3:Y:S01]  /*526f0*/  LDL.LU R28, [R1+0x44c] ;  /* 0x00044c00011c7983 */ /* 0x000ee20000300800 */
[----:B--2---:R-:W-:-:S15]  /*52700*/  HMMA.16816.F32 R24, R16, R20, R24 ;  /* 0x000000141018723c */ /* 0x004fde0000001818 */
[----:B------:R-:W-:-:S04]  /*52710*/  NOP ;  /* 0x0000000000007918 */ /* 0x000fc80000000000 */
[----:B------:R-:W-:Y:S04]  /*52720*/  STL.64 [R1+0xa0], R24 ;  /* 0x0000a01801007387 */ /* 0x000fe80000100a00 */
[----:B------:R0:W-:Y:S04]  /*52730*/  STL.64 [R1+0xa8], R26 ;  /* 0x0000a81a01007387 */ /* 0x0001e80000100a00 */
[----:B0-----:R-:W5:Y:S04]  /*52740*/  LDL.LU.64 R26, [R1+0x4090] ;  /* 0x00409000011a7983 */ /* 0x001f680000300a00 */
[----:B------:R-:W3:Y:S01]  /*52750*/  LDL.LU.64 R24, [R1+0x4088] ;  /* 0x0040880001187983 */ /* 0x000ee20000300a00 */
[----:B-----5:R-:W-:-:S03]  /*52760*/  IMAD R0, R0, 0x100, R26 ;  /* 0x0000010000007824 */ /* 0x020fc600078e021a */
[----:B------:R-:W2:Y:S01]  /*52770*/  LDL.LU R26, [R1+0x4084] ;  /* 0x00408400011a7983 */ /* 0x000ea20000300800 */
[----:B---3--:R-:W-:-:S03]  /*52780*/  IMAD R22, R22, 0x100, R25 ;  /* 0x0000010016167824 */ /* 0x008fc600078e0219 */
[----:B------:R-:W2:Y:S01]  /*52790*/  LDL.LU R25, [R1+0x4080] ;  /* 0x0040800001197983 */ /* 0x000ea20000300800 */
[----:B------:R-:W-:-:S03]  /*527a0*/  IMAD R23, R23, 0x100, R24 ;  /* 0x0000010017177824 */ /* 0x000fc600078e0218 */
[----:B------:R-:W2:Y:S01]  /*527b0*/  LDL.LU R24, [R1+0x407c] ;  /* 0x00407c0001187983 */ /* 0x000ea20000300800 */
[----:B------:R-:W-:-:S03]  /*527c0*/  IMAD R28, R28, 0x100, R29 ;  /* 0x000001001c1c7824 */ /* 0x000fc600078e021d */
[----:B------:R-:W3:Y:S01]  /*527d0*/  LDL.LU R29, [R1+0x4078] ;  /* 0x00407800011d7983 */ /* 0x000ee20000300800 */
[----:B--2---:R-:W-:Y:S03]  /*527e0*/  HMMA.16816.F32 R16, R16, R2, R24 ;  /* 0x000000021010723c */ /* 0x004fe60000001818 */
[----:B------:R-:W2:Y:S04]  /*527f0*/  LDL.LU.64 R26, [R1+0x4070] ;  /* 0x00407000011a7983 */ /* 0x000ea80000300a00 */
[----:B------:R-:W2:-:S12]  /*52800*/  LDL.LU.64 R24, [R1+0x4068] ;  /* 0x0040680001187983 */ /* 0x000e980000300a00 */
[----:B------:R0:W-:Y:S04]  /*52810*/  STL.64 [R1+0x90], R16 ;  /* 0x0000901001007387 */ /* 0x0001e80000100a00 */
[----:B------:R1:W-:Y:S01]  /*52820*/  STL.64 [R1+0x98], R18 ;  /* 0x0000981201007387 */ /* 0x0003e20000100a00 */
[----:B0-----:R-:W-:Y:S02]  /*52830*/  F2FP.F16.E4M3.UNPACK_B R16, R0 ;  /* 0x00000000ff10723e */ /* 0x001fe400020006ff */
[----:B------:R-:W-:Y:S02]  /*52840*/  F2FP.F16.E4M3.UNPACK_B R17, R22 ;  /* 0x00000016ff11723e */ /* 0x000fe400020006ff */
[----:B-1----:R-:W-:Y:S02]  /*52850*/  F2FP.F16.E4M3.UNPACK_B R18, R23 ;  /* 0x00000017ff12723e */ /* 0x002fe400020006ff */
[----:B------:R-:W-:Y:S01]  /*52860*/  F2FP.F16.E4M3.UNPACK_B R19, R28 ;  /* 0x0000001cff13723e */ /* 0x000fe200020006ff */
[----:B------:R-:W-:-:S02]  /*52870*/  IMAD R23, R5, 0x100, R4 ;  /* 0x0000010005177824 */ /* 0x000fc400078e0204 */
[----:B------:R-:W-:-:S04]  /*52880*/  IMAD R28, R7, 0x100, R6 ;  /* 0x00000100071c7824 */ /* 0x000fc800078e0206 */
[----:B----4-:R-:W-:-:S15]  /*52890*/  HMMA.16816.F32 R8, R16, R20, R8 ;  /* 0x000000141008723c */ /* 0x010fde0000001808 */
[----:B------:R-:W-:-:S04]  /*528a0*/  NOP ;  /* 0x0000000000007918 */ /* 0x000fc80000000000 */
[----:B------:R0:W-:Y:S04]  /*528b0*/  STL.64 [R1+0x100], R8 ;  /* 0x0001000801007387 */ /* 0x0001e80000100a00 */
[----:B------:R1:W-:Y:S04]  /*528c0*/  STL.64 [R1+0x108], R10 ;  /* 0x0001080a01007387 */ /* 0x0003e80000100a00 */
[----:B------:R-:W-:Y:S04]  /*528d0*/  STL [R1+0x404c], R2 ;  /* 0x00404c0201007387 */ /* 0x000fe80000100800 */
[----:B------:R-:W-:Y:S01]  /*528e0*/  STL [R1+0x4048], R3 ;  /* 0x0040480301007387 */ /* 0x000fe20000100800 */
[----:B--2---:R-:W-:-:S15]  /*528f0*/  HMMA.16816.F32 R4, R16, R2, R24 ;  /* 0x000000021004723c */ /* 0x004fde0000001818 */
[----:B------:R-:W-:-:S04]  /*52900*/  NOP ;  /* 0x0000000000007918 */ /* 0x000fc80000000000 */
[----:B------:R-:W-:Y:S04]  /*52910*/  STL.64 [R1+0xf0], R4 ;  /* 0x0000f00401007387 */ /* 0x000fe80000100a00 */
[----:B------:R-:W-:Y:S04]  /*52920*/  STL.64 [R1+0xf8], R6 ;  /* 0x0000f80601007387 */ /* 0x000fe80000100a00 */
[----:B0-----:R-:W2:Y:S04]  /*52930*/  LDL.LU R8, [R1+0x1e0] ;  /* 0x0001e00001087983 */ /* 0x001ea80000300800 */
[----:B--2---:R-:W-:Y:S04]  /*52940*/  STL [R1+0x4018], R8 ;  /* 0x0040180801007387 */ /* 0x004fe80000100800 */
[----:B------:R-:W2:Y:S04]  /*52950*/  LDL.LU R9, [R1+0x1e4] ;  /* 0x0001e40001097983 */ /* 0x000ea80000300800 */
[----:B--2---:R-:W-:Y:S04]  /*52960*/  STL [R1+0x401c], R9 ;  /* 0x00401c0901007387 */ /* 0x004fe80000100800 */
[----:B-1----:R-:W2:Y:S04]  /*52970*/  LDL.LU R10, [R1+0x1e8] ;  /* 0x0001e800010a7983 */ /* 0x002ea80000300800 */
[----:B--2---:R-:W-:Y:S04]  /*52980*/  STL [R1+0x4020], R10 ;  /* 0x0040200a01007387 */ /* 0x004fe80000100800 */
[----:B------:R-:W2:Y:S01]  /*52990*/  LDL.LU R11, [R1+0x1ec] ;  /* 0x0001ec00010b7983 */ /* 0x000ea20000300800 */
[----:B------:R-:W-:-:S02]  /*529a0*/  IMAD R22, R12, 0x100, R13 ;  /* 0x000001000c167824 */ /* 0x000fc400078e020d */
[----:B------:R-:W-:Y:S01]  /*529b0*/  IMAD R0, R14, 0x100, R15 ;  /* 0x000001000e007824 */ /* 0x000fe200078e020f */
[----:B--2---:R0:W-:Y:S04]  /*529c0*/  STL [R1+0x4050], R11 ;  /* 0x0040500b01007387 */ /* 0x0041e80000100800 */
[----:B------:R-:W2:Y:S04]  /*529d0*/  LDL.LU R12, [R1+0x220] ;  /* 0x00022000010c7983 */ /* 0x000ea80000300800 */
[----:B------:R-:W2:Y:S04]  /*529e0*/  LDL.LU R13, [R1+0x224] ;  /* 0x00022400010d7983 */ /* 0x000ea80000300800 */
[----:B------:R-:W4:Y:S01]  /*529f0*/  LDL.LU R14, [R1+0x228] ;  /* 0x00022800010e7983 */ /* 0x000f220000300800 */
[----:B---3--:R-:W-:-:S03]  /*52a00*/  IMAD.MOV.U32 R15, RZ, RZ, R29 ;  /* 0x000000ffff0f7224 */ /* 0x008fc600078e001d */
[----:B0-----:R-:W3:Y:S04]  /*52a10*/  LDL.LU R11, [R1+0x478] ;  /* 0x00047800010b7983 */ /* 0x001ee80000300800 */
[----:B------:R-:W5:Y:S04]  /*52a20*/  LDL.LU R2, [R1+0x480] ;  /* 0x0004800001027983 */ /* 0x000f680000300800 */
[----:B------:R-:W3:Y:S04]  /*52a30*/  LDL.LU R3, [R1+0x488] ;  /* 0x0004880001037983 */ /* 0x000ee80000300800 */
[----:B------:R-:W3:Y:S04]  /*52a40*/  LDL.LU R29, [R1+0x48c] ;  /* 0x00048c00011d7983 */ /* 0x000ee80000300800 */
[----:B----4-:R-:W-:Y:S04]  /*52a50*/  STL.64 [R1+0x4030], R14 ;  /* 0x0040300e01007387 */ /* 0x010fe80000100a00 */
[----:B--2---:R0:W-:Y:S04]  /*52a60*/  STL.64 [R1+0x4028], R12 ;  /* 0x0040280c01007387 */ /* 0x0041e80000100a00 */
[----:B0-----:R-:W2:Y:S04]  /*52a70*/  LDL.LU R12, [R1+0x1f0] ;  /* 0x0001f000010c7983 */ /* 0x001ea80000300800 */
[----:B------:R-:W2:Y:S04]  /*52a80*/  LDL.LU R13, [R1+0x1f4] ;  /* 0x0001f400010d7983 */ /* 0x000ea80000300800 */
[----:B------:R-:W4:Y:S04]  /*52a90*/  LDL.LU R14, [R1+0x1f8] ;  /* 0x0001f800010e7983 */ /* 0x000f280000300800 */
[----:B------:R-:W4:Y:S04]  /*52aa0*/  LDL.LU R15, [R1+0x1fc] ;  /* 0x0001fc00010f7983 */ /* 0x000f280000300800 */
[----:B----4-:R-:W-:Y:S04]  /*52ab0*/  STL.64 [R1+0x4040], R14 ;  /* 0x0040400e01007387 */ /* 0x010fe80000100a00 */
[----:B--2---:R0:W-:Y:S04]  /*52ac0*/  STL.64 [R1+0x4038], R12 ;  /* 0x0040380c01007387 */ /* 0x0041e80000100a00 */
[----:B0-----:R-:W2:Y:S04]  /*52ad0*/  LDL.LU R12, [R1+0x1a0] ;  /* 0x0001a000010c7983 */ /* 0x001ea80000300800 */
[----:B------:R-:W2:Y:S04]  /*52ae0*/  LDL.LU R13, [R1+0x1a4] ;  /* 0x0001a400010d7983 */ /* 0x000ea80000300800 */
[----:B------:R-:W4:Y:S04]  /*52af0*/  LDL.LU R14, [R1+0x1a8] ;  /* 0x0001a800010e7983 */ /* 0x000f280000300800 */
[----:B------:R-:W4:Y:S01]  /*52b00*/  LDL.LU R15, [R1+0x1ac] ;  /* 0x0001ac00010f7983 */ /* 0x000f220000300800 */
[----:B------:R-:W-:-:S02]  /*52b10*/  F2FP.F16.E4M3.UNPACK_B R16, R0 ;  /* 0x00000000ff10723e */ /* 0x000fc400020006ff */
[----:B------:R-:W-:Y:S02]  /*52b20*/  F2FP.F16.E4M3.UNPACK_B R17, R22 ;  /* 0x00000016ff11723e */ /* 0x000fe400020006ff */
[----:B------:R-:W-:Y:S01]  /*52b30*/  F2FP.F16.E4M3.UNPACK_B R18, R23 ;  /* 0x00000017ff12723e */ /* 0x000fe200020006ff */
[----:B----4-:R-:W-:Y:S04]  /*52b40*/  STL.64 [R1+0x4060], R14 ;  /* 0x0040600e01007387 */ /* 0x010fe80000100a00 */
[----:B--2---:R0:W-:Y:S04]  /*52b50*/  STL.64 [R1+0x4058], R12 ;  /* 0x0040580c01007387 */ /* 0x0041e80000100a00 */
[----:B0-----:R-:W2:Y:S04]  /*52b60*/  LDL.LU R12, [R1+0x1b0] ;  /* 0x0001b000010c7983 */ /* 0x001ea80000300800 */
[----:B------:R-:W2:Y:S04]  /*52b70*/  LDL.LU R13, [R1+0x1b4] ;  /* 0x0001b400010d7983 */ /* 0x000ea80000300800 */
[----:B------:R-:W2:Y:S04]  /*52b80*/  LDL.LU R14, [R1+0x1b8] ;  /* 0x0001b800010e7983 */ /* 0x000ea80000300800 */
[----:B------:R-:W2:Y:S04]  /*52b90*/  LDL.LU R15, [R1+0x1bc] ;  /* 0x0001bc00010f7983 */ /* 0x000ea80000300800 */
        /* <DEDUP_REMOVED lines=12> */
[----:B------:R-:W5:Y:S04]  /*52c60*/  LDL.LU R22, [R1+0x47c] ;  /* 0x00047c0001167983 */ /* 0x000f680000300800 */
[----:B------:R-:W4:Y:S01]  /*52c70*/  LDL.LU R23, [R1+0x484] ;  /* 0x0004840001177983 */ /* 0x000f220000300800 */
[----:B------:R-:W-:-:S03]  /*52c80*/  F2FP.F16.E4M3.UNPACK_B R19, R28 ;  /* 0x0000001cff13723e */ /* 0x000fc600020006ff */
[----:B------:R-:W4:Y:S04]  /*52c90*/  LDL.LU R28, [R1+0x490] ;  /* 0x00049000011c7983 */ /* 0x000f280000300800 */
[----:B--2---:R-:W-:-:S15]  /*52ca0*/  HMMA.16816.F32 R12, R16, R20, R12 ;  /* 0x00000014100c723c */ /* 0x004fde000000180c */
[----:B------:R-:W-:-:S04]  /*52cb0*/  NOP ;  /* 0x0000000000007918 */ /* 0x000fc80000000000 */
[----:B------:R-:W-:Y:S04]  /*52cc0*/  STL.64 [R1+0x160], R12 ;  /* 0x0001600c01007387 */ /* 0x000fe80000100a00 */
[----:B------:R0:W-:Y:S04]  /*52cd0*/  STL.64 [R1+0x168], R14 ;  /* 0x0001680e01007387 */ /* 0x0001e80000100a00 */
[----:B0-----:R-:W2:Y:S04]  /*52ce0*/  LDL.LU.64 R14, [R1+0x4060] ;  /* 0x00406000010e7983 */ /* 0x001ea80000300a00 */
[----:B------:R-:W2:Y:S01]  /*52cf0*/  LDL.LU.64 R12, [R1+0x4058] ;  /* 0x00405800010c7983 */ /* 0x000ea20000300a00 */
[----:B---3--:R-:W-:-:S03]  /*52d00*/  IMAD R0, R0, 0x100, R11 ;  /* 0x0000010000007824 */ /* 0x008fc600078e020b */
[----:B------:R-:W3:Y:S01]  /*52d10*/  LDL.LU R11, [R1+0x4050] ;  /* 0x00405000010b7983 */ /* 0x000ee20000300800 */
[----:B-----5:R-:W-:-:S03]  /*52d20*/  IMAD R22, R22, 0x100, R2 ;  /* 0x0000010016167824 */ /* 0x020fc600078e0202 */
[----:B------:R-:W2:Y:S01]  /*52d30*/  LDL.LU R2, [R1+0x404c] ;  /* 0x00404c0001027983 */ /* 0x000ea20000300800 */
[----:B----4-:R-:W-:-:S03]  /*52d40*/  IMAD R23, R23, 0x100, R3 ;  /* 0x0000010017177824 */ /* 0x010fc600078e0203 */
[----:B------:R-:W2:Y:S01]  /*52d50*/  LDL.LU R3, [R1+0x4048] ;  /* 0x0040480001037983 */ /* 0x000ea20000300800 */
[----:B------:R-:W-:Y:S01]  /*52d60*/  IMAD R28, R29, 0x100, R28 ;  /* 0x000001001d1c7824 */ /* 0x000fe200078e021c */
[----:B--2---:R-:W-:Y:S02]  /*52d70*/  HMMA.16816.F32 R16, R16, R2, R12 ;  /* 0x000000021010723c */ /* 0x004fe4000000180c */
[----:B------:R-:W2:Y:S04]  /*52d80*/  LDL.LU.64 R14, [R1+0x4040] ;  /* 0x00404000010e7983 */ /* 0x000ea80000300a00 */
[----:B------:R-:W2:-:S13]  /*52d90*/  LDL.LU.64 R12, [R1+0x4038] ;  /* 0x00403800010c7983 */ /* 0x000e9a0000300a00 */
[----:B------:R-:W-:Y:S01]  /*52da0*/  IMAD.MOV.U32 R29, RZ, RZ, R19 ;  /* 0x000000ffff1d7224 */ /* 0x000fe200078e0013 */
[----:B------:R0:W-:Y:S04]  /*52db0*/  STL.64 [R1+0x150], R16 ;  /* 0x0001501001007387 */ /* 0x0001e80000100a00 */
[----:B------:R1:W-:Y:S04]  /*52dc0*/  STL [R1+0x158], R18 ;  /* 0x0001581201007387 */ /* 0x0003e80000100800 */
[----:B------:R4:W-:Y:S01]  /*52dd0*/  STL [R1+0x3ed8], R29 ;  /* 0x003ed81d01007387 */ /* 0x0009e20000100800 */
[----:B0-----:R-:W-:-:S02]  /*52de0*/  F2FP.F16.E4M3.UNPACK_B R16, R0 ;  /* 0x00000000ff10723e */ /* 0x001fc400020006ff */
[----:B------:R-:W-:Y:S02]  /*52df0*/  F2FP.F16.E4M3.UNPACK_B R17, R22 ;  /* 0x00000016ff11723e */ /* 0x000fe400020006ff */
[----:B-1----:R-:W-:Y:S01]  /*52e00*/  F2FP.F16.E4M3.UNPACK_B R18, R23 ;  /* 0x00000017ff12723e */ /* 0x002fe200020006ff */
[----:B----4-:R-:W4:Y:S04]  /*52e10*/  LDL.LU R29, [R1+0x4ac] ;  /* 0x0004ac00011d7983 */ /* 0x010f280000300800 */
[----:B------:R-:W5:Y:S04]  /*52e20*/  LDL.LU R0, [R1+0x494] ;  /* 0x0004940001007983 */ /* 0x000f680000300800 */
[----:B------:R-:W3:Y:S04]  /*52e30*/  LDL.LU R22, [R1+0x49c] ;  /* 0x00049c0001167983 */ /* 0x000ee80000300800 */
[----:B------:R-:W4:Y:S01]  /*52e40*/  LDL.LU R23, [R1+0x4a4] ;  /* 0x0004a40001177983 */ /* 0x000f220000300800 */
[----:B------:R-:W-:-:S03]  /*52e50*/  F2FP.F16.E4M3.UNPACK_B R19, R28 ;  /* 0x0000001cff13723e */ /* 0x000fc600020006ff */
[----:B------:R-:W4:Y:S04]  /*52e60*/  LDL.LU R28, [R1+0x4b0] ;  /* 0x0004b000011c7983 */ /* 0x000f280000300800 */
[----:B--2---:R-:W-:-:S15]  /*52e70*/  HMMA.16816.F32 R12, R16, R20, R12 ;  /* 0x00000014100c723c */ /* 0x004fde000000180c */
[----:B------:R-:W-:-:S04]  /*52e80*/  NOP ;  /* 0x0000000000007918 */ /* 0x000fc80000000000 */
[----:B------:R-:W-:Y:S04]  /*52e90*/  STL.64 [R1+0x190], R12 ;  /* 0x0001900c01007387 */ /* 0x000fe80000100a00 */
[----:B------:R0:W-:Y:S04]  /*52ea0*/  STL.64 [R1+0x198], R14 ;  /* 0x0001980e01007387 */ /* 0x0001e80000100a00 */
[----:B0-----:R-:W2:Y:S01]  /*52eb0*/  LDL.LU.64 R14, [R1+0x4030] ;  /* 0x00403000010e7983 */ /* 0x001ea20000300a00 */
[----:B-----5:R-:W-:-:S03]  /*52ec0*/  IMAD R0, R0, 0x100, R10 ;  /* 0x0000010000007824 */ /* 0x020fc600078e020a */
[----:B------:R-:W2:Y:S01]  /*52ed0*/  LDL.LU.64 R12, [R1+0x4028] ;  /* 0x00402800010c7983 */ /* 0x000ea20000300a00 */
[----:B---3--:R-:W-:-:S03]  /*52ee0*/  IMAD R22, R22, 0x100, R9 ;  /* 0x0000010016167824 */ /* 0x008fc600078e0209 */
[----:B------:R-:W3:Y:S01]  /*52ef0*/  LDL.LU R10, [R1+0x4020] ;  /* 0x00402000010a7983 */ /* 0x000ee20000300800 */
[----:B----4-:R-:W-:-:S03]  /*52f00*/  IMAD R23, R23, 0x100, R8 ;  /* 0x0000010017177824 */ /* 0x010fc600078e0208 */
[----:B------:R-:W3:Y:S04]  /*52f10*/  LDL.LU R9, [R1+0x401c] ;  /* 0x00401c0001097983 */ /* 0x000ee80000300800 */
[----:B------:R-:W3:Y:S01]  /*52f20*/  LDL.LU R8, [R1+0x4018] ;  /* 0x0040180001087983 */ /* 0x000ee20000300800 */
[----:B------:R-:W-:Y:S01]  /*52f30*/  IMAD R28, R29, 0x100, R28 ;  /* 0x000001001d1c7824 */ /* 0x000fe200078e021c */
[----:B---3--:R-:W-:Y:S01]  /*52f40*/  HMMA.16816.F32 R8, R16, R2, R8 ;  /* 0x000000021008723c */ /* 0x008fe20000001808 */
[----:B------:R-:W-:Y:S02]  /*52f50*/  F2FP.F16.E4M3.UNPACK_B R16, R0 ;  /* 0x00000000ff10723e */ /* 0x000fe400020006ff */
[----:B------:R-:W-:Y:S02]  /*52f60*/  F2FP.F16.E4M3.UNPACK_B R17, R22 ;  /* 0x00000016ff11723e */ /* 0x000fe400020006ff */
[----:B------:R-:W-:-:S02]  /*52f70*/  F2FP.F16.E4M3.UNPACK_B R18, R23 ;  /* 0x00000017ff12723e */ /* 0x000fc400020006ff */
[----:B------:R-:W-:-:S12]  /*52f80*/  F2FP.F16.E4M3.UNPACK_B R19, R28 ;  /* 0x0000001cff13723e */ /* 0x000fd800020006ff */
[----:B------:R-:W-:Y:S04]  /*52f90*/  STL.64 [R1+0x180], R8 ;  /* 0x0001800801007387 */ /* 0x000fe80000100a00 */
[----:B------:R2:W-:Y:S02]  /*52fa0*/  STL.64 [R1+0x188], R10 ;  /* 0x0001880a01007387 */ /* 0x0005e40000100a00 */
[----:B--2---:R-:W-:Y:S01]  /*52fb0*/  HMMA.16816.F32 R8, R16, R20, R12 ;  /* 0x000000141008723c */ /* 0x004fe2000000180c */
[----:B------:R-:W-:Y:S02]  /*52fc0*/  IMAD R20, R5, 0x100, R4 ;  /* 0x0000010005147824 */ /* 0x000fe400078e0204 */
[----:B------:R-:W-:-:S15]  /*52fd0*/  IMAD R21, R7, 0x100, R6 ;  /* 0x0000010007157824 */ /* 0x000fde00078e0206 */
[----:B------:R-:W-:Y:S01]  /*52fe0*/  NOP ;  /* 0x0000000000007918 */ /* 0x000fe20000000000 */
[----:B------:R-:W-:Y:S04]  /*52ff0*/  STL.64 [R1+0x1a0], R8 ;  /* 0x0001a00801007387 */ /* 0x000fe80000100a00 */
[----:B------:R0:W-:Y:S04]  /*53000*/  STL.64 [R1+0x1a8], R10 ;  /* 0x0001a80a01007387 */ /* 0x0001e80000100a00 */
[----:B------:R-:W2:Y:S04]  /*53010*/  LDL.LU R4, [R1+0x1d0] ;  /* 0x0001d00001047983 */ /* 0x000ea80000300800 */
[----:B------:R-:W2:Y:S04]  /*53020*/  LDL.LU R5, [R1+0x1d4] ;  /* 0x0001d40001057983 */ /* 0x000ea80000300800 */
[----:B------:R-:W2:Y:S04]  /*53030*/  LDL.LU R6, [R1+0x1d8] ;  /* 0x0001d80001067983 */ /* 0x000ea80000300800 */
[----:B------:R-:W2:Y:S04]  /*53040*/  LDL.LU R7, [R1+0x1dc] ;  /* 0x0001dc0001077983 */ /* 0x000ea80000300800 */
[----:B------:R-:W3:Y:S04]  /*53050*/  LDL.LU R29, [R1+0x4f4] ;  /* 0x0004f400011d7983 */ /* 0x000ee80000300800 */
[----:B---3--:R-:W-:Y:S04]  /*53060*/  STL [R1+0x3ff8], R29 ;  /* 0x003ff81d01007387 */ /* 0x008fe80000100800 */
[----:B0-----:R-:W3:Y:S04]  /*53070*/  LDL.LU R11, [R1+0x500] ;  /* 0x00050000010b7983 */ /* 0x001ee80000300800 */
[----:B------:R-:W3:Y:S04]  /*53080*/  LDL.LU R10, [R1+0x4fc] ;  /* 0x0004fc00010a7983 */ /* 0x000ee80000300800 */
[----:B------:R-:W4:Y:S04]  /*53090*/  LDL.LU R9, [R1+0x508] ;  /* 0x0005080001097983 */ /* 0x000f280000300800 */
[----:B------:R-:W4:Y:S04]  /*530a0*/  LDL.LU R8, [R1+0x504] ;  /* 0x0005040001087983 */ /* 0x000f280000300800 */
[----:B---3--:R-:W-:Y:S04]  /*530b0*/  STL.64 [R1+0x3fe0], R10 ;  /* 0x003fe00a01007387 */ /* 0x008fe80000100a00 */
[----:B----4-:R0:W-:Y:S04]  /*530c0*/  STL.64 [R1+0x3fd8], R8 ;  /* 0x003fd80801007387 */ /* 0x0101e80000100a00 */
[----:B0-----:R-:W3:Y:S04]  /*530d0*/  LDL.LU R8, [R1+0x230] ;  /* 0x0002300001087983 */ /* 0x001ee80000300800 */
[----:B------:R-:W3:Y:S04]  /*530e0*/  LDL.LU R9, [R1+0x234] ;  /* 0x0002340001097983 */ /* 0x000ee80000300800 */
[----:B------:R-:W4:Y:S04]  /*530f0*/  LDL.LU R10, [R1+0x238] ;  /* 0x00023800010a7983 */ /* 0x000f280000300800 */
[----:B------:R-:W4:Y:S04]  /*53100*/  LDL.LU R11, [R1+0x23c] ;  /* 0x00023c00010b7983 */ /* 0x000f280000300800 */
[----:B------:R-:W5:Y:S04]  /*53110*/  LDL.LU R0, [R1+0x4d4] ;  /* 0x0004d40001007983 */ /* 0x000f680000300800 */
[----:B------:R-:W2:Y:S04]  /*53120*/  LDL.LU R29, [R1+0x4f0] ;  /* 0x0004f000011d7983 */ /* 0x000ea80000300800 */
[----:B--2---:R0:W-:Y:S04]  /*53130*/  STL [R1+0x3ffc], R29 ;  /* 0x003ffc1d01007387 */ /* 0x0041e80000100800 */
[----:B0-----:R-:W2:Y:S04]  /*53140*/  LDL.LU R29, [R1+0x4e8] ;  /* 0x0004e800011d7983 */ /* 0x001ea80000300800 */
[----:B--2---:R0:W-:Y:S04]  /*53150*/  STL [R1+0x4000], R29 ;  /* 0x0040001d01007387 */ /* 0x0041e80000100800 */
[----:B0-----:R-:W2:Y:S04]  /*53160*/  LDL.LU R29, [R1+0x4e0] ;  /* 0x0004e000011d7983 */ /* 0x001ea80000300800 */
[----:B--2---:R0:W-:Y:S04]  /*53170*/  STL [R1+0x4004], R29 ;  /* 0x0040041d01007387 */ /* 0x0041e80000100800 */
[----:B0-----:R-:W5:Y:S04]  /*53180*/  LDL.LU R29, [R1+0x4d8] ;  /* 0x0004d800011d7983 */ /* 0x001f680000300800 */
[----:B------:R-:W2:Y:S04]  /*53190*/  LDL.LU R28, [R1+0x4ec] ;  /* 0x0004ec00011c7983 */ /* 0x000ea80000300800 */
[----:B----4-:R-:W-:Y:S04]  /*531a0*/  STL.64 [R1+0x3ff0], R10 ;  /* 0x003ff00a01007387 */ /* 0x010fe80000100a00 */
[----:B---3--:R0:W-:Y:S04]  /*531b0*/  STL.64 [R1+0x3fe8], R8 ;  /* 0x003fe80801007387 */ /* 0x0081e80000100a00 */
[----:B0-----:R-:W3:Y:S04]  /*531c0*/  LDL.LU R8, [R1+0x210] ;  /* 0x0002100001087983 */ /* 0x001ee80000300800 */
[----:B------:R-:W3:Y:S04]  /*531d0*/  LDL.LU R9, [R1+0x214] ;  /* 0x0002140001097983 */ /* 0x000ee80000300800 */
[----:B------:R-:W4:Y:S04]  /*531e0*/  LDL.LU R10, [R1+0x218] ;  /* 0x00021800010a7983 */ /* 0x000f280000300800 */
[----:B------:R-:W4:Y:S01]  /*531f0*/  LDL.LU R11, [R1+0x21c] ;  /* 0x00021c00010b7983 */ /* 0x000f220000300800 */
[----:B------:R-:W-:Y:S01]  /*53200*/  IMAD R22, R25, 0x100, R26 ;  /* 0x0000010019167824 */ /* 0x000fe200078e021a */
[----:B------:R-:W-:Y:S02]  /*53210*/  HMMA.16816.F32 R4, R16, R2, R4 ;  /* 0x000000021004723c */ /* 0x000fe40000001804 */
[----:B----4-:R-:W-:Y:S04]  /*53220*/  STL.64 [R1+0x4010], R10 ;  /* 0x0040100a01007387 */ /* 0x010fe80000100a00 */
[----:B---3--:R0:W-:Y:S04]  /*53230*/  STL.64 [R1+0x4008], R8 ;  /* 0x0040080801007387 */ /* 0x0081e80000100a00 */
[----:B0-----:R-:W3:Y:S04]  /*53240*/  LDL.LU R8, [R1+0x240] ;  /* 0x0002400001087983 */ /* 0x001ee80000300800 */
[----:B------:R-:W3:Y:S04]  /*53250*/  LDL.LU R9, [R1+0x244] ;  /* 0x0002440001097983 */ /* 0x000ee80000300800 */
[----:B------:R-:W3:Y:S04]  /*53260*/  LDL.LU R10, [R1+0x248] ;  /* 0x00024800010a7983 */ /* 0x000ee80000300800 */
[----:B------:R-:W3:Y:S04]  /*53270*/  LDL.LU R11, [R1+0x24c] ;  /* 0x00024c00010b7983 */ /* 0x000ee80000300800 */
[----:B------:R-:W4:Y:S04]  /*53280*/  LDL.LU R26, [R1+0x510] ;  /* 0x00051000011a7983 */ /* 0x000f280000300800 */
[----:B------:R-:W4:Y:S04]  /*53290*/  LDL.LU R25, [R1+0x50c] ;  /* 0x00050c0001197983 */ /* 0x000f280000300800 */
[----:B------:R-:W2:Y:S04]  /*532a0*/  LDL.LU R12, [R1+0x1c0] ;  /* 0x0001c000010c7983 */ /* 0x000ea80000300800 */
[----:B------:R-:W2:Y:S04]  /*532b0*/  LDL.LU R13, [R1+0x1c4] ;  /* 0x0001c400010d7983 */ /* 0x000ea80000300800 */
[----:B------:R-:W2:Y:S04]  /*532c0*/  LDL.LU R14, [R1+0x1c8] ;  /* 0x0001c800010e7983 */ /* 0x000ea80000300800 */
[----:B------:R-:W2:Y:S04]  /*532d0*/  LDL.LU R15, [R1+0x1cc] ;  /* 0x0001cc00010f7983 */ /* 0x000ea80000300800 */
[----:B------:R-:W2:Y:S04]  /*532e0*/  LDL R16, [R1+0x258] ;  /* 0x0002580001107983 */ /* 0x000ea80000100800 */
[----:B------:R-:W3:Y:S01]  /*532f0*/  LDL R17, [R1+0x25c] ;  /* 0x00025c0001117983 */ /* 0x000ee20000100800 */
[----:B------:R-:W-:Y:S01]  /*53300*/  IMAD R23, R27, 0x100, R24 ;  /* 0x000001001b177824 */ /* 0x000fe200078e0218 */
[----:B------:R-:W-:-:S02]  /*53310*/  F2FP.F16.E4M3.UNPACK_B R20, R20 ;  /* 0x00000014ff14723e */ /* 0x000fc400020006ff */
[----:B------:R-:W-:Y:S02]  /*53320*/  F2FP.F16.E4M3.UNPACK_B R21, R21 ;  /* 0x00000015ff15723e */ /* 0x000fe400020006ff */
[----:B------:R-:W-:Y:S02]  /*53330*/  F2FP.F16.E4M3.UNPACK_B R22, R22 ;  /* 0x00000016ff16723e */ /* 0x000fe400020006ff */
[----:B------:R-:W-:Y:S01]  /*53340*/  F2FP.F16.E4M3.UNPACK_B R23, R23 ;  /* 0x00000017ff17723e */ /* 0x000fe200020006ff */
[----:B------:R0:W-:Y:S04]  /*53350*/  STL.64 [R1+0x170], R4 ;  /* 0x0001700401007387 */ /* 0x0001e80000100a00 */
[----:B------:R1:W-:Y:S04]  /*53360*/  STL.64 [R1+0x178], R6 ;  /* 0x0001780601007387 */ /* 0x0003e80000100a00 */
[----:B------:R-:W4:Y:S04]  /*53370*/  LDL R2, [R1+0x268] ;  /* 0x0002680001027983 */ /* 0x000f280000100800 */
[----:B------:R-:W4:Y:S04]  /*53380*/  LDL R3, [R1+0x26c] ;  /* 0x00026c0001037983 */ /* 0x000f280000100800 */
[----:B------:R-:W4:Y:S04]  /*53390*/  LDL.LU R18, [R1+0x4dc] ;  /* 0x0004dc0001127983 */ /* 0x000f280000300800 */
[----:B------:R-:W4:Y:S04]  /*533a0*/  LDL.LU R19, [R1+0x4e4] ;  /* 0x0004e40001137983 */ /* 0x000f280000300800 */
[----:B0-----:R-:W4:Y:S04]  /*533b0*/  LDL.LU R4, [R1+0x200] ;  /* 0x0002000001047983 */ /* 0x001f280000300800 */
[----:B------:R-:W4:Y:S04]  /*533c0*/  LDL.LU R5, [R1+0x204] ;  /* 0x0002040001057983 */ /* 0x000f280000300800 */
[----:B-1----:R-:W4:Y:S04]  /*533d0*/  LDL.LU R6, [R1+0x208] ;  /* 0x0002080001067983 */ /* 0x002f280000300800 */
[----:B------:R-:W4:Y:S04]  /*533e0*/  LDL.LU R7, [R1+0x20c] ;  /* 0x00020c0001077983 */ /* 0x000f280000300800 */
[----:B------:R-:W4:Y:S04]  /*533f0*/  LDL.LU R24, [R1+0x518] ;  /* 0x0005180001187983 */ /* 0x000f280000300800 */
[----:B------:R-:W4:Y:S01]  /*53400*/  LDL.LU R27, [R1+0x514] ;  /* 0x00051400011b7983 */ /* 0x000f220000300800 */
[----:B-----5:R-:W-:Y:S01]  /*53410*/  IMAD R0, R0, 0x100, R29 ;  /* 0x0000010000007824 */ /* 0x020fe200078e021d */
[----:B--2---:R-:W-:-:S02]  /*53420*/  F2FP.F16.E4M3.UNPACK_B R16, R16 ;  /* 0x00000010ff10723e */ /* 0x004fc400020006ff */
[----:B---3--:R-:W-:-:S07]  /*53430*/  F2FP.F16.E4M3.UNPACK_B R17, R17 ;  /* 0x00000011ff11723e */ /* 0x008fce00020006ff */
[----:B------:R-:W-:-:S15]  /*53440*/  HMMA.16816.F32 R8, R20, R16, R8 ;  /* 0x000000101408723c */ /* 0x000fde0000001808 */
[----:B------:R-:W-:-:S04]  /*53450*/  NOP ;  /* 0x0000000000007918 */ /* 0x000fc80000000000 */
[----:B------:R-:W-:Y:S04]  /*53460*/  STL.64 [R1+0x240], R8 ;  /* 0x0002400801007387 */ /* 0x000fe80000100a00 */
[----:B------:R0:W-:Y:S04]  /*53470*/  STL.64 [R1+0x248], R10 ;  /* 0x0002480a01007387 */ /* 0x0001e80000100a00 */
[----:B0-----:R-:W2:Y:S04]  /*53480*/  LDL.LU.64 R10, [R1+0x4010] ;  /* 0x00401000010a7983 */ /* 0x001ea80000300a00 */
[----:B------:R-:W2:Y:S04]  /*53490*/  LDL.LU.64 R8, [R1+0x4008] ;  /* 0x0040080001087983 */ /* 0x000ea80000300a00 */
[----:B------:R-:W4:Y:S02]  /*534a0*/  LDL.LU R29, [R1+0x4004] ;  /* 0x00400400011d7983 */ /* 0x000f240000300800 */
[----:B----4-:R-:W-:-:S02]  /*534b0*/  IMAD R18, R18, 0x100, R29 ;  /* 0x0000010012127824 */ /* 0x010fc400078e021d */
[----:B------:R-:W3:Y:S01]  /*534c0*/  LDL.LU R29, [R1+0x4000] ;  /* 0x00400000011d7983 */ /* 0x000ee20000300800 */
[----:B------:R-:W-:Y:S02]  /*534d0*/  F2FP.F16.E4M3.UNPACK_B R2, R2 ;  /* 0x00000002ff02723e */ /* 0x000fe400020006ff */
[----:B------:R-:W-:Y:S01]  /*534e0*/  F2FP.F16.E4M3.UNPACK_B R3, R3 ;  /* 0x00000003ff03723e */ /* 0x000fe200020006ff */
[----:B---3--:R-:W-:Y:S02]  /*534f0*/  IMAD R19, R19, 0x100, R29 ;  /* 0x0000010013137824 */ /* 0x008fe400078e021d */
[----:B------:R-:W3:Y:S04]  /*53500*/  LDL.LU R29, [R1+0x3ffc] ;  /* 0x003ffc00011d7983 */ /* 0x000ee80000300800 */
[----:B--2---:R-:W-:Y:S01]  /*53510*/  HMMA.16816.F32 R20, R20, R2, R8 ;  /* 0x000000021414723c */ /* 0x004fe20000001808 */
[----:B---3--:R-:W-:-:S02]  /*53520*/  IMAD R28, R28, 0x100, R29 ;  /* 0x000001001c1c7824 */ /* 0x008fc400078e021d */
[----:B------:R-:W2:Y:S04]  /*53530*/  LDL.LU R29, [R1+0x3ff8] ;  /* 0x003ff800011d7983 */ /* 0x000ea80000300800 */
[----:B------:R-:W3:Y:S04]  /*53540*/  LDL.LU.64 R10, [R1+0x3ff0] ;  /* 0x003ff000010a7983 */ /* 0x000ee80000300a00 */
[----:B------:R-:W3:Y:S08]  /*53550*/  LDL.LU.64 R8, [R1+0x3fe8] ;  /* 0x003fe80001087983 */ /* 0x000ef00000300a00 */
[----:B------:R0:W-:Y:S04]  /*53560*/  STL.64 [R1+0x1f0], R20 ;  /* 0x0001f01401007387 */ /* 0x0001e80000100a00 */
[----:B------:R1:W-:Y:S01]  /*53570*/  STL.64 [R1+0x1f8], R22 ;  /* 0x0001f81601007387 */ /* 0x0003e20000100a00 */
[----:B0-----:R-:W-:-:S02]  /*53580*/  F2FP.F16.E4M3.UNPACK_B R20, R0 ;  /* 0x00000000ff14723e */ /* 0x001fc400020006ff */
[----:B------:R-:W-:Y:S01]  /*53590*/  F2FP.F16.E4M3.UNPACK_B R21, R18 ;  /* 0x00000012ff15723e */ /* 0x000fe200020006ff */
[----:B------:R-:W2:Y:S01]  /*535a0*/  LDL.LU R0, [R1+0x4f8] ;  /* 0x0004f80001007983 */ /* 0x000ea20000300800 */
[----:B-1----:R-:W-:Y:S02]  /*535b0*/  F2FP.F16.E4M3.UNPACK_B R22, R19 ;  /* 0x00000013ff16723e */ /* 0x002fe400020006ff */
[----:B------:R-:W-:-:S07]  /*535c0*/  F2FP.F16.E4M3.UNPACK_B R23, R28 ;  /* 0x0000001cff17723e */ /* 0x000fce00020006ff */
[----:B---3--:R-:W-:-:S15]  /*535d0*/  HMMA.16816.F32 R8, R20, R16, R8 ;  /* 0x000000101408723c */ /* 0x008fde0000001808 */
[----:B------:R-:W-:-:S04]  /*535e0*/  NOP ;  /* 0x0000000000007918 */ /* 0x000fc80000000000 */
[----:B------:R-:W-:Y:S04]  /*535f0*/  STL.64 [R1+0x220], R8 ;  /* 0x0002200801007387 */ /* 0x000fe80000100a00 */
[----:B------:R0:W-:Y:S04]  /*53600*/  STL.64 [R1+0x228], R10 ;  /* 0x0002280a01007387 */ /* 0x0001e80000100a00 */
[----:B0-----:R-:W3:Y:S04]  /*53610*/  LDL.LU.64 R10, [R1+0x3fe0] ;  /* 0x003fe000010a7983 */ /* 0x001ee80000300a00 */
[----:B------:R-:W4:Y:S01]  /*53620*/  LDL.LU.64 R8, [R1+0x3fd8] ;  /* 0x003fd80001087983 */ /* 0x000f220000300a00 */
[----:B--2---:R-:W-:-:S02]  /*53630*/  IMAD R0, R29, 0x100, R0 ;  /* 0x000001001d007824 */ /* 0x004fc400078e0200 */
[----:B------:R-:W-:Y:S01]  /*53640*/  IMAD R28, R25, 0x100, R26 ;  /* 0x00000100191c7824 */ /* 0x000fe200078e021a */
[----:B------:R-:W-:Y:S04]  /*53650*/  STL [R1+0x3fcc], R2 ;  /* 0x003fcc0201007387 */ /* 0x000fe80000100800 */
[----:B------:R-:W-:Y:S01]  /*53660*/  STL [R1+0x3fc8], R3 ;  /* 0x003fc80301007387 */ /* 0x000fe20000100800 */
[----:B---3--:R-:W-:Y:S02]  /*53670*/  IMAD R18, R10, 0x100, R11 ;  /* 0x000001000a127824 */ /* 0x008fe400078e020b */
[----:B----4-:R-:W-:Y:S02]  /*53680*/  IMAD R19, R8, 0x100, R9 ;  /* 0x0000010008137824 */ /* 0x010fe400078e0209 */
[----:B------:R-:W-:Y:S01]  /*53690*/  HMMA.16816.F32 R8, R20, R2, R12 ;  /* 0x000000021408723c */ /* 0x000fe2000000180c */
[----:B------:R-:W-:-:S02]  /*536a0*/  F2FP.F16.E4M3.UNPACK_B R20, R0 ;  /* 0x00000000ff14723e */ /* 0x000fc400020006ff */
[----:B------:R-:W-:Y:S02]  /*536b0*/  F2FP.F16.E4M3.UNPACK_B R21, R18 ;  /* 0x00000012ff15723e */ /* 0x000fe400020006ff */
[----:B------:R-:W-:Y:S02]  /*536c0*/  F2FP.F16.E4M3.UNPACK_B R22, R19 ;  /* 0x00000013ff16723e */ /* 0x000fe400020006ff */
[----:B------:R-:W-:-:S07]  /*536d0*/  F2FP.F16.E4M3.UNPACK_B R23, R28 ;  /* 0x0000001cff17723e */ /* 0x000fce00020006ff */
[----:B------:R-:W-:Y:S05]  /*536e0*/  HMMA.16816.F32 R4, R20, R16, R4 ;  /* 0x000000101404723c */ /* 0x000fea0000001804 */
[----:B------:R0:W-:Y:S04]  /*536f0*/  STL.64 [R1+0x1e0], R8 ;  /* 0x0001e00801007387 */ /* 0x0001e80000100a00 */
[----:B------:R1:W-:Y:S04]  /*53700*/  STL.64 [R1+0x1e8], R10 ;  /* 0x0001e80a01007387 */ /* 0x0003e80000100a00 */
[----:B------:R-:W-:Y:S06]  /*53710*/  STL [R1+0x3fd0], R17 ;  /* 0x003fd01101007387 */ /* 0x000fec0000100800 */
[----:B------:R-:W-:Y:S04]  /*53720*/  STL.64 [R1+0x210], R4 ;  /* 0x0002100401007387 */ /* 0x000fe80000100a00 */
[----:B------:R-:W-:Y:S04]  /*53730*/  STL.64 [R1+0x218], R6 ;  /* 0x0002180601007387 */ /* 0x000fe80000100a00 */
[----:B0-----:R-:W2:Y:S04]  /*53740*/  LDL.LU R8, [R1] ;  /* 0x0000000001087983 */ /* 0x001ea80000300800 */
[----:B------:R-:W2:Y:S04]  /*53750*/  LDL.LU R9, [R1+0x4] ;  /* 0x0000040001097983 */ /* 0x000ea80000300800 */
[----:B-1----:R-:W3:Y:S04]  /*53760*/  LDL.LU R10, [R1+0x8] ;  /* 0x00000800010a7983 */ /* 0x002ee80000300800 */
[----:B------:R-:W3:Y:S01]  /*53770*/  LDL.LU R11, [R1+0xc] ;  /* 0x00000c00010b7983 */ /* 0x000ee20000300800 */
[----:B------:R-:W-:-:S03]  /*53780*/  IMAD R0, R27, 0x100, R24 ;  /* 0x000001001b007824 */ /* 0x000fc600078e0218 */
[----:B---3--:R-:W-:Y:S04]  /*53790*/  STL.64 [R1+0x3f80], R10 ;  /* 0x003f800a01007387 */ /* 0x008fe80000100a00 */
[----:B--2---:R0:W-:Y:S04]  /*537a0*/  STL.64 [R1+0x3f78], R8 ;  /* 0x003f780801007387 */ /* 0x0041e80000100a00 */
        /* <DEDUP_REMOVED lines=10> */
[----:B------:R-:W2:Y:S04]  /*53850*/  LDL.LU R24, [R1+0x550] ;  /* 0x0005500001187983 */ /* 0x000ea80000300800 */
[----:B--2---:R0:W-:Y:S04]  /*53860*/  STL [R1+0x3f9c], R24 ;  /* 0x003f9c1801007387 */ /* 0x0041e80000100800 */
[----:B0-----:R-:W2:Y:S04]  /*53870*/  LDL.LU R24, [R1+0x548] ;  /* 0x0005480001187983 */ /* 0x001ea80000300800 */
[----:B--2---:R0:W-:Y:S04]  /*53880*/  STL [R1+0x3fa0], R24 ;  /* 0x003fa01801007387 */ /* 0x0041e80000100800 */
[----:B0-----:R-:W2:Y:S04]  /*53890*/  LDL.LU R24, [R1+0x540] ;  /* 0x0005400001187983 */ /* 0x001ea80000300800 */
[----:B--2---:R0:W-:Y:S04]  /*538a0*/  STL [R1+0x3fa4], R24 ;  /* 0x003fa41801007387 */ /* 0x0041e80000100800 */
[----:B0-----:R-:W2:Y:S04]  /*538b0*/  LDL.LU R24, [R1+0x538] ;  /* 0x0005380001187983 */ /* 0x001ea80000300800 */
[----:B---3--:R-:W-:Y:S04]  /*538c0*/  STL.64 [R1+0x3f90], R10 ;  /* 0x003f900a01007387 */ /* 0x008fe80000100a00 */
[----:B------:R0:W-:Y:S04]  /*538d0*/  STL.64 [R1+0x3f88], R8 ;  /* 0x003f880801007387 */ /* 0x0001e80000100a00 */
[----:B0-----:R-:W3:Y:S04]  /*538e0*/  LDL.LU R8, [R1+0xd0] ;  /* 0x0000d00001087983 */ /* 0x001ee80000300800 */
[----:B------:R-:W3:Y:S04]  /*538f0*/  LDL.LU R9, [R1+0xd4] ;  /* 0x0000d40001097983 */ /* 0x000ee80000300800 */
[----:B------:R-:W2:Y:S04]  /*53900*/  LDL.LU R10, [R1+0xd8] ;  /* 0x0000d800010a7983 */ /* 0x000ea80000300800 */
[----:B------:R-:W2:Y:S04]  /*53910*/  LDL.LU R11, [R1+0xdc] ;  /* 0x0000dc00010b7983 */ /* 0x000ea80000300800 */
[----:B--2---:R-:W-:Y:S04]  /*53920*/  STL.64 [R1+0x3fb0], R10 ;  /* 0x003fb00a01007387 */ /* 0x004fe80000100a00 */
[----:B---3--:R0:W-:Y:S04]  /*53930*/  STL.64 [R1+0x3fa8], R8 ;  /* 0x003fa80801007387 */ /* 0x0081e80000100a00 */
[----:B0-----:R-:W2:Y:S04]  /*53940*/  LDL.LU R8, [R1+0x120] ;  /* 0x0001200001087983 */ /* 0x001ea80000300800 */
[----:B------:R-:W2:Y:S04]  /*53950*/  LDL.LU R9, [R1+0x124] ;  /* 0x0001240001097983 */ /* 0x000ea80000300800 */
[----:B------:R-:W3:Y:S04]  /*53960*/  LDL.LU R10, [R1+0x128] ;  /* 0x00012800010a7983 */ /* 0x000ee80000300800 */
[----:B------:R-:W3:Y:S01]  /*53970*/  LDL.LU R11, [R1+0x12c] ;  /* 0x00012c00010b7983 */ /* 0x000ee20000300800 */
[----:B----4-:R-:W-:-:S02]  /*53980*/  IMAD R18, R18, 0x100, R17 ;  /* 0x0000010012127824 */ /* 0x010fc400078e0211 */
[----:B-----5:R-:W-:Y:S02]  /*53990*/  IMAD R19, R19, 0x100, R2 ;  /* 0x0000010013137824 */ /* 0x020fe400078e0202 */
[----:B------:R-:W-:Y:S01]  /*539a0*/  IMAD R28, R28, 0x100, R3 ;  /* 0x000001001c1c7824 */ /* 0x000fe200078e0203 */
[----:B---3--:R-:W-:Y:S04]  /*539b0*/  STL.64 [R1+0x3fc0], R10 ;  /* 0x003fc00a01007387 */ /* 0x008fe80000100a00 */
[----:B--2---:R0:W-:Y:S04]  /*539c0*/  STL.64 [R1+0x3fb8], R8 ;  /* 0x003fb80801007387 */ /* 0x0041e80000100a00 */
[----:B0-----:R-:W2:Y:S04]  /*539d0*/  LDL.LU R8, [R1+0x130] ;  /* 0x0001300001087983 */ /* 0x001ea80000300800 */
[----:B------:R-:W2:Y:S04]  /*539e0*/  LDL.LU R9, [R1+0x134] ;  /* 0x0001340001097983 */ /* 0x000ea80000300800 */
[----:B------:R-:W2:Y:S04]  /*539f0*/  LDL.LU R10, [R1+0x138] ;  /* 0x00013800010a7983 */ /* 0x000ea80000300800 */
[----:B------:R-:W2:Y:S04]  /*53a00*/  LDL.LU R11, [R1+0x13c] ;  /* 0x00013c00010b7983 */ /* 0x000ea80000300800 */
[----:B------:R-:W3:Y:S04]  /*53a10*/  LDL.LU R25, [R1+0x558] ;  /* 0x0005580001197983 */ /* 0x000ee80000300800 */
[----:B------:R-:W4:Y:S04]  /*53a20*/  LDL.LU R26, [R1+0x560] ;  /* 0x00056000011a7983 */ /* 0x000f280000300800 */
[----:B------:R-:W5:Y:S04]  /*53a30*/  LDL.LU R29, [R1+0x570] ;  /* 0x00057000011d7983 */ /* 0x000f680000300800 */
        /* <DEDUP_REMOVED lines=11> */
[----:B------:R-:W2:Y:S02]  /*53af0*/  LDL.LU R3, [R1+0x3fc8] ;  /* 0x003fc80001037983 */ /* 0x000ea40000300800 */
[----:B--2---:R-:W-:Y:S02]  /*53b00*/  HMMA.16816.F32 R20, R20, R2, R8 ;  /* 0x000000021414723c */ /* 0x004fe40000001808 */
[----:B------:R-:W2:Y:S04]  /*53b10*/  LDL.LU.64 R10, [R1+0x3fc0] ;  /* 0x003fc000010a7983 */ /* 0x000ea80000300a00 */
[----:B------:R-:W2:-:S13]  /*53b20*/  LDL.LU.64 R8, [R1+0x3fb8] ;  /* 0x003fb80001087983 */ /* 0x000e9a0000300a00 */
[----:B------:R0:W-:Y:S04]  /*53b30*/  STL.64 [R1+0x1d0], R20 ;  /* 0x0001d01401007387 */ /* 0x0001e80000100a00 */
[----:B------:R1:W-:Y:S01]  /*53b40*/  STL.64 [R1+0x1d8], R22 ;  /* 0x0001d81601007387 */ /* 0x0003e20000100a00 */
[----:B0-----:R-:W-:-:S03]  /*53b50*/  F2FP.F16.E4M3.UNPACK_B R20, R0 ;  /* 0x00000000ff14723e */ /* 0x001fc600020006ff */
[----:B------:R-:W3:Y:S01]  /*53b60*/  LDL.LU R0, [R1+0x534] ;  /* 0x0005340001007983 */ /* 0x000ee20000300800 */
[----:B------:R-:W-:Y:S02]  /*53b70*/  F2FP.F16.E4M3.UNPACK_B R21, R18 ;  /* 0x00000012ff15723e */ /* 0x000fe400020006ff */
[----:B-1----:R-:W-:Y:S01]  /*53b80*/  F2FP.F16.E4M3.UNPACK_B R22, R19 ;  /* 0x00000013ff16723e */ /* 0x002fe200020006ff */
[----:B------:R-:W4:Y:S01]  /*53b90*/  LDL.LU R18, [R1+0x53c] ;  /* 0x00053c0001127983 */ /* 0x000f220000300800 */
[----:B------:R-:W-:-:S03]  /*53ba0*/  F2FP.F16.E4M3.UNPACK_B R23, R28 ;  /* 0x0000001cff17723e */ /* 0x000fc600020006ff */
[----:B------:R-:W4:Y:S04]  /*53bb0*/  LDL.LU R19, [R1+0x544] ;  /* 0x0005440001137983 */ /* 0x000f280000300800 */
[----:B------:R-:W4:Y:S01]  /*53bc0*/  LDL.LU R28, [R1+0x54c] ;  /* 0x00054c00011c7983 */ /* 0x000f220000300800 */
[----:B--2---:R-:W-:-:S15]  /*53bd0*/  HMMA.16816.F32 R8, R20, R16, R8 ;  /* 0x000000101408723c */ /* 0x004fde0000001808 */
[----:B------:R-:W-:-:S04]  /*53be0*/  NOP ;  /* 0x0000000000007918 */ /* 0x000fc80000000000 */
[----:B------:R-:W-:Y:S04]  /*53bf0*/  STL.64 [R1+0x200], R8 ;  /* 0x0002000801007387 */ /* 0x000fe80000100a00 */
[----:B------:R0:W-:Y:S01]  /*53c00*/  STL.64 [R1+0x208], R10 ;  /* 0x0002080a01007387 */ /* 0x0001e20000100a00 */
[----:B---3--:R-:W-:-:S03]  /*53c10*/  IMAD R0, R0, 0x100, R24 ;  /* 0x0000010000007824 */ /* 0x008fc600078e0218 */
[----:B0-----:R-:W2:Y:S04]  /*53c20*/  LDL.LU.64 R10, [R1+0x3fb0] ;  /* 0x003fb000010a7983 */ /* 0x001ea80000300a00 */
[----:B------:R-:W2:Y:S04]  /*53c30*/  LDL.LU.64 R8, [R1+0x3fa8] ;  /* 0x003fa80001087983 */ /* 0x000ea80000300a00 */
[----:B------:R-:W4:Y:S02]  /*53c40*/  LDL.LU R24, [R1+0x3fa4] ;  /* 0x003fa40001187983 */ /* 0x000f240000300800 */
[----:B----4-:R-:W-:-:S02]  /*53c50*/  IMAD R18, R18, 0x100, R24 ;  /* 0x0000010012127824 */ /* 0x010fc400078e0218 */
[----:B------:R-:W3:Y:S02]  /*53c60*/  LDL.LU R24, [R1+0x3fa0] ;  /* 0x003fa00001187983 */ /* 0x000ee40000300800 */
[----:B---3--:R-:W-:Y:S02]  /*53c70*/  IMAD R19, R19, 0x100, R24 ;  /* 0x0000010013137824 */ /* 0x008fe400078e0218 */
[----:B------:R-:W3:Y:S01]  /*53c80*/  LDL.LU R24, [R1+0x3f9c] ;  /* 0x003f9c0001187983 */ /* 0x000ee20000300800 */
[----:B--2---:R-:W-:Y:S01]  /*53c90*/  HMMA.16816.F32 R20, R20, R2, R8 ;  /* 0x000000021414723c */ /* 0x004fe20000001808 */
[----:B---3--:R-:W-:Y:S02]  /*53ca0*/  IMAD R28, R28, 0x100, R24 ;  /* 0x000001001c1c7824 */ /* 0x008fe400078e0218 */
[----:B------:R-:W2:Y:S04]  /*53cb0*/  LDL.LU R24, [R1+0x3f98] ;  /* 0x003f980001187983 */ /* 0x000ea80000300800 */
[----:B------:R-:W3:Y:S04]  /*53cc0*/  LDL.LU.64 R10, [R1+0x3f90] ;  /* 0x003f9000010a7983 */ /* 0x000ee80000300a00 */
[----:B------:R-:W3:Y:S08]  /*53cd0*/  LDL.LU.64 R8, [R1+0x3f88] ;  /* 0x003f880001087983 */ /* 0x000ef00000300a00 */
[----:B------:R0:W-:Y:S04]  /*53ce0*/  STL.64 [R1+0x1c0], R20 ;  /* 0x0001c01401007387 */ /* 0x0001e80000100a00 */
[----:B------:R1:W-:Y:S01]  /*53cf0*/  STL.64 [R1+0x1c8], R22 ;  /* 0x0001c81601007387 */ /* 0x0003e20000100a00 */
[----:B0-----:R-:W-:-:S02]  /*53d00*/  F2FP.F16.E4M3.UNPACK_B R20, R0 ;  /* 0x00000000ff14723e */ /* 0x001fc400020006ff */
[----:B------:R-:W-:Y:S01]  /*53d10*/  F2FP.F16.E4M3.UNPACK_B R21, R18 ;  /* 0x00000012ff15723e */ /* 0x000fe200020006ff */
[----:B------:R-:W4:Y:S01]  /*53d20*/  LDL.LU R0, [R1+0x554] ;  /* 0x0005540001007983 */ /* 0x000f220000300800 */
[----:B-1----:R-:W-:Y:S02]  /*53d30*/  F2FP.F16.E4M3.UNPACK_B R22, R19 ;  /* 0x00000013ff16723e */ /* 0x002fe400020006ff */
[----:B------:R-:W-:Y:S01]  /*53d40*/  F2FP.F16.E4M3.UNPACK_B R23, R28 ;  /* 0x0000001cff17723e */ /* 0x000fe200020006ff */
[----:B------:R-:W2:Y:S04]  /*53d50*/  LDL.LU R18, [R1+0x55c] ;  /* 0x00055c0001127983 */ /* 0x000ea80000300800 */
[----:B------:R-:W2:Y:S04]  /*53d60*/  LDL.LU R19, [R1+0x564] ;  /* 0x0005640001137983 */ /* 0x000ea80000300800 */
[----:B------:R-:W2:Y:S01]  /*53d70*/  LDL.LU R28, [R1+0x568] ;  /* 0x00056800011c7983 */ /* 0x000ea20000300800 */
[----:B---3--:R-:W-:-:S15]  /*53d80*/  HMMA.16816.F32 R8, R20, R16, R8 ;  /* 0x000000101408723c */ /* 0x008fde0000001808 */
[----:B------:R-:W-:-:S04]  /*53d90*/  NOP ;  /* 0x0000000000007918 */ /* 0x000fc80000000000 */
[----:B------:R-:W-:Y:S04]  /*53da0*/  STL.64 [R1+0x1b0], R8 ;  /* 0x0001b00801007387 */ /* 0x000fe80000100a00 */
[----:B------:R0:W-:Y:S04]  /*53db0*/  STL.64 [R1+0x1b8], R10 ;  /* 0x0001b80a01007387 */ /* 0x0001e80000100a00 */
[----:B0-----:R-:W3:Y:S04]  /*53dc0*/  LDL.LU.64 R10, [R1+0x3f80] ;  /* 0x003f8000010a7983 */ /* 0x001ee80000300a00 */
[----:B------:R-:W3:Y:S01]  /*53dd0*/  LDL.LU.64 R8, [R1+0x3f78] ;  /* 0x003f780001087983 */ /* 0x000ee20000300a00 */
[----:B--2---:R-:W-:-:S02]  /*53de0*/  IMAD R19, R19, 0x100, R28 ;  /* 0x0000010013137824 */ /* 0x004fc400078e021c */
[----:B----4-:R-:W-:Y:S02]  /*53df0*/  IMAD R0, R0, 0x100, R25 ;  /* 0x0000010000007824 */ /* 0x010fe400078e0219 */
[----:B------:R-:W-:Y:S01]  /*53e00*/  IMAD R18, R18, 0x100, R26 ;  /* 0x0000010012127824 */ /* 0x000fe200078e021a */
[----:B------:R-:W2:Y:S01]  /*53e10*/  LDL.LU R25, [R1+0x3f70] ;  /* 0x003f700001197983 */ /* 0x000ea20000300800 */
[----:B-----5:R-:W-:-:S03]  /*53e20*/  IMAD R28, R4, 0x100, R29 ;  /* 0x00000100041c7824 */ /* 0x020fc600078e021d */
[----:B------:R-:W4:Y:S01]  /*53e30*/  LDL.LU R26, [R1+0x3f6c] ;  /* 0x003f6c00011a7983 */ /* 0x000f220000300800 */
[----:B---3--:R-:W-:Y:S01]  /*53e40*/  HMMA.16816.F32 R8, R20, R2, R8 ;  /* 0x000000021408723c */ /* 0x008fe20000001808 */
[----:B------:R-:W-:Y:S02]  /*53e50*/  F2FP.F16.E4M3.UNPACK_B R20, R0 ;  /* 0x00000000ff14723e */ /* 0x000fe400020006ff */
[----:B------:R-:W-:Y:S02]  /*53e60*/  F2FP.F16.E4M3.UNPACK_B R21, R18 ;  /* 0x00000012ff15723e */ /* 0x000fe400020006ff */
[----:B------:R-:W-:Y:S02]  /*53e70*/  F2FP.F16.E4M3.UNPACK_B R22, R19 ;  /* 0x00000013ff16723e */ /* 0x000fe400020006ff */
[----:B------:R-:W-:-:S12]  /*53e80*/  F2FP.F16.E4M3.UNPACK_B R23, R28 ;  /* 0x0000001cff17723e */ /* 0x000fd800020006ff */
[----:B------:R-:W-:Y:S04]  /*53e90*/  STL.64 [R1+0x140], R8 ;  /* 0x0001400801007387 */ /* 0x000fe80000100a00 */
[----:B------:R0:W-:Y:S02]  /*53ea0*/  STL.64 [R1+0x148], R10 ;  /* 0x0001480a01007387 */ /* 0x0001e40000100a00 */
[----:B0-----:R-:W-:Y:S01]  /*53eb0*/  HMMA.16816.F32 R8, R20, R16, R12 ;  /* 0x000000101408723c */ /* 0x001fe2000000180c */
[----:B------:R-:W-:-:S15]  /*53ec0*/  IMAD R18, R27, 0x100, R7 ;  /* 0x000001001b127824 */ /* 0x000fde00078e0207 */
[----:B------:R-:W-:-:S03]  /*53ed0*/  NOP ;  /* 0x0000000000007918 */ /* 0x000fc60000000000 */
[----:B------:R-:W-:Y:S04]  /*53ee0*/  STL.64 [R1+0x130], R8 ;  /* 0x0001300801007387 */ /* 0x000fe80000100a00 */
[----:B------:R-:W-:Y:S04]  /*53ef0*/  STL.64 [R1+0x138], R10 ;  /* 0x0001380a01007387 */ /* 0x000fe80000100a00 */
[----:B------:R-:W3:Y:S04]  /*53f00*/  LDL.LU R27, [R1+0x588] ;  /* 0x00058800011b7983 */ /* 0x000ee80000300800 */
[----:B------:R-:W3:Y:S04]  /*53f10*/  LDL.LU R19, [R1+0x584] ;  /* 0x0005840001137983 */ /* 0x000ee80000300800 */
[----:B------:R-:W5:Y:S04]  /*53f20*/  LDL.LU R28, [R1+0x590] ;  /* 0x00059000011c7983 */ /* 0x000f680000300800 */
[----:B------:R-:W5:Y:S04]  /*53f30*/  LDL.LU R15, [R1+0x58c] ;  /* 0x00058c00010f7983 */ /* 0x000f680000300800 */
[----:B------:R-:W3:Y:S01]  /*53f40*/  LDL.LU R4, [R1+0x20] ;  /* 0x0000200001047983 */ /* 0x000ee20000300800 */
[----:B------:R-:W-:-:S02]  /*53f50*/  IMAD R0, R6, 0x100, R5 ;  /* 0x0000010006007824 */ /* 0x000fc400078e0205 */
[----:B----4-:R-:W-:Y:S02]  /*53f60*/  IMAD.MOV.U32 R5, RZ, RZ, R26 ;  /* 0x000000ffff057224 */ /* 0x010fe400078e001a */
[----:B------:R-:W4:Y:S01]  /*53f70*/  LDL.LU R26, [R1+0x3f68] ;  /* 0x003f6800011a7983 */ /* 0x000f220000300800 */
[----:B--2---:R-:W-:Y:S02]  /*53f80*/  IMAD.MOV.U32 R6, RZ, RZ, R25 ;  /* 0x000000ffff067224 */ /* 0x004fe400078e0019 */
[----:B------:R-:W-:Y:S01]  /*53f90*/  IMAD.MOV.U32 R7, RZ, RZ, R24 ;  /* 0x000000ffff077224 */ /* 0x000fe200078e0018 */
[----:B------:R-:W2:Y:S04]  /*53fa0*/  LDL.LU R25, [R1+0x3f64] ;  /* 0x003f640001197983 */ /* 0x000ea80000300800 */
[----:B------:R-:W2:Y:S04]  /*53fb0*/  LDL.LU R24, [R1+0x3f60] ;  /* 0x003f600001187983 */ /* 0x000ea80000300800 */
[----:B------:R-:W2:Y:S04]  /*53fc0*/  LDL.LU R14, [R1+0x598] ;  /* 0x00059800010e7983 */ /* 0x000ea80000300800 */
[----:B------:R-:W2:Y:S04]  /*53fd0*/  LDL.LU R13, [R1+0x594] ;  /* 0x00059400010d7983 */ /* 0x000ea80000300800 */
[----:B------:R-:W2:Y:S04]  /*53fe0*/  LDL.LU R29, [R1+0x5a4] ;  /* 0x0005a400011d7983 */ /* 0x000ea80000300800 */
[----:B------:R-:W-:Y:S04]  /*53ff0*/  STL.64 [R1+0x3f20], R6 ;  /* 0x003f200601007387 */ /* 0x000fe80000100a00 */
[----:B---3--:R0:W-:Y:S04]  /*54000*/  STL.64 [R1+0x3f18], R4 ;  /* 0x003f180401007387 */ /* 0x0081e80000100a00 */
[----:B0-----:R-:W3:Y:S04]  /*54010*/  LDL.LU R4, [R1+0x40] ;  /* 0x0000400001047983 */ /* 0x001ee80000300800 */
[----:B------:R-:W3:Y:S04]  /*54020*/  LDL.LU R5, [R1+0x44] ;  /* 0x0000440001057983 */ /* 0x000ee80000300800 */
[----:B------:R-:W2:Y:S04]  /*54030*/  LDL.LU R6, [R1+0x48] ;  /* 0x0000480001067983 */ /* 0x000ea80000300800 */
[----:B------:R-:W2:Y:S04]  /*54040*/  LDL.LU R7, [R1+0x4c] ;  /* 0x00004c0001077983 */ /* 0x000ea80000300800 */
[----:B------:R-:W3:Y:S04]  /*54050*/  LDL.LU R8, [R1+0x5b0] ;  /* 0x0005b00001087983 */ /* 0x000ee80000300800 */
[----:B--2---:R-:W-:Y:S04]  /*54060*/  STL.64 [R1+0x3f30], R6 ;  /* 0x003f300601007387 */ /* 0x004fe80000100a00 */
[----:B---3--:R0:W-:Y:S04]  /*54070*/  STL.64 [R1+0x3f28], R4 ;  /* 0x003f280401007387 */ /* 0x0081e80000100a00 */
[----:B0-----:R-:W2:Y:S01]  /*54080*/  LDL.LU R4, [R1+0x10] ;  /* 0x0000100001047983 */ /* 0x001ea20000300800 */
[----:B------:R-:W-:-:S02]  /*54090*/  IMAD.MOV.U32 R6, RZ, RZ, R25 ;  /* 0x000000ffff067224 */ /* 0x000fc400078e0019 */
[----:B----4-:R-:W-:Y:S02]  /*540a0*/  IMAD.MOV.U32 R7, RZ, RZ, R26 ;  /* 0x000000ffff077224 */ /* 0x010fe400078e001a */
[----:B------:R-:W-:Y:S02]  /*540b0*/  IMAD.MOV.U32 R5, RZ, RZ, R24 ;  /* 0x000000ffff057224 */ /* 0x000fe400078e0018 */
[----:B------:R-:W3:Y:S04]  /*540c0*/  LDL.LU R24, [R1+0x3f5c] ;  /* 0x003f5c0001187983 */ /* 0x000ee80000300800 */
[----:B------:R-:W3:Y:S04]  /*540d0*/  LDL.LU R25, [R1+0x3f58] ;  /* 0x003f580001197983 */ /* 0x000ee80000300800 */
[----:B------:R-:W3:Y:S04]  /*540e0*/  LDL.LU R26, [R1+0x3f54] ;  /* 0x003f5400011a7983 */ /* 0x000ee80000300800 */
[----:B------:R-:W-:Y:S01]  /*540f0*/  STL.64 [R1+0x3f48], R6 ;  /* 0x003f480601007387 */ /* 0x000fe20000100a00 */
[----:B------:R-:W-:-:S03]  /*54100*/  IMAD R19, R19, 0x100, R27 ;  /* 0x0000010013137824 */ /* 0x000fc600078e021b */
[----:B--2---:R0:W-:Y:S04]  /*54110*/  STL.64 [R1+0x3f40], R4 ;  /* 0x003f400401007387 */ /* 0x0041e80000100a00 */
[----:B0-----:R-:W2:Y:S04]  /*54120*/  LDL.LU R4, [R1+0x30] ;  /* 0x0000300001047983 */ /* 0x001ea80000300800 */
[----:B------:R-:W2:Y:S04]  /*54130*/  LDL.LU R5, [R1+0x34] ;  /* 0x0000340001057983 */ /* 0x000ea80000300800 */
[----:B------:R-:W2:Y:S04]  /*54140*/  LDL.LU R6, [R1+0x38] ;  /* 0x0000380001067983 */ /* 0x000ea80000300800 */
[----:B------:R-:W2:Y:S04]  /*54150*/  LDL.LU R7, [R1+0x3c] ;  /* 0x00003c0001077983 */ /* 0x000ea80000300800 */
[----:B------:R-:W4:Y:S04]  /*54160*/  LDL.LU R9, [R1+0x5b8] ;  /* 0x0005b80001097983 */ /* 0x000f280000300800 */
[----:B------:R-:W2:Y:S04]  /*54170*/  LDL.LU R10, [R1+0x5c0] ;  /* 0x0005c000010a7983 */ /* 0x000ea80000300800 */
[----:B------:R-:W2:Y:S04]  /*54180*/  LDL.LU R11, [R1+0x5c8] ;  /* 0x0005c800010b7983 */ /* 0x000ea80000300800 */
[----:B------:R-:W2:Y:S04]  /*54190*/  LDL.LU R12, [R1+0x5d0] ;  /* 0x0005d000010c7983 */ /* 0x000ea80000300800 */
[----:B------:R-:W3:Y:S01]  /*541a0*/  LDL.LU R27, [R1+0x3f50] ;  /* 0x003f5000011b7983 */ /* 0x000ee20000300800 */
[----:B-----5:R-:W-:Y:S01]  /*541b0*/  IMAD R28, R15, 0x100, R28 ;  /* 0x000001000f1c7824 */ /* 0x020fe200078e021c */
[----:B---3--:R-:W-:Y:S02]  /*541c0*/  HMMA.16816.F32 R20, R20, R2, R24 ;  /* 0x000000021414723c */ /* 0x008fe40000001818 */
[----:B------:R-:W3:-:S15]  /*541d0*/  LDL.LU R24, [R1+0x5ac] ;  /* 0x0005ac0001187983 */ /* 0x000ede0000300800 */
[----:B------:R-:W-:Y:S02]  /*541e0*/  NOP ;  /* 0x0000000000007918 */ /* 0x000fe40000000000 */
[----:B------:R0:W-:Y:S04]  /*541f0*/  STL.64 [R1+0x120], R20 ;  /* 0x0001201401007387 */ /* 0x0001e80000100a00 */
[----:B------:R1:W-:Y:S01]  /*54200*/  STL.64 [R1+0x128], R22 ;  /* 0x0001281601007387 */ /* 0x0003e20000100a00 */
[----:B0-----:R-:W-:Y:S02]  /*54210*/  F2FP.F16.E4M3.UNPACK_B R20, R0 ;  /* 0x00000000ff14723e */ /* 0x001fe400020006ff */
[----:B------:R-:W-:Y:S02]  /*54220*/  F2FP.F16.E4M3.UNPACK_B R21, R18 ;  /* 0x00000012ff15723e */ /* 0x000fe400020006ff */
[----:B-1----:R-:W-:Y:S01]  /*54230*/  F2FP.F16.E4M3.UNPACK_B R22, R19 ;  /* 0x00000013ff16723e */ /* 0x002fe200020006ff */
[----:B------:R-:W5:Y:S01]  /*54240*/  LDL.LU R18, [R1+0x59c] ;  /* 0x00059c0001127983 */ /* 0x000f620000300800 */
[----:B------:R-:W-:-:S03]  /*54250*/  F2FP.F16.E4M3.UNPACK_B R23, R28 ;  /* 0x0000001cff17723e */ /* 0x000fc600020006ff */
[----:B------:R-:W4:Y:S04]  /*54260*/  LDL.LU R19, [R1+0x5a8] ;  /* 0x0005a80001137983 */ /* 0x000f280000300800 */
[----:B--2---:R-:W-:Y:S01]  /*54270*/  HMMA.16816.F32 R4, R20, R16, R4 ;  /* 0x000000101404723c */ /* 0x004fe20000001804 */
[----:B------:R-:W5:-:S15]  /*54280*/  LDL.LU R28, [R1+0x5a0] ;  /* 0x0005a000011c7983 */ /* 0x000f5e0000300800 */
[----:B------:R-:W-:-:S03]  /*54290*/  NOP ;  /* 0x0000000000007918 */ /* 0x000fc60000000000 */
[----:B------:R-:W-:Y:S04]  /*542a0*/  STL.64 [R1+0x110], R4 ;  /* 0x0001100401007387 */ /* 0x000fe80000100a00 */
[----:B------:R0:W-:Y:S04]  /*542b0*/  STL.64 [R1+0x118], R6 ;  /* 0x0001180601007387 */ /* 0x0001e80000100a00 */
[----:B0-----:R-:W2:Y:S04]  /*542c0*/  LDL.LU.64 R6, [R1+0x3f48] ;  /* 0x003f480001067983 */ /* 0x001ea80000300a00 */
[----:B------:R-:W2:Y:S01]  /*542d0*/  LDL.LU.64 R4, [R1+0x3f40] ;  /* 0x003f400001047983 */ /* 0x000ea20000300a00 */
[----:B------:R-:W-:-:S03]  /*542e0*/  IMAD R0, R13, 0x100, R14 ;  /* 0x000001000d007824 */ /* 0x000fc600078e020e */
[----:B------:R-:W2:Y:S04]  /*542f0*/  LDL.LU R13, [R1+0x5d8] ;  /* 0x0005d800010d7983 */ /* 0x000ea80000300800 */
[----:B------:R-:W2:Y:S04]  /*54300*/  LDL.LU R14, [R1+0x5e0] ;  /* 0x0005e000010e7983 */ /* 0x000ea80000300800 */
[----:B------:R-:W2:Y:S04]  /*54310*/  LDL.LU R25, [R1+0x5dc] ;  /* 0x0005dc0001197983 */ /* 0x000ea80000300800 */
[----:B------:R-:W2:Y:S04]  /*54320*/  LDL.LU R15, [R1+0x5e8] ;  /* 0x0005e800010f7983 */ /* 0x000ea80000300800 */
[----:B------:R-:W2:Y:S04]  /*54330*/  LDL.LU R26, [R1+0x5e4] ;  /* 0x0005e400011a7983 */ /* 0x000ea80000300800 */
[----:B------:R-:W2:Y:S01]  /*54340*/  LDL.LU R27, [R1+0x5ec] ;  /* 0x0005ec00011b7983 */ /* 0x000ea20000300800 */
[----:B---3--:R-:W-:-:S02]  /*54350*/  IMAD R24, R24, 0x100, R8 ;  /* 0x0000010018187824 */ /* 0x008fc400078e0208 */
[----:B----4-:R-:W-:Y:S02]  /*54360*/  IMAD R19, R29, 0x100, R19 ;  /* 0x000001001d137824 */ /* 0x010fe400078e0213 */
[----:B-----5:R-:W-:Y:S02]  /*54370*/  IMAD R18, R18, 0x100, R28 ;  /* 0x0000010012127824 */ /* 0x020fe400078e021c */
[----:B------:R-:W3:Y:S04]  /*54380*/  LDL.LU R28, [R1+0x7f0] ;  /* 0x0007f000011c7983 */ /* 0x000ee80000300800 */
[----:B------:R-:W3:Y:S04]  /*54390*/  LDL.LU R29, [R1+0x7ac] ;  /* 0x0007ac00011d7983 */ /* 0x000ee80000300800 */
[----:B------:R-:W4:Y:S01]  /*543a0*/  LDL.LU R8, [R1+0x3f38] ;  /* 0x003f380001087983 */ /* 0x000f220000300800 */
[----:B--2---:R-:W-:Y:S03]  /*543b0*/  HMMA.16816.F32 R20, R20, R2, R4 ;  /* 0x000000021414723c */ /* 0x004fe60000001804 */
[----:B------:R-:W2:Y:S04]  /*543c0*/  LDL.LU.64 R6, [R1+0x3f30] ;  /* 0x003f300001067983 */ /* 0x000ea80000300a00 */
[----:B------:R-:W2:-:S12]  /*543d0*/  LDL.LU.64 R4, [R1+0x3f28] ;  /* 0x003f280001047983 */ /* 0x000e980000300a00 */
        /* <DEDUP_REMOVED lines=15> */
[----:B------:R-:W2:Y:S01]  /*544d0*/  LDL.LU.64 R4, [R1+0x3f18] ;  /* 0x003f180001047983 */ /* 0x000ea20000300a00 */
[----:B-----5:R-:W-:-:S02]  /*544e0*/  IMAD R0, R0, 0x100, R9 ;  /* 0x0000010000007824 */ /* 0x020fc400078e0209 */
[----:B---3--:R-:W-:Y:S01]  /*544f0*/  IMAD R18, R18, 0x100, R10 ;  /* 0x0000010012127824 */ /* 0x008fe200078e020a */
[----:B------:R-:W4:Y:S01]  /*54500*/  LDL.LU R9, [R1+0x3f14] ;  /* 0x003f140001097983 */ /* 0x000f220000300800 */
[----:B------:R-:W-:Y:S02]  /*54510*/  IMAD R19, R19, 0x100, R11 ;  /* 0x0000010013137824 */ /* 0x000fe400078e020b */
[----:B------:R-:W-:Y:S01]  /*54520*/  IMAD R24, R24, 0x100, R12 ;  /* 0x0000010018187824 */ /* 0x000fe200078e020c */
[----:B------:R-:W4:Y:S04]  /*54530*/  LDL.LU R10, [R1+0x3f10] ;  /* 0x003f1000010a7983 */ /* 0x000f280000300800 */
[----:B------:R-:W4:Y:S04]  /*54540*/  LDL.LU R11, [R1+0x3f0c] ;  /* 0x003f0c00010b7983 */ /* 0x000f280000300800 */
[----:B------:R-:W3:Y:S01]  /*54550*/  LDL.LU R12, [R1+0x3f08] ;  /* 0x003f0800010c7983 */ /* 0x000ee20000300800 */
[----:B--2---:R-:W-:Y:S03]  /*54560*/  HMMA.16816.F32 R20, R20, R2, R4 ;  /* 0x000000021414723c */ /* 0x004fe60000001804 */
[----:B------:R-:W2:Y:S04]  /*54570*/  LDL.LU.64 R6, [R1+0x3f00] ;  /* 0x003f000001067983 */ /* 0x000ea80000300a00 */
[----:B------:R-:W2:-:S12]  /*54580*/  LDL.LU.64 R4, [R1+0x3ef8] ;  /* 0x003ef80001047983 */ /* 0x000e980000300a00 */
[----:B------:R0:W-:Y:S04]  /*54590*/  STL.64 [R1+0xc0], R20 ;  /* 0x0000c01401007387 */ /* 0x0001e80000100a00 */
[----:B------:R1:W-:Y:S01]  /*545a0*/  STL.64 [R1+0xc8], R22 ;  /* 0x0000c81601007387 */ /* 0x0003e20000100a00 */
[----:B0-----:R-:W-:-:S03]  /*545b0*/  F2FP.F16.E4M3.UNPACK_B R20, R0 ;  /* 0x00000000ff14723e */ /* 0x001fc600020006ff */
[----:B------:R-:W5:Y:S01]  /*545c0*/  LDL.LU R0, [R1+0x7a4] ;  /* 0x0007a40001007983 */ /* 0x000f620000300800 */
[----:B------:R-:W-:Y:S02]  /*545d0*/  F2FP.F16.E4M3.UNPACK_B R21, R18 ;  /* 0x00000012ff15723e */ /* 0x000fe400020006ff */
[----:B-1----:R-:W-:Y:S01]  /*545e0*/  F2FP.F16.E4M3.UNPACK_B R22, R19 ;  /* 0x00000013ff16723e */ /* 0x002fe200020006ff */
[----:B------:R-:W5:Y:S01]  /*545f0*/  LDL.LU R18, [R1+0x7a8] ;  /* 0x0007a80001127983 */ /* 0x000f620000300800 */
[----:B------:R-:W-:-:S03]  /*54600*/  F2FP.F16.E4M3.UNPACK_B R23, R24 ;  /* 0x00000018ff17723e */ /* 0x000fc600020006ff */
[----:B------:R-:W3:Y:S04]  /*54610*/  LDL.LU R19, [R1+0x5fc] ;  /* 0x0005fc0001137983 */ /* 0x000ee80000300800 */
[----:B------:R-:W3:Y:S01]  /*54620*/  LDL.LU R24, [R1+0x5d4] ;  /* 0x0005d40001187983 */ /* 0x000ee20000300800 */
[----:B------:R-:W-:Y:S02]  /*54630*/  IMAD R25, R25, 0x100, R14 ;  /* 0x0000010019197824 */ /* 0x000fe400078e020e */
[----:B------:R-:W-:Y:S01]  /*54640*/  IMAD R26, R26, 0x100, R15 ;  /* 0x000001001a1a7824 */ /* 0x000fe200078e020f */
[----:B--2---:R-:W-:-:S15]  /*54650*/  HMMA.16816.F32 R4, R20, R16, R4 ;  /* 0x000000101404723c */ /* 0x004fde0000001804 */
[----:B------:R-:W-:-:S04]  /*54660*/  NOP ;  /* 0x0000000000007918 */ /* 0x000fc80000000000 */
[----:B------:R0:W-:Y:S04]  /*54670*/  STL.64 [R1+0xb0], R4 ;  /* 0x0000b00401007387 */ /* 0x0001e80000100a00 */
[----:B------:R1:W-:Y:S04]  /*54680*/  STL.64 [R1+0xb8], R6 ;  /* 0x0000b80601007387 */ /* 0x0003e80000100a00 */
[----:B0-----:R-:W2:Y:S04]  /*54690*/  LDL.LU R4, [R1+0x5f0] ;  /* 0x0005f00001047983 */ /* 0x001ea80000300800 */
[----:B------:R-:W2:Y:S04]  /*546a0*/  LDL.LU R5, [R1+0x5f8] ;  /* 0x0005f80001057983 */ /* 0x000ea80000300800 */
[----:B-1----:R-:W2:Y:S01]  /*546b0*/  LDL.LU R6, [R1+0x5f4] ;  /* 0x0005f40001067983 */ /* 0x002ea20000300800 */
[----:B---3--:R-:W-:-:S03]  /*546c0*/  IMAD R24, R24, 0x100, R13 ;  /* 0x0000010018187824 */ /* 0x008fc600078e020d */
[----:B------:R-:W3:Y:S04]  /*546d0*/  LDL.LU R7, [R1+0x7a0] ;  /* 0x0007a00001077983 */ /* 0x000ee80000300800 */
[----:B------:R-:W2:Y:S04]  /*546e0*/  LDL.LU R13, [R1+0x3ef0] ;  /* 0x003ef000010d7983 */ /* 0x000ea80000300800 */
[----:B------:R-:W2:Y:S04]  /*546f0*/  LDL.LU R14, [R1+0x3eec] ;  /* 0x003eec00010e7983 */ /* 0x000ea80000300800 */
[----:B------:R-:W2:Y:S02]  /*54700*/  LDL.LU R15, [R1+0x3ee8] ;  /* 0x003ee800010f7983 */ /* 0x000ea40000300800 */
[----:B--2---:R-:W-:Y:S02]  /*54710*/  HMMA.16816.F32 R20, R20, R2, R12 ;  /* 0x000000021414723c */ /* 0x004fe4000000180c */
[----:B------:R-:W2:-:S15]  /*54720*/  LDL.LU R12, [R1+0x60] ;  /* 0x00006000010c7983 */ /* 0x000e9e0000300800 */
[----:B------:R-:W-:Y:S02]  /*54730*/  NOP ;  /* 0x0000000000007918 */ /* 0x000fe40000000000 */
[----:B------:R0:W-:Y:S04]  /*54740*/  STL.64 [R1], R20 ;  /* 0x0000001401007387 */ /* 0x0001e80000100a00 */
[----:B------:R1:W-:Y:S04]  /*54750*/  STL.64 [R1+0x8], R22 ;  /* 0x0000081601007387 */ /* 0x0003e80000100a00 */
[----:B------:R-:W2:Y:S04]  /*54760*/  LDL.LU R13, [R1+0x64] ;  /* 0x00006400010d7983 */ /* 0x000ea80000300800 */
[----:B------:R-:W2:Y:S04]  /*54770*/  LDL.LU R14, [R1+0x68] ;  /* 0x00006800010e7983 */ /* 0x000ea80000300800 */
[----:B------:R-:W2:Y:S01]  /*54780*/  LDL.LU R15, [R1+0x6c] ;  /* 0x00006c00010f7983 */ /* 0x000ea20000300800 */
[----:B------:R-:W-:Y:S01]  /*54790*/  IMAD R27, R27, 0x100, R4 ;  /* 0x000001001b1b7824 */ /* 0x000fe200078e0204 */
[----:B------:R-:W-:-:S02]  /*547a0*/  F2FP.F16.E4M3.UNPACK_B R24, R24 ;  /* 0x00000018ff18723e */ /* 0x000fc400020006ff */
[----:B------:R-:W-:Y:S02]  /*547b0*/  F2FP.F16.E4M3.UNPACK_B R25, R25 ;  /* 0x00000019ff19723e */ /* 0x000fe400020006ff */
[----:B------:R-:W-:Y:S02]  /*547c0*/  F2FP.F16.E4M3.UNPACK_B R26, R26 ;  /* 0x0000001aff1a723e */ /* 0x000fe400020006ff */
[----:B------:R-:W-:-:S07]  /*547d0*/  F2FP.F16.E4M3.UNPACK_B R27, R27 ;  /* 0x0000001bff1b723e */ /* 0x000fce00020006ff */
[----:B--2---:R-:W-:-:S15]  /*547e0*/  HMMA.16816.F32 R12, R24, R16, R12 ;  /* 0x00000010180c723c */ /* 0x004fde000000180c */
[----:B------:R-:W-:-:S04]  /*547f0*/  NOP ;  /* 0x0000000000007918 */ /* 0x000fc80000000000 */
[----:B------:R2:W-:Y:S04]  /*54800*/  STL.64 [R1+0x30], R12 ;  /* 0x0000300c01007387 */ /* 0x0005e80000100a00 */
[----:B------:R-:W-:Y:S04]  /*54810*/  STL.64 [R1+0x38], R14 ;  /* 0x0000380e01007387 */ /* 0x000fe80000100a00 */
[----:B0-----:R-:W3:Y:S04]  /*54820*/  LDL.LU R20, [R1+0x80] ;  /* 0x0000800001147983 */ /* 0x001ee80000300800 */
[----:B------:R-:W3:Y:S04]  /*54830*/  LDL.LU R21, [R1+0x84] ;  /* 0x0000840001157983 */ /* 0x000ee80000300800 */
[----:B-1----:R-:W3:Y:S04]  /*54840*/  LDL.LU R22, [R1+0x88] ;  /* 0x0000880001167983 */ /* 0x002ee80000300800 */
[----:B------:R-:W3:Y:S04]  /*54850*/  LDL.LU R23, [R1+0x8c] ;  /* 0x00008c0001177983 */ /* 0x000ee80000300800 */
[----:B--2---:R-:W2:Y:S04]  /*54860*/  LDL.LU R12, [R1+0x7f4] ;  /* 0x0007f400010c7983 */ /* 0x004ea80000300800 */
[----:B------:R-:W2:Y:S04]  /*54870*/  LDL.LU R13, [R1+0x7fc] ;  /* 0x0007fc00010d7983 */ /* 0x000ea80000300800 */
[----:B--2---:R0:W-:Y:S04]  /*54880*/  STL [R1+0x3ee4], R13 ;  /* 0x003ee40d01007387 */ /* 0x0041e80000100800 */
[----:B0-----:R-:W2:Y:S04]  /*54890*/  LDL.LU R13, [R1+0x7f8] ;  /* 0x0007f800010d7983 */ /* 0x001ea80000300800 */
[----:B------:R-:W2:Y:S01]  /*548a0*/  LDL.LU R14, [R1+0x804] ;  /* 0x00080400010e7983 */ /* 0x000ea20000300800 */
[----:B------:R-:W-:-:S02]  /*548b0*/  IMAD R4, R6, 0x100, R5 ;  /* 0x0000010006047824 */ /* 0x000fc400078e0205 */
[----:B---3--:R-:W-:Y:S02]  /*548c0*/  IMAD R5, R19, 0x100, R7 ;  /* 0x0000010013057824 */ /* 0x008fe400078e0207 */
[----:B------:R-:W-:Y:S01]  /*548d0*/  IMAD R7, R29, 0x100, R28 ;  /* 0x000001001d077824 */ /* 0x000fe200078e021c */
[----:B----4-:R-:W-:Y:S01]  /*548e0*/  HMMA.16816.F32 R24, R24, R2, R8 ;  /* 0x000000021818723c */ /* 0x010fe20000001808 */
[----:B--2---:R0:W-:Y:S04]  /*548f0*/  STL [R1+0x3ee0], R14 ;  /* 0x003ee00e01007387 */ /* 0x0041e80000100800 */
[----:B0-----:R-:W2:Y:S04]  /*54900*/  LDL.LU R14, [R1+0x800] ;  /* 0x00080000010e7983 */ /* 0x001ea80000300800 */
[----:B------:R-:W3:Y:S01]  /*54910*/  LDL.LU R29, [R1+0x810] ;  /* 0x00081000011d7983 */ /* 0x000ee20000300800 */
[----:B-----5:R-:W-:Y:S01]  /*54920*/  IMAD R6, R0, 0x100, R18 ;  /* 0x0000010000067824 */ /* 0x020fe200078e0212 */
[----:B------:R-:W-:-:S02]  /*54930*/  F2FP.F16.E4M3.UNPACK_B R4, R4 ;  /* 0x00000004ff04723e */ /* 0x000fc400020006ff */
[----:B------:R-:W-:Y:S02]  /*54940*/  F2FP.F16.E4M3.UNPACK_B R5, R5 ;  /* 0x00000005ff05723e */ /* 0x000fe400020006ff */
[----:B------:R-:W-:Y:S01]  /*54950*/  F2FP.F16.E4M3.UNPACK_B R6, R6 ;  /* 0x00000006ff06723e */ /* 0x000fe200020006ff */
[----:B---3--:R0:W-:Y:S04]  /*54960*/  STL [R1+0x3edc], R29 ;  /* 0x003edc1d01007387 */ /* 0x0081e80000100800 */
[----:B0-----:R-:W3:Y:S04]  /*54970*/  LDL.LU R29, [R1+0x808] ;  /* 0x00080800011d7983 */ /* 0x001ee80000300800 */
[----:B------:R-:W4:Y:S04]  /*54980*/  LDL.LU R15, [R1+0x80c] ;  /* 0x00080c00010f7983 */ /* 0x000f280000300800 */
[----:B------:R0:W-:Y:S04]  /*54990*/  STL [R1+0x3d24], R24 ;  /* 0x003d241801007387 */ /* 0x0001e80000100800 */
[----:B------:R1:W-:Y:S04]  /*549a0*/  STL [R1+0x3d20], R25 ;  /* 0x003d201901007387 */ /* 0x0003e80000100800 */
[----:B------:R5:W-:Y:S04]  /*549b0*/  STL [R1+0x3d1c], R26 ;  /* 0x003d1c1a01007387 */ /* 0x000be80000100800 */
[----:B------:R2:W-:Y:S04]  /*549c0*/  STL [R1+0x3d18], R27 ;  /* 0x003d181b01007387 */ /* 0x0005e80000100800 */
[----:B0-----:R-:W3:Y:S04]  /*549d0*/  LDL.LU R24, [R1+0x90] ;  /* 0x0000900001187983 */ /* 0x001ee80000300800 */
[----:B-1----:R-:W3:Y:S04]  /*549e0*/  LDL.LU R25, [R1+0x94] ;  /* 0x0000940001197983 */ /* 0x002ee80000300800 */
[----:B-----5:R-:W5:Y:S04]  /*549f0*/  LDL.LU R26, [R1+0x98] ;  /* 0x00009800011a7983 */ /* 0x020f680000300800 */
[----:B--2---:R-:W5:Y:S01]  /*54a00*/  LDL.LU R27, [R1+0x9c] ;  /* 0x00009c00011b7983 */ /* 0x004f620000300800 */
[----:B------:R-:W-:-:S07]  /*54a10*/  F2FP.F16.E4M3.UNPACK_B R7, R7 ;  /* 0x00000007ff07723e */ /* 0x000fce00020006ff */
[----:B------:R-:W-:Y:S01]  /*54a20*/  HMMA.16816.F32 R20, R4, R16, R20 ;  /* 0x000000100414723c */ /* 0x000fe20000001814 */
[----:B------:R-:W-:Y:S01]  /*54a30*/  IMAD R12, R12, 0x100, R13 ;  /* 0x000001000c0c7824 */ /* 0x000fe200078e020d */
[----:B-----5:R-:W-:Y:S04]  /*54a40*/  STL.64 [R1+0x3ed0], R26 ;  /* 0x003ed01a01007387 */ /* 0x020fe80000100a00 */
[----:B---3--:R0:W-:Y:S04]  /*54a50*/  STL.64 [R1+0x3ec8], R24 ;  /* 0x003ec81801007387 */ /* 0x0081e80000100a00 */
[----:B0-----:R-:W2:Y:S04]  /*54a60*/  LDL.LU R24, [R1+0x70] ;  /* 0x0000700001187983 */ /* 0x001ea80000300800 */
[----:B------:R-:W2:Y:S04]  /*54a70*/  LDL.LU R25, [R1+0x74] ;  /* 0x0000740001197983 */ /* 0x000ea80000300800 */
[----:B------:R-:W2:Y:S04]  /*54a80*/  LDL.LU R26, [R1+0x78] ;  /* 0x00007800011a7983 */ /* 0x000ea80000300800 */
[----:B------:R-:W2:Y:S04]  /*54a90*/  LDL.LU R27, [R1+0x7c] ;  /* 0x00007c00011b7983 */ /* 0x000ea80000300800 */
[----:B------:R-:W3:Y:S04]  /*54aa0*/  LDL.LU R8, [R1+0x814] ;  /* 0x0008140001087983 */ /* 0x000ee80000300800 */
[----:B------:R-:W5:Y:S04]  /*54ab0*/  LDL.LU R9, [R1+0x81c] ;  /* 0x00081c0001097983 */ /* 0x000f680000300800 */
[----:B------:R-:W2:Y:S04]  /*54ac0*/  LDL.LU R10, [R1+0x824] ;  /* 0x00082400010a7983 */ /* 0x000ea80000300800 */
[----:B------:R-:W2:Y:S04]  /*54ad0*/  LDL.LU R11, [R1+0x82c] ;  /* 0x00082c00010b7983 */ /* 0x000ea80000300800 */
[----:B------:R0:W-:Y:S04]  /*54ae0*/  STL.64 [R1+0x20], R20 ;  /* 0x0000201401007387 */ /* 0x0001e80000100a00 */
[----:B------:R1:W-:Y:S04]  /*54af0*/  STL.64 [R1+0x28], R22 ;  /* 0x0000281601007387 */ /* 0x0003e80000100a00 */
[----:B0-----:R-:W2:Y:S04]  /*54b00*/  LDL.LU R20, [R1+0x100] ;  /* 0x0001000001147983 */ /* 0x001ea80000300800 */
[----:B------:R-:W2:Y:S04]  /*54b10*/  LDL.LU R21, [R1+0x104] ;  /* 0x0001040001157983 */ /* 0x000ea80000300800 */
[----:B-1----:R-:W2:Y:S04]  /*54b20*/  LDL.LU R22, [R1+0x108] ;  /* 0x0001080001167983 */ /* 0x002ea80000300800 */
[----:B------:R-:W2:Y:S04]  /*54b30*/  LDL.LU R23, [R1+0x10c] ;  /* 0x00010c0001177983 */ /* 0x000ea80000300800 */
[----:B------:R-:W2:Y:S04]  /*54b40*/  LDL.LU R19, [R1+0x838] ;  /* 0x0008380001137983 */ /* 0x000ea80000300800 */
[----:B------:R-:W2:Y:S04]  /*54b50*/  LDL.LU R18, [R1+0x834] ;  /* 0x0008340001127983 */ /* 0x000ea80000300800 */
[----:B------:R-:W2:Y:S04]  /*54b60*/  LDL.LU R0, [R1+0x840] ;  /* 0x0008400001007983 */ /* 0x000ea80000300800 */
[----:B------:R-:W2:Y:S04]  /*54b70*/  LDL.LU R28, [R1+0x83c] ;  /* 0x00083c00011c7983 */ /* 0x000ea80000300800 */
[----:B------:R-:W2:Y:S02]  /*54b80*/  LDL.LU R13, [R1+0x3ee4] ;  /* 0x003ee400010d7983 */ /* 0x000ea40000300800 */
[----:B--2---:R-:W-:-:S02]  /*54b90*/  IMAD R13, R13, 0x100, R14 ;  /* 0x000001000d0d7824 */ /* 0x004fc400078e020e */
[----:B------:R-:W2:Y:S01]  /*54ba0*/  LDL.LU R14, [R1+0x3ee0] ;  /* 0x003ee000010e7983 */ /* 0x000ea20000300800 */
[----:B------:R-:W-:Y:S01]  /*54bb0*/  HMMA.16816.F32 R4, R4, R2, R24 ;  /* 0x000000020404723c */ /* 0x000fe20000001818 */
[----:B--2---:R-:W-:Y:S02]  /*54bc0*/  IMAD R14, R14, 0x100, R29 ;  /* 0x000001000e0e7824 */ /* 0x004fe400078e021d */
[----:B------:R-:W4:Y:S02]  /*54bd0*/  LDL.LU R29, [R1+0x3edc] ;  /* 0x003edc00011d7983 */ /* 0x000f240000300800 */
[----:B----4-:R-:W-:Y:S02]  /*54be0*/  IMAD R15, R15, 0x100, R29 ;  /* 0x000001000f0f7824 */ /* 0x010fe400078e021d */
[----:B------:R-:W2:Y:S04]  /*54bf0*/  LDL.LU R29, [R1+0x3ed8] ;  /* 0x003ed800011d7983 */ /* 0x000ea80000300800 */
[----:B------:R-:W4:Y:S04]  /*54c00*/  LDL.LU.64 R26, [R1+0x3ed0] ;  /* 0x003ed000011a7983 */ /* 0x000f280000300a00 */
[----:B------:R-:W4:Y:S04]  /*54c10*/  LDL.LU.64 R24, [R1+0x3ec8] ;  /* 0x003ec80001187983 */ /* 0x000f280000300a00 */
[----:B------:R0:W-:Y:S04]  /*54c20*/  STL.64 [R1+0x10], R4 ;  /* 0x0000100401007387 */ /* 0x0001e80000100a00 */
[----:B------:R1:W-:Y:S04]  /*54c30*/  STL.64 [R1+0x18], R6 ;  /* 0x0000180601007387 */ /* 0x0003e80000100a00 */
[----:B0-----:R-:W2:Y:S04]  /*54c40*/  LDL.LU R4, [R1+0xa0] ;  /* 0x0000a00001047983 */ /* 0x001ea80000300800 */
[----:B------:R-:W2:Y:S04]  /*54c50*/  LDL.LU R5, [R1+0xa4] ;  /* 0x0000a40001057983 */ /* 0x000ea80000300800 */
[----:B-1----:R-:W2:Y:S04]  /*54c60*/  LDL.LU R6, [R1+0xa8] ;  /* 0x0000a80001067983 */ /* 0x002ea80000300800 */
[----:B------:R-:W2:Y:S01]  /*54c70*/  LDL.LU R7, [R1+0xac] ;  /* 0x0000ac0001077983 */ /* 0x000ea20000300800 */
[----:B------:R-:W-:-:S02]  /*54c80*/  F2FP.F16.E4M3.UNPACK_B R12, R12 ;  /* 0x0000000cff0c723e */ /* 0x000fc400020006ff */
[----:B------:R-:W-:Y:S02]  /*54c90*/  F2FP.F16.E4M3.UNPACK_B R13, R13 ;  /* 0x0000000dff0d723e */ /* 0x000fe400020006ff */
[----:B------:R-:W-:Y:S02]  /*54ca0*/  F2FP.F16.E4M3.UNPACK_B R14, R14 ;  /* 0x0000000eff0e723e */ /* 0x000fe400020006ff */
[----:B------:R-:W-:-:S07]  /*54cb0*/  F2FP.F16.E4M3.UNPACK_B R15, R15 ;  /* 0x0000000fff0f723e */ /* 0x000fce00020006ff */
[----:B--2---:R-:W-:-:S15]  /*54cc0*/  HMMA.16816.F32 R4, R12, R16, R4 ;  /* 0x000000100c04723c */ /* 0x004fde0000001804 */
[----:B------:R-:W-:-:S04]  /*54cd0*/  NOP ;  /* 0x0000000000007918 */ /* 0x000fc80000000000 */
[----:B------:R0:W-:Y:S04]  /*54ce0*/  STL [R1+0x3d4c], R4 ;  /* 0x003d4c0401007387 */ /* 0x0001e80000100800 */
[----:B0-----:R-:W2:Y:S04]  /*54cf0*/  LDL.LU R4, [R1+0x830] ;  /* 0x0008300001047983 */ /* 0x001ea80000300800 */
[----:B------:R0:W-:Y:S04]  /*54d00*/  STL [R1+0x3d48], R5 ;  /* 0x003d480501007387 */ /* 0x0001e80000100800 */
[----:B0-----:R-:W3:Y:S04]  /*54d10*/  LDL.LU R5, [R1+0x828] ;  /* 0x0008280001057983 */ /* 0x001ee80000300800 */
[----:B------:R0:W-:Y:S04]  /*54d20*/  STL [R1+0x3d00], R6 ;  /* 0x003d000601007387 */ /* 0x0001e80000100800 */
[----:B0-----:R-:W5:Y:S04]  /*54d30*/  LDL.LU R6, [R1+0x820] ;  /* 0x0008200001067983 */ /* 0x001f680000300800 */
[----:B------:R0:W-:Y:S04]  /*54d40*/  STL [R1+0x3cfc], R7 ;  /* 0x003cfc0701007387 */ /* 0x0001e80000100800 */
[----:B0-----:R-:W5:Y:S01]  /*54d50*/  LDL.LU R7, [R1+0x818] ;  /* 0x0008180001077983 */ /* 0x001f620000300800 */
[----:B----4-:R-:W-:Y:S03]  /*54d60*/  HMMA.16816.F32 R12, R12, R2, R24 ;  /* 0x000000020c0c723c */ /* 0x010fe60000001818 */
[----:B------:R-:W-:-:S15]  /*54d70*/  STL [R1+0x3ec0], R3 ;  /* 0x003ec00301007387 */ /* 0x000fde0000100800 */
[----:B------:R-:W-:Y:S01]  /*54d80*/  NOP ;  /* 0x0000000000007918 */ /* 0x000fe20000000000 */
[----:B------:R-:W-:Y:S04]  /*54d90*/  STL [R1+0x3d70], R12 ;  /* 0x003d700c01007387 */ /* 0x000fe80000100800 */
[----:B------:R-:W-:Y:S04]  /*54da0*/  STL [R1+0x3cf8], R13 ;  /* 0x003cf80d01007387 */ /* 0x000fe80000100800 */
[----:B------:R-:W-:Y:S04]  /*54db0*/  STL [R1+0x3cf4], R14 ;  /* 0x003cf40e01007387 */ /* 0x000fe80000100800 */
[----:B------:R0:W-:Y:S01]  /*54dc0*/  STL [R1+0x3cf0], R15 ;  /* 0x003cf00f01007387 */ /* 0x0001e20000100800 */
[----:B--2---:R-:W-:-:S05]  /*54dd0*/  IMAD R11, R11, 0x100, R4 ;  /* 0x000001000b0b7824 */ /* 0x004fca00078e0204 */
[----:B------:R-:W-:Y:S01]  /*54de0*/  F2FP.F16.E4M3.UNPACK_B R11, R11 ;  /* 0x0000000bff0b723e */ /* 0x000fe200020006ff */
[----:B---3--:R-:W-:-:S05]  /*54df0*/  IMAD R10, R10, 0x100, R5 ;  /* 0x000001000a0a7824 */ /* 0x008fca00078e0205 */
[----:B------:R-:W-:Y:S01]  /*54e00*/  F2FP.F16.E4M3.UNPACK_B R10, R10 ;  /* 0x0000000aff0a723e */ /* 0x000fe200020006ff */
[----:B-----5:R-:W-:-:S05]  /*54e10*/  IMAD R9, R9, 0x100, R6 ;  /* 0x0000010009097824 */ /* 0x020fca00078e0206 */
[----:B------:R-:W-:Y:S01]  /*54e20*/  F2FP.F16.E4M3.UNPACK_B R9, R9 ;  /* 0x00000009ff09723e */ /* 0x000fe200020006ff */
[----:B------:R-:W-:-:S05]  /*54e30*/  IMAD R8, R8, 0x100, R7 ;  /* 0x0000010008087824 */ /* 0x000fca00078e0207 */
[----:B------:R-:W-:-:S07]  /*54e40*/  F2FP.F16.E4M3.UNPACK_B R8, R8 ;  /* 0x00000008ff08723e */ /* 0x000fce00020006ff */
[----:B------:R-:W-:-:S15]  /*54e50*/  HMMA.16816.F32 R4, R8, R16, R20 ;  /* 0x000000100804723c */ /* 0x000fde0000001814 */
[----:B------:R-:W-:-:S04]  /*54e60*/  NOP ;  /* 0x0000000000007918 */ /* 0x000fc80000000000 */
[----:B------:R-:W-:Y:S04]  /*54e70*/  STL.64 [R1+0x40], R4 ;  /* 0x0000400401007387 */ /* 0x000fe80000100a00 */
[----:B------:R-:W-:Y:S04]  /*54e80*/  STL.64 [R1+0x48], R6 ;  /* 0x0000480601007387 */ /* 0x000fe80000100a00 */
[----:B0-----:R-:W2:Y:S04]  /*54e90*/  LDL.LU R15, [R1+0x874] ;  /* 0x00087400010f7983 */ /* 0x001ea80000300800 */
[----:B------:R-:W2:Y:S04]  /*54ea0*/  LDL.LU R14, [R1+0x880] ;  /* 0x00088000010e7983 */ /* 0x000ea80000300800 */
[----:B------:R-:W3:Y:S04]  /*54eb0*/  LDL.LU R12, [R1+0x87c] ;  /* 0x00087c00010c7983 */ /* 0x000ee80000300800 */
[----:B--2---:R-:W-:Y:S04]  /*54ec0*/  STL.64 [R1+0x3e98], R14 ;  /* 0x003e980e01007387 */ /* 0x004fe80000100a00 */
[----:B---3--:R0:W-:Y:S04]  /*54ed0*/  STL [R1+0x3e90], R12 ;  /* 0x003e900c01007387 */ /* 0x0081e80000100800 */
[----:B0-----:R-:W2:Y:S04]  /*54ee0*/  LDL.LU R12, [R1+0x150] ;  /* 0x00015000010c7983 */ /* 0x001ea80000300800 */
[----:B------:R-:W2:Y:S04]  /*54ef0*/  LDL.LU R13, [R1+0x154] ;  /* 0x00015400010d7983 */ /* 0x000ea80000300800 */
[----:B------:R-:W3:Y:S01]  /*54f00*/  LDL.LU R14, [R1+0x158] ;  /* 0x00015800010e7983 */ /* 0x000ee20000300800 */
[----:B------:R-:W-:-:S03]  /*54f10*/  IMAD.MOV.U32 R15, RZ, RZ, R29 ;  /* 0x000000ffff0f7224 */ /* 0x000fc600078e001d */
[----:B------:R-:W4:Y:S04]  /*54f20*/  LDL.LU R3, [R1+0x848] ;  /* 0x0008480001037983 */ /* 0x000f280000300800 */
[----:B------:R-:W4:Y:S04]  /*54f30*/  LDL.LU R22, [R1+0x844] ;  /* 0x0008440001167983 */ /* 0x000f280000300800 */
[----:B------:R-:W5:Y:S04]  /*54f40*/  LDL.LU R23, [R1+0x850] ;  /* 0x0008500001177983 */ /* 0x000f680000300800 */
[----:B------:R-:W5:Y:S04]  /*54f50*/  LDL.LU R29, [R1+0x84c] ;  /* 0x00084c00011d7983 */ /* 0x000f680000300800 */
[----:B---3--:R-:W-:Y:S04]  /*54f60*/  STL.64 [R1+0x3ea8], R14 ;  /* 0x003ea80e01007387 */ /* 0x008fe80000100a00 */
[----:B--2---:R0:W-:Y:S04]  /*54f70*/  STL.64 [R1+0x3ea0], R12 ;  /* 0x003ea00c01007387 */ /* 0x0041e80000100a00 */
[----:B0-----:R-:W2:Y:S04]  /*54f80*/  LDL.LU R12, [R1+0x160] ;  /* 0x00016000010c7983 */ /* 0x001ea80000300800 */
[----:B------:R-:W2:Y:S04]  /*54f90*/  LDL.LU R13, [R1+0x164] ;  /* 0x00016400010d7983 */ /* 0x000ea80000300800 */
[----:B------:R-:W3:Y:S04]  /*54fa0*/  LDL.LU R14, [R1+0x168] ;  /* 0x00016800010e7983 */ /* 0x000ee80000300800 */
[----:B------:R-:W3:Y:S01]  /*54fb0*/  LDL.LU R15, [R1+0x16c] ;  /* 0x00016c00010f7983 */ /* 0x000ee20000300800 */
[----:B------:R-:W-:-:S02]  /*54fc0*/  IMAD R21, R28, 0x100, R0 ;  /* 0x000001001c157824 */ /* 0x000fc400078e0200 */
        /* <DEDUP_REMOVED lines=8> */
[----:B------:R-:W2:Y:S04]  /*55050*/  LDL.LU R18, [R1+0x85c] ;  /* 0x00085c0001127983 */ /* 0x000ea80000300800 */
[----:B------:R-:W2:Y:S04]  /*55060*/  LDL.LU R19, [R1+0x864] ;  /* 0x0008640001137983 */ /* 0x000ea80000300800 */
[----:B------:R-:W2:Y:S04]  /*55070*/  LDL.LU R28, [R1+0x86c] ;  /* 0x00086c00011c7983 */ /* 0x000ea80000300800 */
[----:B------:R-:W2:Y:S04]  /*55080*/  LDL.LU R7, [R1+0x888] ;  /* 0x0008880001077983 */ /* 0x000ea80000300800 */
[----:B------:R-:W2:Y:S04]  /*55090*/  LDL.LU R6, [R1+0x884] ;  /* 0x0008840001067983 */ /* 0x000ea80000300800 */
[----:B------:R-:W3:Y:S04]  /*550a0*/  LDL.LU R5, [R1+0x890] ;  /* 0x0008900001057983 */ /* 0x000ee80000300800 */
[----:B------:R-:W3:Y:S01]  /*550b0*/  LDL.LU R4, [R1+0x88c] ;  /* 0x00088c0001047983 */ /* 0x000ee20000300800 */
[----:B----4-:R-:W-:-:S03]  /*550c0*/  IMAD R22, R22, 0x100, R3 ;  /* 0x0000010016167824 */ /* 0x010fc600078e0203 */
[----:B--2---:R-:W-:Y:S04]  /*550d0*/  STL.64 [R1+0x3e88], R6 ;  /* 0x003e880601007387 */ /* 0x004fe80000100a00 */
[----:B---3--:R0:W-:Y:S04]  /*550e0*/  STL.64 [R1+0x3e80], R4 ;  /* 0x003e800401007387 */ /* 0x0081e80000100a00 */
[----:B0-----:R-:W2:Y:S04]  /*550f0*/  LDL.LU R4, [R1+0x190] ;  /* 0x0001900001047983 */ /* 0x001ea80000300800 */
[----:B------:R-:W2:Y:S04]  /*55100*/  LDL.LU R5, [R1+0x194] ;  /* 0x0001940001057983 */ /* 0x000ea80000300800 */
[----:B------:R-:W2:Y:S04]  /*55110*/  LDL.LU R6, [R1+0x198] ;  /* 0x0001980001067983 */ /* 0x000ea80000300800 */
[----:B------:R-:W2:Y:S04]  /*55120*/  LDL.LU R7, [R1+0x19c] ;  /* 0x00019c0001077983 */ /* 0x000ea80000300800 */
[----:B------:R-:W3:Y:S04]  /*55130*/  LDL.LU R24, [R1+0x180] ;  /* 0x0001800001187983 */ /* 0x000ee80000300800 */
[----:B------:R-:W3:Y:S04]  /*55140*/  LDL.LU R25, [R1+0x184] ;  /* 0x0001840001197983 */ /* 0x000ee80000300800 */
[----:B------:R-:W3:Y:S04]  /*55150*/  LDL.LU R26, [R1+0x188] ;  /* 0x00018800011a7983 */ /* 0x000ee80000300800 */
[----:B------:R-:W3:Y:S04]  /*55160*/  LDL.LU R27, [R1+0x18c] ;  /* 0x00018c00011b7983 */ /* 0x000ee80000300800 */
[----:B------:R-:W4:Y:S01]  /*55170*/  LDL.LU R3, [R1+0x3ec0] ;  /* 0x003ec00001037983 */ /* 0x000f220000300800 */
[----:B-----5:R-:W-:Y:S01]  /*55180*/  IMAD R23, R29, 0x100, R23 ;  /* 0x000001001d177824 */ /* 0x020fe200078e0217 */
[----:B------:R-:W-:-:S02]  /*55190*/  F2FP.F16.E4M3.UNPACK_B R20, R20 ;  /* 0x00000014ff14723e */ /* 0x000fc400020006ff */
[----:B------:R-:W-:Y:S01]  /*551a0*/  F2FP.F16.E4M3.UNPACK_B R21, R21 ;  /* 0x00000015ff15723e */ /* 0x000fe200020006ff */
[----:B----4-:R-:W-:Y:S01]  /*551b0*/  HMMA.16816.F32 R8, R8, R2, R12 ;  /* 0x000000020808723c */ /* 0x010fe2000000180c */
[----:B------:R-:W4:Y:S04]  /*551c0*/  LDL.LU.64 R14, [R1+0x3eb8] ;  /* 0x003eb800010e7983 */ /* 0x000f280000300a00 */
[----:B------:R-:W4:Y:S01]  /*551d0*/  LDL.LU.64 R12, [R1+0x3eb0] ;  /* 0x003eb000010c7983 */ /* 0x000f220000300a00 */
[----:B------:R-:W-:Y:S02]  /*551e0*/  F2FP.F16.E4M3.UNPACK_B R22, R22 ;  /* 0x00000016ff16723e */ /* 0x000fe400020006ff */
[----:B------:R-:W-:-:S11]  /*551f0*/  F2FP.F16.E4M3.UNPACK_B R23, R23 ;  /* 0x00000017ff17723e */ /* 0x000fd600020006ff */
[----:B------:R0:W-:Y:S04]  /*55200*/  STL [R1+0x3cdc], R8 ;  /* 0x003cdc0801007387 */ /* 0x0001e80000100800 */
[----:B0-----:R-:W5:Y:S04]  /*55210*/  LDL.LU R8, [R1+0x878] ;  /* 0x0008780001087983 */ /* 0x001f680000300800 */
[----:B------:R0:W-:Y:S04]  /*55220*/  STL [R1+0x3cd8], R9 ;  /* 0x003cd80901007387 */ /* 0x0001e80000100800 */
[----:B0-----:R-:W2:Y:S04]  /*55230*/  LDL.LU R9, [R1+0x870] ;  /* 0x0008700001097983 */ /* 0x001ea80000300800 */
[----:B------:R0:W-:Y:S04]  /*55240*/  STL [R1+0x3cd4], R10 ;  /* 0x003cd40a01007387 */ /* 0x0001e80000100800 */
[----:B0-----:R-:W2:Y:S04]  /*55250*/  LDL.LU R10, [R1+0x868] ;  /* 0x00086800010a7983 */ /* 0x001ea80000300800 */
[----:B------:R0:W-:Y:S04]  /*55260*/  STL [R1+0x3cd0], R11 ;  /* 0x003cd00b01007387 */ /* 0x0001e80000100800 */
[----:B0-----:R-:W3:Y:S01]  /*55270*/  LDL.LU R11, [R1+0x860] ;  /* 0x00086000010b7983 */ /* 0x001ee20000300800 */
[----:B----4-:R-:W-:-:S15]  /*55280*/  HMMA.16816.F32 R12, R20, R16, R12 ;  /* 0x00000010140c723c */ /* 0x010fde000000180c */
[----:B------:R-:W-:-:S04]  /*55290*/  NOP ;  /* 0x0000000000007918 */ /* 0x000fc80000000000 */
[----:B------:R-:W-:Y:S01]  /*552a0*/  STL.64 [R1+0x60], R12 ;  /* 0x0000600c01007387 */ /* 0x000fe20000100a00 */
[----:B------:R-:W-:-:S03]  /*552b0*/  IMAD.MOV.U32 R29, RZ, RZ, R15 ;  /* 0x000000ffff1d7224 */ /* 0x000fc600078e000f */
[----:B------:R0:W-:Y:S04]  /*552c0*/  STL [R1+0x68], R14 ;  /* 0x0000680e01007387 */ /* 0x0001e80000100800 */
[----:B0-----:R-:W4:Y:S04]  /*552d0*/  LDL.LU.64 R14, [R1+0x3ea8] ;  /* 0x003ea800010e7983 */ /* 0x001f280000300a00 */
[----:B------:R-:W4:Y:S04]  /*552e0*/  LDL.LU.64 R12, [R1+0x3ea0] ;  /* 0x003ea000010c7983 */ /* 0x000f280000300a00 */
[----:B------:R0:W-:Y:S04]  /*552f0*/  STL [R1+0x3d50], R29 ;  /* 0x003d501d01007387 */ /* 0x0001e80000100800 */
[----:B0-----:R-:W5:Y:S01]  /*55300*/  LDL.LU R29, [R1+0x858] ;  /* 0x00085800011d7983 */ /* 0x001f620000300800 */
[----:B--2---:R-:W-:-:S02]  /*55310*/  IMAD R19, R19, 0x100, R10 ;  /* 0x0000010013137824 */ /* 0x004fc400078e020a */
[----:B------:R-:W-:Y:S02]  /*55320*/  IMAD R28, R28, 0x100, R9 ;  /* 0x000001001c1c7824 */ /* 0x000fe400078e0209 */
[----:B---3--:R-:W-:Y:S01]  /*55330*/  IMAD R18, R18, 0x100, R11 ;  /* 0x0000010012127824 */ /* 0x008fe200078e020b */
[----:B----4-:R-:W-:Y:S01]  /*55340*/  HMMA.16816.F32 R20, R20, R2, R12 ;  /* 0x000000021414723c */ /* 0x010fe2000000180c */
[----:B------:R-:W2:Y:S04]  /*55350*/  LDL.LU.64 R14, [R1+0x3e98] ;  /* 0x003e9800010e7983 */ /* 0x000ea80000300a00 */
[----:B------:R-:W3:Y:S01]  /*55360*/  LDL.LU R12, [R1+0x3e90] ;  /* 0x003e9000010c7983 */ /* 0x000ee20000300800 */
[----:B-----5:R-:W-:-:S13]  /*55370*/  IMAD R0, R0, 0x100, R29 ;  /* 0x0000010000007824 */ /* 0x020fda00078e021d */
[----:B------:R0:W-:Y:S01]  /*55380*/  STL [R1+0x54], R21 ;  /* 0x0000541501007387 */ /* 0x0001e20000100800 */
[----:B------:R-:W-:Y:S01]  /*55390*/  IMAD.MOV.U32 R13, RZ, RZ, R20 ;  /* 0x000000ffff0d7224 */ /* 0x000fe200078e0014 */
[----:B------:R-:W-:Y:S02]  /*553a0*/  F2FP.F16.E4M3.UNPACK_B R20, R0 ;  /* 0x00000000ff14723e */ /* 0x000fe400020006ff */
[----:B------:R1:W-:Y:S01]  /*553b0*/  STL.64 [R1+0x58], R22 ;  /* 0x0000581601007387 */ /* 0x0003e20000100a00 */
[----:B0-----:R-:W-:Y:S02]  /*553c0*/  F2FP.F16.E4M3.UNPACK_B R21, R18 ;  /* 0x00000012ff15723e */ /* 0x001fe400020006ff */
[----:B-1----:R-:W-:Y:S02]  /*553d0*/  F2FP.F16.E4M3.UNPACK_B R22, R19 ;  /* 0x00000013ff16723e */ /* 0x002fe400020006ff */
[----:B------:R-:W-:-:S07]  /*553e0*/  F2FP.F16.E4M3.UNPACK_B R23, R28 ;  /* 0x0000001cff17723e */ /* 0x000fce00020006ff */
[----:B------:R-:W-:Y:S01]  /*553f0*/  HMMA.16816.F32 R4, R20, R16, R4 ;  /* 0x000000101404723c */ /* 0x000fe20000001804 */
[----:B------:R-:W-:-:S15]  /*55400*/  STL [R1+0x3d74], R13 ;  /* 0x003d740d01007387 */ /* 0x000fde0000100800 */
[----:B------:R-:W-:-:S03]  /*55410*/  NOP ;  /* 0x0000000000007918 */ /* 0x000fc60000000000 */
[----:B------:R-:W-:Y:S04]  /*55420*/  STL.64 [R1+0x90], R4 ;  /* 0x0000900401007387 */ /* 0x000fe80000100a00 */
[----:B------:R0:W-:Y:S04]  /*55430*/  STL.64 [R1+0x98], R6 ;  /* 0x0000980601007387 */ /* 0x0001e80000100a00 */
[----:B0-----:R-:W4:Y:S04]  /*55440*/  LDL.LU.64 R6, [R1+0x3e88] ;  /* 0x003e880001067983 */ /* 0x001f280000300a00 */
[----:B------:R-:W5:Y:S04]  /*55450*/  LDL.LU.64 R4, [R1+0x3e80] ;  /* 0x003e800001047983 */ /* 0x000f680000300a00 */
[----:B------:R-:W-:Y:S04]  /*55460*/  STL [R1+0x3e64], R2 ;  /* 0x003e640201007387 */ /* 0x000fe80000100800 */
[----:B------:R-:W-:Y:S01]  /*55470*/  STL [R1+0x3e60], R3 ;  /* 0x003e600301007387 */ /* 0x000fe20000100800 */
[----:B--2---:R-:W-:-:S02]  /*55480*/  IMAD R0, R15, 0x100, R8 ;  /* 0x000001000f007824 */ /* 0x004fc400078e0208 */
[----:B----4-:R-:W-:Y:S02]  /*55490*/  IMAD R19, R6, 0x100, R7 ;  /* 0x0000010006137824 */ /* 0x010fe400078e0207 */
[----:B-----5:R-:W-:Y:S02]  /*554a0*/  IMAD R28, R4, 0x100, R5 ;  /* 0x00000100041c7824 */ /* 0x020fe400078e0205 */
[----:B------:R-:W-:-:S15]  /*554b0*/  HMMA.16816.F32 R4, R20, R2, R24 ;  /* 0x000000021404723c */ /* 0x000fde0000001818 */
[----:B------:R-:W-:-:S04]  /*554c0*/  NOP ;  /* 0x0000000000007918 */ /* 0x000fc80000000000 */
[----:B------:R-:W-:Y:S04]  /*554d0*/  STL.64 [R1+0x80], R4 ;  /* 0x0000800401007387 */ /* 0x000fe80000100a00 */
[----:B------:R-:W-:Y:S04]  /*554e0*/  STL.64 [R1+0x88], R6 ;  /* 0x0000880601007387 */ /* 0x000fe80000100a00 */
[----:B------:R-:W2:Y:S04]  /*554f0*/  LDL.LU R8, [R1+0x220] ;  /* 0x0002200001087983 */ /* 0x000ea80000300800 */
[----:B--2---:R-:W-:Y:S04]  /*55500*/  STL [R1+0x3e30], R8 ;  /* 0x003e300801007387 */ /* 0x004fe80000100800 */
[----:B------:R-:W2:Y:S04]  /*55510*/  LDL.LU R9, [R1+0x224] ;  /* 0x0002240001097983 */ /* 0x000ea80000300800 */
[----:B--2---:R-:W-:Y:S04]  /*55520*/  STL [R1+0x3e34], R9 ;  /* 0x003e340901007387 */ /* 0x004fe80000100800 */
[----:B------:R-:W2:Y:S04]  /*55530*/  LDL.LU R10, [R1+0x228] ;  /* 0x00022800010a7983 */ /* 0x000ea80000300800 */
[----:B--2---:R-:W-:Y:S04]  /*55540*/  STL [R1+0x3e38], R10 ;  /* 0x003e380a01007387 */ /* 0x004fe80000100800 */
[----:B------:R-:W2:Y:S01]  /*55550*/  LDL.LU R11, [R1+0x22c] ;  /* 0x00022c00010b7983 */ /* 0x000ea20000300800 */
[----:B---3--:R-:W-:-:S03]  /*55560*/  IMAD R18, R12, 0x100, R14 ;  /* 0x000001000c127824 */ /* 0x008fc600078e020e */
[----:B--2---:R0:W-:Y:S04]  /*55570*/  STL [R1+0x3e68], R11 ;  /* 0x003e680b01007387 */ /* 0x0041e80000100800 */
[----:B------:R-:W2:Y:S04]  /*55580*/  LDL.LU R12, [R1+0x1f0] ;  /* 0x0001f000010c7983 */ /* 0x000ea80000300800 */
[----:B------:R-:W2:Y:S04]  /*55590*/  LDL.LU R13, [R1+0x1f4] ;  /* 0x0001f400010d7983 */ /* 0x000ea80000300800 */
[----:B------:R-:W3:Y:S04]  /*555a0*/  LDL.LU R14, [R1+0x1f8] ;  /* 0x0001f800010e7983 */ /* 0x000ee80000300800 */
[----:B------:R-:W3:Y:S04]  /*555b0*/  LDL.LU R15, [R1+0x1fc] ;  /* 0x0001fc00010f7983 */ /* 0x000ee80000300800 */
[----:B0-----:R-:W4:Y:S04]  /*555c0*/  LDL.LU R11, [R1+0x8a0] ;  /* 0x0008a000010b7983 */ /* 0x001f280000300800 */
[----:B----4-:R0:W-:Y:S04]  /*555d0*/  STL [R1+0x3e6c], R11 ;  /* 0x003e6c0b01007387 */ /* 0x0101e80000100800 */
[----:B0-----:R-:W4:Y:S04]  /*555e0*/  LDL.LU R11, [R1+0x898] ;  /* 0x00089800010b7983 */ /* 0x001f280000300800 */
[----:B------:R-:W5:Y:S04]  /*555f0*/  LDL.LU R2, [R1+0x8a8] ;  /* 0x0008a80001027983 */ /* 0x000f680000300800 */
[----:B------:R-:W4:Y:S04]  /*55600*/  LDL.LU R3, [R1+0x8b0] ;  /* 0x0008b00001037983 */ /* 0x000f280000300800 */
[----:B---3--:R-:W-:Y:S04]  /*55610*/  STL.64 [R1+0x3e48], R14 ;  /* 0x003e480e01007387 */ /* 0x008fe80000100a00 */
[----:B--2---:R0:W-:Y:S04]  /*55620*/  STL.64 [R1+0x3e40], R12 ;  /* 0x003e400c01007387 */ /* 0x0041e80000100a00 */
[----:B0-----:R-:W2:Y:S04]  /*55630*/  LDL.LU R12, [R1+0x240] ;  /* 0x00024000010c7983 */ /* 0x001ea80000300800 */
[----:B------:R-:W2:Y:S04]  /*55640*/  LDL.LU R13, [R1+0x244] ;  /* 0x00024400010d7983 */ /* 0x000ea80000300800 */
[----:B------:R-:W3:Y:S04]  /*55650*/  LDL.LU R14, [R1+0x248] ;  /* 0x00024800010e7983 */ /* 0x000ee80000300800 */
[----:B------:R-:W3:Y:S04]  /*55660*/  LDL.LU R15, [R1+0x24c] ;  /* 0x00024c00010f7983 */ /* 0x000ee80000300800 */
[----:B---3--:R-:W-:Y:S04]  /*55670*/  STL.64 [R1+0x3e58], R14 ;  /* 0x003e580e01007387 */ /* 0x008fe80000100a00 */
[----:B--2---:R0:W-:Y:S04]  /*55680*/  STL.64 [R1+0x3e50], R12 ;  /* 0x003e500c01007387 */ /* 0x0041e80000100a00 */
[----:B0-----:R-:W2:Y:S04]  /*55690*/  LDL.LU R12, [R1+0x170] ;  /* 0x00017000010c7983 */ /* 0x001ea80000300800 */
[----:B------:R-:W2:Y:S04]  /*556a0*/  LDL.LU R13, [R1+0x174] ;  /* 0x00017400010d7983 */ /* 0x000ea80000300800 */
[----:B------:R-:W3:Y:S04]  /*556b0*/  LDL.LU R14, [R1+0x178] ;  /* 0x00017800010e7983 */ /* 0x000ee80000300800 */
[----:B------:R-:W3:Y:S01]  /*556c0*/  LDL.LU R15, [R1+0x17c] ;  /* 0x00017c00010f7983 */ /* 0x000ee20000300800 */
[----:B------:R-:W-:-:S03]  /*556d0*/  F2FP.F16.E4M3.UNPACK_B R20, R0 ;  /* 0x00000000ff14723e */ /* 0x000fc600020006ff */
[----:B---3--:R-:W-:Y:S04]  /*556e0*/  STL.64 [R1+0x3e78], R14 ;  /* 0x003e780e01007387 */ /* 0x008fe80000100a00 */
[----:B--2---:R0:W-:Y:S04]  /*556f0*/  STL.64 [R1+0x3e70], R12 ;  /* 0x003e700c01007387 */ /* 0x0041e80000100a00 */
        /* <DEDUP_REMOVED lines=21> */
[----:B------:R-:W3:Y:S04]  /*55850*/  LDL.LU R19, [R1+0x8ac] ;  /* 0x0008ac0001137983 */ /* 0x000ee80000300800 */
[----:B------:R-:W3:Y:S01]  /*55860*/  LDL.LU R28, [R1+0x8d0] ;  /* 0x0008d000011c7983 */ /* 0x000ee20000300800 */
[----:B--2---:R-:W-:-:S15]  /*55870*/  HMMA.16816.F32 R12, R20, R16, R12 ;  /* 0x00000010140c723c */ /* 0x004fde000000180c */
[----:B------:R-:W-:-:S04]  /*55880*/  NOP ;  /* 0x0000000000007918 */ /* 0x000fc80000000000 */
[----:B------:R-:W-:Y:S04]  /*55890*/  STL.64 [R1+0xa0], R12 ;  /* 0x0000a00c01007387 */ /* 0x000fe80000100a00 */
[----:B------:R0:W-:Y:S04]  /*558a0*/  STL.64 [R1+0xa8], R14 ;  /* 0x0000a80e01007387 */ /* 0x0001e80000100a00 */
[----:B0-----:R-:W2:Y:S04]  /*558b0*/  LDL.LU.64 R14, [R1+0x3e78] ;  /* 0x003e7800010e7983 */ /* 0x001ea80000300a00 */
[----:B------:R-:W2:Y:S04]  /*558c0*/  LDL.LU.64 R12, [R1+0x3e70] ;  /* 0x003e7000010c7983 */ /* 0x000ea80000300a00 */
[----:B------:R-:W4:Y:S04]  /*558d0*/  LDL.LU R16, [R1+0x894] ;  /* 0x0008940001107983 */ /* 0x000f280000300800 */
[----:B------:R-:W2:Y:S01]  /*558e0*/  LDL.LU R17, [R1+0x89c] ;  /* 0x00089c0001117983 */ /* 0x000ea20000300800 */
[----:B----4-:R-:W-:-:S03]  /*558f0*/  IMAD R16, R16, 0x100, R11 ;  /* 0x0000010010107824 */ /* 0x010fc600078e020b */
[----:B------:R-:W2:Y:S01]  /*55900*/  LDL.LU R11, [R1+0x3e6c] ;  /* 0x003e6c00010b7983 */ /* 0x000ea20000300800 */
[----:B-----5:R-:W-:Y:S02]  /*55910*/  IMAD R18, R18, 0x100, R2 ;  /* 0x0000010012127824 */ /* 0x020fe400078e0202 */
[----:B---3--:R-:W-:Y:S02]  /*55920*/  IMAD R19, R19, 0x100, R3 ;  /* 0x0000010013137824 */ /* 0x008fe400078e0203 */
[----:B--2---:R-:W-:Y:S02]  /*55930*/  IMAD R17, R17, 0x100, R11 ;  /* 0x0000010011117824 */ /* 0x004fe400078e020b */
[----:B------:R-:W2:Y:S04]  /*55940*/  LDL.LU R11, [R1+0x3e68] ;  /* 0x003e6800010b7983 */ /* 0x000ea80000300800 */
[----:B------:R-:W3:Y:S04]  /*55950*/  LDL.LU R2, [R1+0x3e64] ;  /* 0x003e640001027983 */ /* 0x000ee80000300800 */
[----:B------:R-:W3:Y:S02]  /*55960*/  LDL.LU R3, [R1+0x3e60] ;  /* 0x003e600001037983 */ /* 0x000ee40000300800 */
[----:B---3--:R-:W-:Y:S02]  /*55970*/  HMMA.16816.F32 R20, R20, R2, R12 ;  /* 0x000000021414723c */ /* 0x008fe4000000180c */
[----:B------:R-:W3:Y:S04]  /*55980*/  LDL.LU.64 R14, [R1+0x3e58] ;  /* 0x003e5800010e7983 */ /* 0x000ee80000300a00 */
[----:B------:R-:W3:-:S13]  /*55990*/  LDL.LU.64 R12, [R1+0x3e50] ;  /* 0x003e5000010c7983 */ /* 0x000eda0000300a00 */
[----:B------:R0:W-:Y:S04]  /*559a0*/  STL.64 [R1+0x70], R20 ;  /* 0x0000701401007387 */ /* 0x0001e80000100a00 */
[----:B------:R1:W-:Y:S04]  /*559b0*/  STL.64 [R1+0x78], R22 ;  /* 0x0000781601007387 */ /* 0x0003e80000100a00 */
[----:B0-----:R-:W4:Y:S04]  /*559c0*/  LDL.LU R20, [R1+0x258] ;  /* 0x0002580001147983 */ /* 0x001f280000300800 */
[----:B------:R-:W5:Y:S04]  /*559d0*/  LDL.LU R21, [R1+0x25c] ;  /* 0x00025c0001157983 */ /* 0x000f680000300800 */
[----:B------:R-:W2:Y:S04]  /*559e0*/  LDL.LU R2, [R1+0x268] ;  /* 0x0002680001027983 */ /* 0x000ea80000300800 */
[----:B------:R-:W2:Y:S04]  /*559f0*/  LDL.LU R3, [R1+0x26c] ;  /* 0x00026c0001037983 */ /* 0x000ea80000300800 */
[----:B-1----:R-:W2:Y:S04]  /*55a00*/  LDL.LU R22, [R1+0x8bc] ;  /* 0x0008bc0001167983 */ /* 0x002ea80000300800 */
[----:B------:R-:W2:Y:S01]  /*55a10*/  LDL.LU R23, [R1+0x8c4] ;  /* 0x0008c40001177983 */ /* 0x000ea20000300800 */
[----:B------:R-:W-:-:S02]  /*55a20*/  F2FP.F16.E4M3.UNPACK_B R16, R16 ;  /* 0x00000010ff10723e */ /* 0x000fc400020006ff */
[----:B------:R-:W-:Y:S02]  /*55a30*/  F2FP.F16.E4M3.UNPACK_B R17, R17 ;  /* 0x00000011ff11723e */ /* 0x000fe400020006ff */
[----:B------:R-:W-:Y:S02]  /*55a40*/  F2FP.F16.E4M3.UNPACK_B R18, R18 ;  /* 0x00000012ff12723e */ /* 0x000fe400020006ff */
[----:B------:R-:W-:Y:S01]  /*55a50*/  F2FP.F16.E4M3.UNPACK_B R19, R19 ;  /* 0x00000013ff13723e */ /* 0x000fe200020006ff */
[----:B------:R-:W-:Y:S01]  /*55a60*/  IMAD R0, R0, 0x100, R10 ;  /* 0x0000010000007824 */ /* 0x000fe200078e020a */
[----:B----4-:R-:W-:Y:S02]  /*55a70*/  F2FP.F16.E4M3.UNPACK_B R20, R20.H1 ;  /* 0x00000014ff14723e */ /* 0x010fe400030006ff */
[----:B-----5:R-:W-:-:S07]  /*55a80*/  F2FP.F16.E4M3.UNPACK_B R21, R21.H1 ;  /* 0x00000015ff15723e */ /* 0x020fce00030006ff */
[----:B---3--:R-:W-:Y:S01]  /*55a90*/  HMMA.16816.F32 R12, R16, R20, R12 ;  /* 0x00000014100c723c */ /* 0x008fe2000000180c */
[----:B--2---:R-:W-:Y:S02]  /*55aa0*/  IMAD R22, R22, 0x100, R9 ;  /* 0x0000010016167824 */ /* 0x004fe400078e0209 */
[----:B------:R-:W-:-:S15]  /*55ab0*/  IMAD R23, R23, 0x100, R8 ;  /* 0x0000010017177824 */ /* 0x000fde00078e0208 */
[----:B------:R-:W-:Y:S01]  /*55ac0*/  NOP ;  /* 0x0000000000007918 */ /* 0x000fe20000000000 */
[----:B------:R-:W-:Y:S04]  /*55ad0*/  STL.64 [R1+0x230], R12 ;  /* 0x0002300c01007387 */ /* 0x000fe80000100a00 */
[----:B------:R0:W-:Y:S04]  /*55ae0*/  STL.64 [R1+0x238], R14 ;  /* 0x0002380e01007387 */ /* 0x0001e80000100a00 */
[----:B0-----:R-:W2:Y:S04]  /*55af0*/  LDL.LU.64 R14, [R1+0x3e48] ;  /* 0x003e4800010e7983 */ /* 0x001ea80000300a00 */
[----:B------:R-:W2:Y:S04]  /*55b00*/  LDL.LU.64 R12, [R1+0x3e40] ;  /* 0x003e4000010c7983 */ /* 0x000ea80000300a00 */
[----:B------:R-:W3:Y:S04]  /*55b10*/  LDL.LU R10, [R1+0x3e38] ;  /* 0x003e3800010a7983 */ /* 0x000ee80000300800 */
[----:B------:R-:W3:Y:S04]  /*55b20*/  LDL.LU R9, [R1+0x3e34] ;  /* 0x003e340001097983 */ /* 0x000ee80000300800 */
[----:B------:R-:W3:Y:S01]  /*55b30*/  LDL.LU R8, [R1+0x3e30] ;  /* 0x003e300001087983 */ /* 0x000ee20000300800 */
[----:B------:R-:W-:-:S02]  /*55b40*/  F2FP.F16.E4M3.UNPACK_B R2, R2.H1 ;  /* 0x00000002ff02723e */ /* 0x000fc400030006ff */
[----:B------:R-:W-:Y:S01]  /*55b50*/  F2FP.F16.E4M3.UNPACK_B R3, R3.H1 ;  /* 0x00000003ff03723e */ /* 0x000fe200030006ff */
[----:B------:R-:W-:-:S06]  /*55b60*/  IMAD R28, R29, 0x100, R28 ;  /* 0x000001001d1c7824 */ /* 0x000fcc00078e021c */
[----:B--2---:R-:W-:Y:S01]  /*55b70*/  HMMA.16816.F32 R12, R16, R2, R12 ;  /* 0x00000002100c723c */ /* 0x004fe2000000180c */
[----:B------:R-:W-:Y:S02]  /*55b80*/  F2FP.F16.E4M3.UNPACK_B R16, R0 ;  /* 0x00000000ff10723e */ /* 0x000fe400020006ff */
[----:B------:R-:W-:Y:S02]  /*55b90*/  F2FP.F16.E4M3.UNPACK_B R17, R22 ;  /* 0x00000016ff11723e */ /* 0x000fe400020006ff */
[----:B------:R-:W-:Y:S02]  /*55ba0*/  F2FP.F16.E4M3.UNPACK_B R18, R23 ;  /* 0x00000017ff12723e */ /* 0x000fe400020006ff */
[----:B------:R-:W-:-:S07]  /*55bb0*/  F2FP.F16.E4M3.UNPACK_B R19, R28 ;  /* 0x0000001cff13723e */ /* 0x000fce00020006ff */
[----:B---3--:R-:W-:Y:S01]  /*55bc0*/  HMMA.16816.F32 R8, R16, R20, R8 ;  /* 0x000000141008723c */ /* 0x008fe20000001808 */
[----:B------:R-:W-:Y:S02]  /*55bd0*/  IMAD R22, R4, 0x100, R5 ;  /* 0x0000010004167824 */ /* 0x000fe400078e0205 */
[----:B------:R-:W-:Y:S02]  /*55be0*/  IMAD R23, R26, 0x100, R27 ;  /* 0x000001001a177824 */ /* 0x000fe400078e021b */
[----:B------:R-:W-:Y:S04]  /*55bf0*/  STL.64 [R1+0xf0], R12 ;  /* 0x0000f00c01007387 */ /* 0x000fe80000100a00 */
[----:B------:R-:W-:Y:S10]  /*55c00*/  STL.64 [R1+0xf8], R14 ;  /* 0x0000f80e01007387 */ /* 0x000ff40000100a00 */
[----:B------:R0:W-:Y:S04]  /*55c10*/  STL.64 [R1+0x220], R8 ;  /* 0x0002200801007387 */ /* 0x0001e80000100a00 */
[----:B------:R-:W-:Y:S04]  /*55c20*/  STL.64 [R1+0x228], R10 ;  /* 0x0002280a01007387 */ /* 0x000fe80000100a00 */
[----:B------:R-:W-:Y:S04]  /*55c30*/  STL.64 [R1+0x3e28], R22 ;  /* 0x003e281601007387 */ /* 0x000fe80000100a00 */
[----:B------:R-:W-:Y:S04]  /*55c40*/  STL.64 [R1+0x3e20], R20 ;  /* 0x003e201401007387 */ /* 0x000fe80000100a00 */
[----:B0-----:R-:W2:Y:S04]  /*55c50*/  LDL.LU R8, [R1+0x938] ;  /* 0x0009380001087983 */ /* 0x001ea80000300800 */
[----:B--2---:R0:W-:Y:S04]  /*55c60*/  STL [R1+0x3dc0], R8 ;  /* 0x003dc00801007387 */ /* 0x0041e80000100800 */
[----:B0-----:R-:W2:Y:S04]  /*55c70*/  LDL.LU R8, [R1+0x1b0] ;  /* 0x0001b00001087983 */ /* 0x001ea80000300800 */
[----:B------:R-:W2:Y:S04]  /*55c80*/  LDL.LU R9, [R1+0x1b4] ;  /* 0x0001b40001097983 */ /* 0x000ea80000300800 */
[----:B------:R-:W3:Y:S04]  /*55c90*/  LDL.LU R10, [R1+0x1b8] ;  /* 0x0001b800010a7983 */ /* 0x000ee80000300800 */
[----:B------:R-:W3:Y:S04]  /*55ca0*/  LDL.LU R11, [R1+0x1bc] ;  /* 0x0001bc00010b7983 */ /* 0x000ee80000300800 */
[----:B---3--:R-:W-:Y:S04]  /*55cb0*/  STL.64 [R1+0x3dd0], R10 ;  /* 0x003dd00a01007387 */ /* 0x008fe80000100a00 */
[----:B--2---:R0:W-:Y:S04]  /*55cc0*/  STL.64 [R1+0x3dc8], R8 ;  /* 0x003dc80801007387 */ /* 0x0041e80000100a00 */
[----:B0-----:R-:W2:Y:S04]  /*55cd0*/  LDL.LU R8, [R1+0x1c0] ;  /* 0x0001c00001087983 */ /* 0x001ea80000300800 */
[----:B--2---:R-:W-:Y:S04]  /*55ce0*/  STL [R1+0x3dd8], R8 ;  /* 0x003dd80801007387 */ /* 0x004fe80000100800 */
[----:B------:R-:W2:Y:S04]  /*55cf0*/  LDL.LU R9, [R1+0x1c4] ;  /* 0x0001c40001097983 */ /* 0x000ea80000300800 */
[----:B--2---:R0:W-:Y:S04]  /*55d00*/  STL [R1+0x3ddc], R9 ;  /* 0x003ddc0901007387 */ /* 0x0041e80000100800 */
[----:B------:R-:W2:Y:S04]  /*55d10*/  LDL.LU R10, [R1+0x1c8] ;  /* 0x0001c800010a7983 */ /* 0x000ea80000300800 */
[----:B------:R-:W2:Y:S04]  /*55d20*/  LDL.LU R11, [R1+0x1cc] ;  /* 0x0001cc00010b7983 */ /* 0x000ea80000300800 */
[----:B0-----:R-:W3:Y:S04]  /*55d30*/  LDL.LU R9, [R1+0x918] ;  /* 0x0009180001097983 */ /* 0x001ee80000300800 */
[----:B------:R-:W3:Y:S04]  /*55d40*/  LDL.LU R8, [R1+0x920] ;  /* 0x0009200001087983 */ /* 0x000ee80000300800 */
[----:B--2---:R-:W-:Y:S04]  /*55d50*/  STL.64 [R1+0x3de8], R10 ;  /* 0x003de80a01007387 */ /* 0x004fe80000100a00 */
[----:B---3--:R0:W-:Y:S04]  /*55d60*/  STL.64 [R1+0x3de0], R8 ;  /* 0x003de00801007387 */ /* 0x0081e80000100a00 */
[----:B0-----:R-:W2:Y:S04]  /*55d70*/  LDL.LU R8, [R1+0x200] ;  /* 0x0002000001087983 */ /* 0x001ea80000300800 */
[----:B------:R-:W2:Y:S04]  /*55d80*/  LDL.LU R9, [R1+0x204] ;  /* 0x0002040001097983 */ /* 0x000ea80000300800 */
[----:B------:R-:W3:Y:S04]  /*55d90*/  LDL.LU R10, [R1+0x208] ;  /* 0x00020800010a7983 */ /* 0x000ee80000300800 */
[----:B------:R-:W3:Y:S04]  /*55da0*/  LDL.LU R11, [R1+0x20c] ;  /* 0x00020c00010b7983 */ /* 0x000ee80000300800 */
[----:B------:R-:W4:Y:S04]  /*55db0*/  LDL.LU R20, [R1+0x1e0] ;  /* 0x0001e00001147983 */ /* 0x000f280000300800 */
[----:B------:R-:W4:Y:S04]  /*55dc0*/  LDL.LU R21, [R1+0x1e4] ;  /* 0x0001e40001157983 */ /* 0x000f280000300800 */
[----:B------:R-:W4:Y:S04]  /*55dd0*/  LDL.LU R22, [R1+0x1e8] ;  /* 0x0001e80001167983 */ /* 0x000f280000300800 */
[----:B------:R-:W4:Y:S04]  /*55de0*/  LDL.LU R23, [R1+0x1ec] ;  /* 0x0001ec0001177983 */ /* 0x000f280000300800 */
[----:B---3--:R-:W-:Y:S04]  /*55df0*/  STL.64 [R1+0x3df8], R10 ;  /* 0x003df80a01007387 */ /* 0x008fe80000100a00 */
[----:B--2---:R0:W-:Y:S04]  /*55e00*/  STL.64 [R1+0x3df0], R8 ;  /* 0x003df00801007387 */ /* 0x0041e80000100a00 */
[----:B0-----:R-:W2:Y:S04]  /*55e10*/  LDL.LU R8, [R1+0x1d0] ;  /* 0x0001d00001087983 */ /* 0x001ea80000300800 */
[----:B--2---:R0:W-:Y:S04]  /*55e20*/  STL [R1+0x3e00], R8 ;  /* 0x003e000801007387 */ /* 0x0041e80000100800 */
[----:B0-----:R-:W2:Y:S04]  /*55e30*/  LDL.LU R8, [R1+0x910] ;  /* 0x0009100001087983 */ /* 0x001ea80000300800 */
[----:B--2---:R0:W-:Y:S04]  /*55e40*/  STL [R1+0x3e04], R8 ;  /* 0x003e040801007387 */ /* 0x0041e80000100800 */
[----:B0-----:R-:W2:Y:S04]  /*55e50*/  LDL.LU R8, [R1+0x908] ;  /* 0x0009080001087983 */ /* 0x001ea80000300800 */
[----:B--2---:R0:W-:Y:S04]  /*55e60*/  STL [R1+0x3e08], R8 ;  /* 0x003e080801007387 */ /* 0x0041e80000100800 */
[----:B0-----:R-:W2:Y:S04]  /*55e70*/  LDL.LU R8, [R1+0x900] ;  /* 0x0009000001087983 */ /* 0x001ea80000300800 */
[----:B--2---:R0:W-:Y:S04]  /*55e80*/  STL [R1+0x3e0c], R8 ;  /* 0x003e0c0801007387 */ /* 0x0041e80000100800 */
[----:B0-----:R-:W2:Y:S04]  /*55e90*/  LDL.LU R8, [R1+0x8f8] ;  /* 0x0008f80001087983 */ /* 0x001ea80000300800 */
[----:B------:R-:W2:Y:S04]  /*55ea0*/  LDL.LU R9, [R1+0x1d4] ;  /* 0x0001d40001097983 */ /* 0x000ea80000300800 */
[----:B------:R-:W3:Y:S04]  /*55eb0*/  LDL.LU R10, [R1+0x1d8] ;  /* 0x0001d800010a7983 */ /* 0x000ee80000300800 */
[----:B------:R-:W3:Y:S01]  /*55ec0*/  LDL.LU R11, [R1+0x1dc] ;  /* 0x0001dc00010b7983 */ /* 0x000ee20000300800 */
[----:B------:R-:W-:-:S02]  /*55ed0*/  IMAD R0, R6, 0x100, R7 ;  /* 0x0000010006007824 */ /* 0x000fc400078e0207 */
[----:B------:R-:W-:Y:S01]  /*55ee0*/  IMAD R28, R24, 0x100, R25 ;  /* 0x00000100181c7824 */ /* 0x000fe200078e0219 */
[----:B----4-:R-:W-:Y:S01]  /*55ef0*/  HMMA.16816.F32 R16, R16, R2, R20 ;  /* 0x000000021010723c */ /* 0x010fe20000001814 */
[----:B---3--:R-:W-:Y:S04]  /*55f00*/  STL.64 [R1+0x3e18], R10 ;  /* 0x003e180a01007387 */ /* 0x008fe80000100a00 */
[----:B--2---:R0:W-:Y:S04]  /*55f10*/  STL.64 [R1+0x3e10], R8 ;  /* 0x003e100801007387 */ /* 0x0041e80000100a00 */
[----:B0-----:R-:W2:Y:S04]  /*55f20*/  LDL.LU R8, [R1+0x210] ;  /* 0x0002100001087983 */ /* 0x001ea80000300800 */
[----:B------:R-:W2:Y:S04]  /*55f30*/  LDL.LU R9, [R1+0x214] ;  /* 0x0002140001097983 */ /* 0x000ea80000300800 */
[----:B------:R-:W2:Y:S04]  /*55f40*/  LDL.LU R10, [R1+0x218] ;  /* 0x00021800010a7983 */ /* 0x000ea80000300800 */
[----:B------:R-:W2:Y:S04]  /*55f50*/  LDL.LU R11, [R1+0x21c] ;  /* 0x00021c00010b7983 */ /* 0x000ea80000300800 */
[----:B------:R-:W3:Y:S04]  /*55f60*/  LDL.LU R13, [R1+0x930] ;  /* 0x00093000010d7983 */ /* 0x000ee80000300800 */
        /* <DEDUP_REMOVED lines=12> */
[----:B------:R-:W2:Y:S04]  /*56030*/  LDL.LU.64 R22, [R1+0x3e28] ;  /* 0x003e280001167983 */ /* 0x000ea80000300a00 */
[----:B------:R-:W3:Y:S04]  /*56040*/  LDL.LU.64 R20, [R1+0x3e20] ;  /* 0x003e200001147983 */ /* 0x000ee80000300a00 */
[----:B------:R0:W-:Y:S04]  /*56050*/  STL.64 [R1+0x180], R16 ;  /* 0x0001801001007387 */ /* 0x0001e80000100a00 */
[----:B------:R1:W-:Y:S01]  /*56060*/  STL.64 [R1+0x188], R18 ;  /* 0x0001881201007387 */ /* 0x0003e20000100a00 */
[----:B0-----:R-:W-:-:S03]  /*56070*/  F2FP.F16.E4M3.UNPACK_B R16, R0 ;  /* 0x00000000ff10723e */ /* 0x001fc600020006ff */
[----:B------:R-:W4:Y:S01]  /*56080*/  LDL.LU R0, [R1+0x8f4] ;  /* 0x0008f40001007983 */ /* 0x000f220000300800 */
[----:B-1----:R-:W-:Y:S02]  /*56090*/  F2FP.F16.E4M3.UNPACK_B R19, R28 ;  /* 0x0000001cff13723e */ /* 0x002fe400020006ff */
[----:B--2---:R-:W-:Y:S02]  /*560a0*/  F2FP.F16.E4M3.UNPACK_B R17, R22 ;  /* 0x00000016ff11723e */ /* 0x004fe400020006ff */
[----:B------:R-:W-:Y:S01]  /*560b0*/  F2FP.F16.E4M3.UNPACK_B R18, R23 ;  /* 0x00000017ff12723e */ /* 0x000fe200020006ff */
[----:B------:R-:W2:Y:S04]  /*560c0*/  LDL.LU R22, [R1+0x8fc] ;  /* 0x0008fc0001167983 */ /* 0x000ea80000300800 */
[----:B------:R-:W2:Y:S02]  /*560d0*/  LDL.LU R23, [R1+0x904] ;  /* 0x0009040001177983 */ /* 0x000ea40000300800 */
[----:B---3--:R-:W-:Y:S02]  /*560e0*/  HMMA.16816.F32 R8, R16, R20, R8 ;  /* 0x000000141008723c */ /* 0x008fe40000001808 */
[----:B------:R-:W3:-:S15]  /*560f0*/  LDL.LU R28, [R1+0x90c] ;  /* 0x00090c00011c7983 */ /* 0x000ede0000300800 */
[----:B------:R-:W-:Y:S02]  /*56100*/  NOP ;  /* 0x0000000000007918 */ /* 0x000fe40000000000 */
[----:B------:R-:W-:Y:S04]  /*56110*/  STL.64 [R1+0x1f0], R8 ;  /* 0x0001f00801007387 */ /* 0x000fe80000100a00 */
[----:B------:R0:W-:Y:S04]  /*56120*/  STL.64 [R1+0x1f8], R10 ;  /* 0x0001f80a01007387 */ /* 0x0001e80000100a00 */
[----:B0-----:R-:W2:Y:S04]  /*56130*/  LDL.LU.64 R10, [R1+0x3e18] ;  /* 0x003e1800010a7983 */ /* 0x001ea80000300a00 */
[----:B------:R-:W4:Y:S02]  /*56140*/  LDL.LU.64 R8, [R1+0x3e10] ;  /* 0x003e100001087983 */ /* 0x000f240000300a00 */
[----:B----4-:R-:W-:-:S02]  /*56150*/  IMAD R0, R0, 0x100, R8 ;  /* 0x0000010000007824 */ /* 0x010fc400078e0208 */
[----:B------:R-:W2:Y:S02]  /*56160*/  LDL.LU R8, [R1+0x3e0c] ;  /* 0x003e0c0001087983 */ /* 0x000ea40000300800 */
[----:B--2---:R-:W-:Y:S02]  /*56170*/  IMAD R22, R22, 0x100, R8 ;  /* 0x0000010016167824 */ /* 0x004fe400078e0208 */
[----:B------:R-:W2:Y:S02]  /*56180*/  LDL.LU R8, [R1+0x3e08] ;  /* 0x003e080001087983 */ /* 0x000ea40000300800 */
[----:B--2---:R-:W-:Y:S02]  /*56190*/  IMAD R23, R23, 0x100, R8 ;  /* 0x0000010017177824 */ /* 0x004fe400078e0208 */
[----:B------:R-:W3:Y:S02]  /*561a0*/  LDL.LU R8, [R1+0x3e04] ;  /* 0x003e040001087983 */ /* 0x000ee40000300800 */
[----:B---3--:R-:W-:-:S02]  /*561b0*/  IMAD R28, R28, 0x100, R8 ;  /* 0x000001001c1c7824 */ /* 0x008fc400078e0208 */
        /* <DEDUP_REMOVED lines=8> */
[----:B------:R-:W3:Y:S01]  /*56240*/  LDL.LU R0, [R1+0x914] ;  /* 0x0009140001007983 */ /* 0x000ee20000300800 */
[----:B-1----:R-:W-:Y:S02]  /*56250*/  F2FP.F16.E4M3.UNPACK_B R18, R23 ;  /* 0x00000017ff12723e */ /* 0x002fe400020006ff */
[----:B------:R-:W-:Y:S01]  /*56260*/  F2FP.F16.E4M3.UNPACK_B R19, R28 ;  /* 0x0000001cff13723e */ /* 0x000fe200020006ff */
[----:B------:R-:W4:Y:S04]  /*56270*/  LDL.LU R22, [R1+0x91c] ;  /* 0x00091c0001167983 */ /* 0x000f280000300800 */
[----:B------:R-:W3:Y:S04]  /*56280*/  LDL.LU R23, [R1+0x924] ;  /* 0x0009240001177983 */ /* 0x000ee80000300800 */
[----:B------:R-:W3:Y:S01]  /*56290*/  LDL.LU R28, [R1+0x928] ;  /* 0x00092800011c7983 */ /* 0x000ee20000300800 */
[----:B--2---:R-:W-:-:S15]  /*562a0*/  HMMA.16816.F32 R8, R16, R20, R8 ;  /* 0x000000141008723c */ /* 0x004fde0000001808 */
[----:B------:R-:W-:-:S04]  /*562b0*/  NOP ;  /* 0x0000000000007918 */ /* 0x000fc80000000000 */
[----:B------:R-:W-:Y:S04]  /*562c0*/  STL.64 [R1+0x1e0], R8 ;  /* 0x0001e00801007387 */ /* 0x000fe80000100a00 */
[----:B------:R0:W-:Y:S04]  /*562d0*/  STL.64 [R1+0x1e8], R10 ;  /* 0x0001e80a01007387 */ /* 0x0001e80000100a00 */
[----:B0-----:R-:W2:Y:S04]  /*562e0*/  LDL.LU.64 R10, [R1+0x3de8] ;  /* 0x003de800010a7983 */ /* 0x001ea80000300a00 */
[----:B------:R-:W3:Y:S02]  /*562f0*/  LDL.LU.64 R8, [R1+0x3de0] ;  /* 0x003de00001087983 */ /* 0x000ee40000300a00 */
[----:B---3--:R-:W-:-:S02]  /*56300*/  IMAD R0, R0, 0x100, R9 ;  /* 0x0000010000007824 */ /* 0x008fc400078e0209 */
[----:B------:R-:W2:Y:S01]  /*56310*/  LDL.LU R9, [R1+0x3ddc] ;  /* 0x003ddc0001097983 */ /* 0x000ea20000300800 */
[----:B----4-:R-:W-:-:S03]  /*56320*/  IMAD R22, R22, 0x100, R8 ;  /* 0x0000010016167824 */ /* 0x010fc600078e0208 */
[----:B------:R-:W2:Y:S01]  /*56330*/  LDL.LU R8, [R1+0x3dd8] ;  /* 0x003dd80001087983 */ /* 0x000ea20000300800 */
[----:B------:R-:W-:Y:S02]  /*56340*/  IMAD R23, R23, 0x100, R28 ;  /* 0x0000010017177824 */ /* 0x000fe400078e021c */
[----:B------:R-:W-:Y:S01]  /*56350*/  IMAD R28, R29, 0x100, R13 ;  /* 0x000001001d1c7824 */ /* 0x000fe200078e020d */
[----:B--2---:R-:W-:Y:S01]  /*56360*/  HMMA.16816.F32 R16, R16, R2, R8 ;  /* 0x000000021010723c */ /* 0x004fe20000001808 */
[----:B------:R-:W2:Y:S04]  /*56370*/  LDL.LU.64 R10, [R1+0x3dd0] ;  /* 0x003dd000010a7983 */ /* 0x000ea80000300a00 */
[----:B------:R-:W2:-:S14]  /*56380*/  LDL.LU.64 R8, [R1+0x3dc8] ;  /* 0x003dc80001087983 */ /* 0x000e9c0000300a00 */
[----:B------:R0:W-:Y:S04]  /*56390*/  STL.64 [R1+0x1c0], R16 ;  /* 0x0001c01001007387 */ /* 0x0001e80000100a00 */
[----:B------:R1:W-:Y:S01]  /*563a0*/  STL.64 [R1+0x1c8], R18 ;  /* 0x0001c81201007387 */ /* 0x0003e20000100a00 */
[----:B0-----:R-:W-:Y:S02]  /*563b0*/  F2FP.F16.E4M3.UNPACK_B R16, R0 ;  /* 0x00000000ff10723e */ /* 0x001fe400020006ff */
[----:B------:R-:W-:Y:S02]  /*563c0*/  F2FP.F16.E4M3.UNPACK_B R17, R22 ;  /* 0x00000016ff11723e */ /* 0x000fe400020006ff */
[----:B-1----:R-:W-:Y:S02]  /*563d0*/  F2FP.F16.E4M3.UNPACK_B R18, R23 ;  /* 0x00000017ff12723e */ /* 0x002fe400020006ff */
[----:B------:R-:W-:-:S07]  /*563e0*/  F2FP.F16.E4M3.UNPACK_B R19, R28 ;  /* 0x0000001cff13723e */ /* 0x000fce00020006ff */
[----:B--2---:R-:W-:-:S15]  /*563f0*/  HMMA.16816.F32 R8, R16, R20, R8 ;  /* 0x000000141008723c */ /* 0x004fde0000001808 */
[----:B------:R-:W-:-:S04]  /*56400*/  NOP ;  /* 0x0000000000007918 */ /* 0x000fc80000000000 */
[----:B------:R0:W-:Y:S04]  /*56410*/  STL.64 [R1+0x1b0], R8 ;  /* 0x0001b00801007387 */ /* 0x0001e80000100a00 */
[----:B------:R-:W-:Y:S04]  /*56420*/  STL.64 [R1+0x1b8], R10 ;  /* 0x0001b80a01007387 */ /* 0x000fe80000100a00 */
[----:B0-----:R-:W2:Y:S01]  /*56430*/  LDL.LU R8, [R1+0x3dc0] ;  /* 0x003dc00001087983 */ /* 0x001ea20000300800 */
[----:B------:R-:W-:Y:S02]  /*56440*/  IMAD R23, R6, 0x100, R7 ;  /* 0x0000010006177824 */ /* 0x000fe400078e0207 */
[----:B------:R-:W-:-:S02]  /*56450*/  IMAD R28, R4, 0x100, R5 ;  /* 0x00000100041c7824 */ /* 0x000fc400078e0205 */
[----:B------:R-:W-:Y:S01]  /*56460*/  HMMA.16816.F32 R4, R16, R2, R24 ;  /* 0x000000021004723c */ /* 0x000fe20000001818 */
[----:B------:R-:W-:Y:S04]  /*56470*/  STL [R1+0x3da4], R2 ;  /* 0x003da40201007387 */ /* 0x000fe80000100800 */
[----:B------:R-:W-:-:S14]  /*56480*/  STL [R1+0x3da0], R3 ;  /* 0x003da00301007387 */ /* 0x000fdc0000100800 */
[----:B------:R-:W-:Y:S04]  /*56490*/  STL.64 [R1+0x190], R4 ;  /* 0x0001900401007387 */ /* 0x000fe80000100a00 */
[----:B------:R-:W-:Y:S04]  /*564a0*/  STL.64 [R1+0x198], R6 ;  /* 0x0001980601007387 */ /* 0x000fe80000100a00 */
[----:B------:R-:W3:Y:S01]  /*564b0*/  LDL.LU R9, [R1+0x998] ;  /* 0x0009980001097983 */ /* 0x000ee20000300800 */
[----:B--2---:R-:W-:-:S03]  /*564c0*/  IMAD R0, R15, 0x100, R8 ;  /* 0x000001000f007824 */ /* 0x004fc600078e0208 */
[----:B------:R-:W3:Y:S04]  /*564d0*/  LDL.LU R8, [R1+0x994] ;  /* 0x0009940001087983 */ /* 0x000ee80000300800 */
[----:B---3--:R0:W-:Y:S04]  /*564e0*/  STL.64 [R1+0x3d58], R8 ;  /* 0x003d580801007387 */ /* 0x0081e80000100a00 */
[----:B0-----:R-:W2:Y:S04]  /*564f0*/  LDL.LU R8, [R1+0xd0] ;  /* 0x0000d00001087983 */ /* 0x001ea80000300800 */
[----:B------:R-:W2:Y:S04]  /*56500*/  LDL.LU R9, [R1+0xd4] ;  /* 0x0000d40001097983 */ /* 0x000ea80000300800 */
[----:B------:R-:W3:Y:S04]  /*56510*/  LDL.LU R10, [R1+0xd8] ;  /* 0x0000d800010a7983 */ /* 0x000ee80000300800 */
[----:B------:R-:W3:Y:S04]  /*56520*/  LDL.LU R11, [R1+0xdc] ;  /* 0x0000dc00010b7983 */ /* 0x000ee80000300800 */
[----:B------:R-:W4:Y:S04]  /*56530*/  LDL.LU R13, [R1+0x980] ;  /* 0x00098000010d7983 */ /* 0x000f280000300800 */
[----:B----4-:R0:W-:Y:S04]  /*56540*/  STL [R1+0x3d78], R13 ;  /* 0x003d780d01007387 */ /* 0x0101e80000100800 */
[----:B0-----:R-:W4:Y:S01]  /*56550*/  LDL.LU R13, [R1+0x978] ;  /* 0x00097800010d7983 */ /* 0x001f220000300800 */
[----:B-----5:R-:W-:-:S03]  /*56560*/  IMAD R22, R12, 0x100, R14 ;  /* 0x000001000c167824 */ /* 0x020fc600078e020e */
[----:B----4-:R-:W-:Y:S04]  /*56570*/  STL [R1+0x3da8], R13 ;  /* 0x003da80d01007387 */ /* 0x010fe80000100800 */
[----:B------:R-:W4:Y:S04]  /*56580*/  LDL.LU R12, [R1+0x988] ;  /* 0x00098800010c7983 */ /* 0x000f280000300800 */
[----:B----4-:R-:W-:Y:S04]  /*56590*/  STL [R1+0x3dac], R12 ;  /* 0x003dac0c01007387 */ /* 0x010fe80000100800 */
[----:B------:R-:W4:Y:S04]  /*565a0*/  LDL.LU R29, [R1+0x98c] ;  /* 0x00098c00011d7983 */ /* 0x000f280000300800 */
[----:B---3--:R-:W-:Y:S04]  /*565b0*/  STL.64 [R1+0x3d68], R10 ;  /* 0x003d680a01007387 */ /* 0x008fe80000100a00 */
[----:B--2---:R0:W-:Y:S04]  /*565c0*/  STL.64 [R1+0x3d60], R8 ;  /* 0x003d600801007387 */ /* 0x0041e80000100a00 */
[----:B0-----:R-:W2:Y:S04]  /*565d0*/  LDL.LU R8, [R1+0xe0] ;  /* 0x0000e00001087983 */ /* 0x001ea80000300800 */
[----:B------:R-:W2:Y:S04]  /*565e0*/  LDL.LU R9, [R1+0xe4] ;  /* 0x0000e40001097983 */ /* 0x000ea80000300800 */
[----:B------:R-:W3:Y:S04]  /*565f0*/  LDL.LU R10, [R1+0xe8] ;  /* 0x0000e800010a7983 */ /* 0x000ee80000300800 */
[----:B------:R-:W3:Y:S04]  /*56600*/  LDL.LU R11, [R1+0xec] ;  /* 0x0000ec00010b7983 */ /* 0x000ee80000300800 */
[----:B------:R-:W5:Y:S04]  /*56610*/  LDL.LU R12, [R1+0x958] ;  /* 0x00095800010c7983 */ /* 0x000f680000300800 */
[----:B------:R-:W4:Y:S04]  /*56620*/  LDL.LU R13, [R1+0x960] ;  /* 0x00096000010d7983 */ /* 0x000f280000300800 */
[----:B------:R-:W4:Y:S04]  /*56630*/  LDL.LU R2, [R1+0x968] ;  /* 0x0009680001027983 */ /* 0x000f280000300800 */
        /* <DEDUP_REMOVED lines=13> */
[----:B------:R-:W-:-:S02]  /*56710*/  F2FP.F16.E4M3.UNPACK_B R16, R0 ;  /* 0x00000000ff10723e */ /* 0x000fc400020006ff */
[----:B------:R-:W-:Y:S02]  /*56720*/  F2FP.F16.E4M3.UNPACK_B R17, R22 ;  /* 0x00000016ff11723e */ /* 0x000fe400020006ff */
[----:B------:R-:W-:Y:S02]  /*56730*/  F2FP.F16.E4M3.UNPACK_B R18, R23 ;  /* 0x00000017ff12723e */ /* 0x000fe400020006ff */
[----:B------:R-:W-:Y:S01]  /*56740*/  F2FP.F16.E4M3.UNPACK_B R19, R28 ;  /* 0x0000001cff13723e */ /* 0x000fe200020006ff */
        /* <DEDUP_REMOVED lines=26> */
[----:B-----5:R-:W-:-:S03]  /*568f0*/  IMAD R0, R0, 0x100, R12 ;  /* 0x0000010000007824 */ /* 0x020fc600078e020c */
[----:B------:R-:W5:Y:S01]  /*56900*/  LDL.LU R12, [R1+0x3dac] ;  /* 0x003dac00010c7983 */ /* 0x000f620000300800 */
[----:B----4-:R-:W-:-:S03]  /*56910*/  IMAD R22, R22, 0x100, R13 ;  /* 0x0000010016167824 */ /* 0x010fc600078e020d */
[----:B------:R-:W4:Y:S01]  /*56920*/  LDL.LU R13, [R1+0x3da8] ;  /* 0x003da800010d7983 */ /* 0x000f220000300800 */
[----:B---3--:R-:W-:-:S03]  /*56930*/  IMAD R23, R23, 0x100, R2 ;  /* 0x0000010017177824 */ /* 0x008fc600078e0202 */
[----:B------:R-:W2:Y:S01]  /*56940*/  LDL.LU R2, [R1+0x3da4] ;  /* 0x003da40001027983 */ /* 0x000ea20000300800 */
[----:B------:R-:W-:-:S03]  /*56950*/  IMAD R28, R28, 0x100, R3 ;  /* 0x000001001c1c7824 */ /* 0x000fc600078e0203 */
[----:B------:R-:W2:Y:S02]  /*56960*/  LDL.LU R3, [R1+0x3da0] ;  /* 0x003da00001037983 */ /* 0x000ea40000300800 */
[----:B--2---:R-:W-:Y:S02]  /*56970*/  HMMA.16816.F32 R16, R16, R2, R8 ;  /* 0x000000021010723c */ /* 0x004fe40000001808 */
[----:B------:R-:W2:Y:S04]  /*56980*/  LDL.LU.64 R10, [R1+0x3d98] ;  /* 0x003d9800010a7983 */ /* 0x000ea80000300a00 */
[----:B------:R-:W2:-:S13]  /*56990*/  LDL.LU.64 R8, [R1+0x3d90] ;  /* 0x003d900001087983 */ /* 0x000e9a0000300a00 */
[----:B------:R0:W-:Y:S04]  /*569a0*/  STL.64 [R1+0x170], R16 ;  /* 0x0001701001007387 */ /* 0x0001e80000100a00 */
[----:B------:R1:W-:Y:S01]  /*569b0*/  STL.64 [R1+0x178], R18 ;  /* 0x0001781201007387 */ /* 0x0003e20000100a00 */
[----:B0-----:R-:W-:-:S03]  /*569c0*/  F2FP.F16.E4M3.UNPACK_B R16, R0 ;  /* 0x00000000ff10723e */ /* 0x001fc600020006ff */
[----:B------:R-:W4:Y:S01]  /*569d0*/  LDL.LU R0, [R1+0x974] ;  /* 0x0009740001007983 */ /* 0x000f220000300800 */
[----:B------:R-:W-:Y:S02]  /*569e0*/  F2FP.F16.E4M3.UNPACK_B R17, R22 ;  /* 0x00000016ff11723e */ /* 0x000fe400020006ff */
[----:B-1----:R-:W-:Y:S01]  /*569f0*/  F2FP.F16.E4M3.UNPACK_B R18, R23 ;  /* 0x00000017ff12723e */ /* 0x002fe200020006ff */
[----:B------:R-:W3:Y:S01]  /*56a00*/  LDL.LU R22, [R1+0x97c] ;  /* 0x00097c0001167983 */ /* 0x000ee20000300800 */
[----:B------:R-:W-:-:S03]  /*56a10*/  F2FP.F16.E4M3.UNPACK_B R19, R28 ;  /* 0x0000001cff13723e */ /* 0x000fc600020006ff */
[----:B------:R-:W5:Y:S04]  /*56a20*/  LDL.LU R23, [R1+0x984] ;  /* 0x0009840001177983 */ /* 0x000f680000300800 */
[----:B------:R-:W3:Y:S01]  /*56a30*/  LDL.LU R28, [R1+0x990] ;  /* 0x00099000011c7983 */ /* 0x000ee20000300800 */
[----:B--2---:R-:W-:-:S15]  /*56a40*/  HMMA.16816.F32 R8, R16, R20, R8 ;  /* 0x000000141008723c */ /* 0x004fde0000001808 */
[----:B------:R-:W-:-:S04]  /*56a50*/  NOP ;  /* 0x0000000000007918 */ /* 0x000fc80000000000 */
[----:B------:R-:W-:Y:S04]  /*56a60*/  STL.64 [R1+0x160], R8 ;  /* 0x0001600801007387 */ /* 0x000fe80000100a00 */
[----:B------:R0:W-:Y:S01]  /*56a70*/  STL.64 [R1+0x168], R10 ;  /* 0x0001680a01007387 */ /* 0x0001e20000100a00 */
[----:B----4-:R-:W-:-:S03]  /*56a80*/  IMAD R0, R0, 0x100, R13 ;  /* 0x0000010000007824 */ /* 0x010fc600078e020d */
[----:B0-----:R-:W2:Y:S04]  /*56a90*/  LDL.LU.64 R10, [R1+0x3d88] ;  /* 0x003d8800010a7983 */ /* 0x001ea80000300a00 */
[----:B------:R-:W2:Y:S04]  /*56aa0*/  LDL.LU.64 R8, [R1+0x3d80] ;  /* 0x003d800001087983 */ /* 0x000ea80000300a00 */
[----:B------:R-:W4:Y:S01]  /*56ab0*/  LDL.LU R13, [R1+0x3d78] ;  /* 0x003d7800010d7983 */ /* 0x000f220000300800 */
[----:B-----5:R-:W-:Y:S02]  /*56ac0*/  IMAD R23, R23, 0x100, R12 ;  /* 0x0000010017177824 */ /* 0x020fe400078e020c */
[----:B---3--:R-:W-:Y:S01]  /*56ad0*/  IMAD R28, R29, 0x100, R28 ;  /* 0x000001001d1c7824 */ /* 0x008fe200078e021c */
[----:B--2---:R-:W-:Y:S01]  /*56ae0*/  HMMA.16816.F32 R16, R16, R2, R8 ;  /* 0x000000021010723c */ /* 0x004fe20000001808 */
[----:B----4-:R-:W-:-:S02]  /*56af0*/  IMAD R22, R22, 0x100, R13 ;  /* 0x0000010016167824 */ /* 0x010fc400078e020d */
[----:B------:R-:W2:Y:S04]  /*56b00*/  LDL.LU R13, [R1+0x3d74] ;  /* 0x003d7400010d7983 */ /* 0x000ea80000300800 */
[----:B------:R-:W2:Y:S04]  /*56b10*/  LDL.LU R12, [R1+0x3d70] ;  /* 0x003d7000010c7983 */ /* 0x000ea80000300800 */
[----:B------:R-:W3:Y:S04]  /*56b20*/  LDL.LU.64 R10, [R1+0x3d68] ;  /* 0x003d6800010a7983 */ /* 0x000ee80000300a00 */
[----:B------:R-:W3:Y:S04]  /*56b30*/  LDL.LU.64 R8, [R1+0x3d60] ;  /* 0x003d600001087983 */ /* 0x000ee80000300a00 */
[----:B------:R0:W-:Y:S04]  /*56b40*/  STL.64 [R1+0x150], R16 ;  /* 0x0001501001007387 */ /* 0x0001e80000100a00 */
[----:B------:R1:W-:Y:S01]  /*56b50*/  STL.64 [R1+0x158], R18 ;  /* 0x0001581201007387 */ /* 0x0003e20000100a00 */
[----:B0-----:R-:W-:-:S02]  /*56b60*/  F2FP.F16.E4M3.UNPACK_B R16, R0 ;  /* 0x00000000ff10723e */ /* 0x001fc400020006ff */
[----:B------:R-:W-:Y:S02]  /*56b70*/  F2FP.F16.E4M3.UNPACK_B R17, R22 ;  /* 0x00000016ff11723e */ /* 0x000fe400020006ff */
[----:B-1----:R-:W-:Y:S02]  /*56b80*/  F2FP.F16.E4M3.UNPACK_B R18, R23 ;  /* 0x00000017ff12723e */ /* 0x002fe400020006ff */
[----:B------:R-:W-:-:S07]  /*56b90*/  F2FP.F16.E4M3.UNPACK_B R19, R28 ;  /* 0x0000001cff13723e */ /* 0x000fce00020006ff */
[----:B---3--:R-:W-:-:S15]  /*56ba0*/  HMMA.16816.F32 R8, R16, R20, R8 ;  /* 0x000000141008723c */ /* 0x008fde0000001808 */
[----:B------:R-:W-:-:S04]  /*56bb0*/  NOP ;  /* 0x0000000000007918 */ /* 0x000fc80000000000 */
[----:B------:R0:W-:Y:S04]  /*56bc0*/  STL.64 [R1+0x140], R8 ;  /* 0x0001400801007387 */ /* 0x0001e80000100a00 */
[----:B------:R1:W-:Y:S04]  /*56bd0*/  STL.64 [R1+0x148], R10 ;  /* 0x0001480a01007387 */ /* 0x0003e80000100a00 */
[----:B0-----:R-:W3:Y:S01]  /*56be0*/  LDL.LU.64 R8, [R1+0x3d58] ;  /* 0x003d580001087983 */ /* 0x001ee20000300a00 */
[----:B------:R-:W-:Y:S02]  /*56bf0*/  IMAD R23, R6, 0x100, R7 ;  /* 0x0000010006177824 */ /* 0x000fe400078e0207 */
[----:B------:R-:W-:-:S02]  /*56c00*/  IMAD R28, R4, 0x100, R5 ;  /* 0x00000100041c7824 */ /* 0x000fc400078e0205 */
[----:B------:R-:W-:Y:S01]  /*56c10*/  HMMA.16816.F32 R4, R16, R2, R24 ;  /* 0x000000021004723c */ /* 0x000fe20000001818 */
[----:B---3--:R-:W-:Y:S02]  /*56c20*/  IMAD R0, R8, 0x100, R9 ;  /* 0x0000010008007824 */ /* 0x008fe400078e0209 */
[----:B------:R-:W3:Y:S04]  /*56c30*/  LDL.LU R8, [R1+0xb0] ;  /* 0x0000b00001087983 */ /* 0x000ee80000300800 */
[----:B------:R-:W3:Y:S04]  /*56c40*/  LDL.LU R9, [R1+0xb4] ;  /* 0x0000b40001097983 */ /* 0x000ee80000300800 */
[----:B-1----:R-:W3:Y:S04]  /*56c50*/  LDL.LU R10, [R1+0xb8] ;  /* 0x0000b800010a7983 */ /* 0x002ee80000300800 */
[----:B------:R-:W3:Y:S04]  /*56c60*/  LDL.LU R11, [R1+0xbc] ;  /* 0x0000bc00010b7983 */ /* 0x000ee80000300800 */
[----:B------:R0:W-:Y:S04]  /*56c70*/  STL [R1+0x3d54], R3 ;  /* 0x003d540301007387 */ /* 0x0001e80000100800 */
[----:B0-----:R-:W4:Y:S04]  /*56c80*/  LDL.LU R3, [R1+0x9b8] ;  /* 0x0009b80001037983 */ /* 0x001f280000300800 */
[----:B------:R0:W-:Y:S04]  /*56c90*/  STL.64 [R1+0x130], R4 ;  /* 0x0001300401007387 */ /* 0x0001e80000100a00 */
[----:B------:R-:W-:Y:S04]  /*56ca0*/  STL.64 [R1+0x138], R6 ;  /* 0x0001380601007387 */ /* 0x000fe80000100a00 */
[----:B------:R-:W5:Y:S04]  /*56cb0*/  LDL.LU R29, [R1+0x9c0] ;  /* 0x0009c000011d7983 */ /* 0x000f680000300800 */
[----:B0-----:R-:W2:Y:S04]  /*56cc0*/  LDL.LU R4, [R1+0x9c8] ;  /* 0x0009c80001047983 */ /* 0x001ea80000300800 */
[----:B------:R-:W2:Y:S04]  /*56cd0*/  LDL.LU R5, [R1+0x9d0] ;  /* 0x0009d00001057983 */ /* 0x000ea80000300800 */
        /* <DEDUP_REMOVED lines=10> */
[----:B------:R-:W-:Y:S01]  /*56d80*/  IMAD R22, R14, 0x100, R15 ;  /* 0x000001000e167824 */ /* 0x000fe200078e020f */
[----:B------:R-:W-:-:S02]  /*56d90*/  F2FP.F16.E4M3.UNPACK_B R16, R0 ;  /* 0x00000000ff10723e */ /* 0x000fc400020006ff */
[----:B------:R-:W-:Y:S02]  /*56da0*/  F2FP.F16.E4M3.UNPACK_B R18, R23 ;  /* 0x00000017ff12723e */ /* 0x000fe400020006ff */
[----:B------:R-:W-:Y:S02]  /*56db0*/  F2FP.F16.E4M3.UNPACK_B R17, R22 ;  /* 0x00000016ff11723e */ /* 0x000fe400020006ff */
[----:B------:R-:W-:Y:S01]  /*56dc0*/  F2FP.F16.E4M3.UNPACK_B R19, R28 ;  /* 0x0000001cff13723e */ /* 0x000fe200020006ff */
[----:B--2---:R-:W-:Y:S04]  /*56dd0*/  STL.64 [R1+0x3d40], R26 ;  /* 0x003d401a01007387 */ /* 0x004fe80000100a00 */
[----:B------:R0:W-:Y:S04]  /*56de0*/  STL.64 [R1+0x3d38], R24 ;  /* 0x003d381801007387 */ /* 0x0001e80000100a00 */
[----:B0-----:R-:W2:Y:S04]  /*56df0*/  LDL.LU R24, [R1] ;  /* 0x0000000001187983 */ /* 0x001ea80000300800 */
[----:B------:R-:W2:Y:S04]  /*56e00*/  LDL.LU R25, [R1+0x4] ;  /* 0x0000040001197983 */ /* 0x000ea80000300800 */
[----:B------:R-:W2:Y:S04]  /*56e10*/  LDL.LU R26, [R1+0x8] ;  /* 0x00000800011a7983 */ /* 0x000ea80000300800 */
[----:B------:R-:W2:Y:S04]  /*56e20*/  LDL.LU R27, [R1+0xc] ;  /* 0x00000c00011b7983 */ /* 0x000ea80000300800 */
[----:B------:R-:W4:Y:S04]  /*56e30*/  LDL.LU R0, [R1+0x9b4] ;  /* 0x0009b40001007983 */ /* 0x000f280000300800 */
[----:B------:R-:W5:Y:S04]  /*56e40*/  LDL.LU R22, [R1+0x9bc] ;  /* 0x0009bc0001167983 */ /* 0x000f680000300800 */
[----:B------:R-:W2:Y:S04]  /*56e50*/  LDL.LU R23, [R1+0x9c4] ;  /* 0x0009c40001177983 */ /* 0x000ea80000300800 */
[----:B------:R-:W2:Y:S04]  /*56e60*/  LDL.LU R28, [R1+0x9cc] ;  /* 0x0009cc00011c7983 */ /* 0x000ea80000300800 */
[----:B------:R-:W2:Y:S04]  /*56e70*/  LDL.LU R15, [R1+0xa00] ;  /* 0x000a0000010f7983 */ /* 0x000ea80000300800 */
[----:B------:R-:W2:Y:S01]  /*56e80*/  LDL.LU R14, [R1+0x9fc] ;  /* 0x0009fc00010e7983 */ /* 0x000ea20000300800 */
[----:B---3--:R-:W-:-:S15]  /*56e90*/  HMMA.16816.F32 R8, R16, R20, R8 ;  /* 0x000000141008723c */ /* 0x008fde0000001808 */
[----:B------:R-:W-:-:S04]  /*56ea0*/  NOP ;  /* 0x0000000000007918 */ /* 0x000fc80000000000 */
[----:B------:R-:W-:Y:S04]  /*56eb0*/  STL.64 [R1+0x120], R8 ;  /* 0x0001200801007387 */ /* 0x000fe80000100a00 */
[----:B------:R-:W-:Y:S04]  /*56ec0*/  STL.64 [R1+0x128], R10 ;  /* 0x0001280a01007387 */ /* 0x000fe80000100a00 */
[----:B--2---:R-:W-:Y:S04]  /*56ed0*/  STL.64 [R1+0x3d10], R14 ;  /* 0x003d100e01007387 */ /* 0x004fe80000100a00 */
[----:B------:R0:W-:Y:S01]  /*56ee0*/  STL.64 [R1+0x3d08], R12 ;  /* 0x003d080c01007387 */ /* 0x0001e20000100a00 */
[----:B----4-:R-:W-:-:S03]  /*56ef0*/  IMAD R0, R0, 0x100, R3 ;  /* 0x0000010000007824 */ /* 0x010fc600078e0203 */
        /* <DEDUP_REMOVED lines=8> */
[----:B------:R-:W4:Y:S04]  /*56f80*/  LDL.LU R6, [R1+0xa08] ;  /* 0x000a080001067983 */ /* 0x000f280000300800 */
[----:B------:R-:W2:Y:S04]  /*56f90*/  LDL.LU R7, [R1+0xa10] ;  /* 0x000a100001077983 */ /* 0x000ea80000300800 */
[----:B------:R-:W2:Y:S01]  /*56fa0*/  LDL.LU R3, [R1+0x3d54] ;  /* 0x003d540001037983 */ /* 0x000ea20000300800 */
[----:B-----5:R-:W-:-:S02]  /*56fb0*/  IMAD R22, R22, 0x100, R29 ;  /* 0x0000010016167824 */ /* 0x020fc400078e021d */
[----:B------:R-:W-:Y:S01]  /*56fc0*/  IMAD R23, R23, 0x100, R4 ;  /* 0x0000010017177824 */ /* 0x000fe200078e0204 */
[----:B------:R-:W5:Y:S04]  /*56fd0*/  LDL.LU R29, [R1+0x3d50] ;  /* 0x003d5000011d7983 */ /* 0x000f680000300800 */
[----:B------:R-:W3:Y:S01]  /*56fe0*/  LDL.LU R4, [R1+0x3d4c] ;  /* 0x003d4c0001047983 */ /* 0x000ee20000300800 */
        /* <DEDUP_REMOVED lines=22> */
[----:B------:R-:W-:Y:S01]  /*57150*/  IMAD R22, R22, 0x100, R25 ;  /* 0x0000010016167824 */ /* 0x000fe200078e0219 */
[----:B------:R-:W3:Y:S04]  /*57160*/  LDL.LU R24, [R1+0x3d24] ;  /* 0x003d240001187983 */ /* 0x000ee80000300800 */
[----:B------:R-:W3:Y:S01]  /*57170*/  LDL.LU R25, [R1+0x3d20] ;  /* 0x003d200001197983 */ /* 0x000ee20000300800 */
[----:B--2---:R-:W-:Y:S02]  /*57180*/  IMAD R23, R23, 0x100, R26 ;  /* 0x0000010017177824 */ /* 0x004fe400078e021a */
[----:B------:R-:W-:Y:S01]  /*57190*/  IMAD R28, R28, 0x100, R27 ;  /* 0x000001001c1c7824 */ /* 0x000fe200078e021b */
[----:B------:R-:W3:Y:S04]  /*571a0*/  LDL.LU R26, [R1+0x3d1c] ;  /* 0x003d1c00011a7983 */ /* 0x000ee80000300800 */
[----:B------:R-:W3:Y:S02]  /*571b0*/  LDL.LU R27, [R1+0x3d18] ;  /* 0x003d1800011b7983 */ /* 0x000ee40000300800 */
[----:B---3--:R-:W-:Y:S02]  /*571c0*/  HMMA.16816.F32 R16, R16, R2, R24 ;  /* 0x000000021010723c */ /* 0x008fe40000001818 */
[----:B------:R-:W2:Y:S04]  /*571d0*/  LDL.LU R24, [R1+0xa0c] ;  /* 0x000a0c0001187983 */ /* 0x000ea80000300800 */
[----:B------:R-:W3:-:S13]  /*571e0*/  LDL.LU R25, [R1+0xa14] ;  /* 0x000a140001197983 */ /* 0x000eda0000300800 */
[----:B------:R0:W-:Y:S04]  /*571f0*/  STL.64 [R1+0xe0], R16 ;  /* 0x0000e01001007387 */ /* 0x0001e80000100a00 */
[----:B------:R1:W-:Y:S04]  /*57200*/  STL.64 [R1+0xe8], R18 ;  /* 0x0000e81201007387 */ /* 0x0003e80000100a00 */
[----:B------:R-:W3:Y:S04]  /*57210*/  LDL.LU R26, [R1+0xa20] ;  /* 0x000a2000011a7983 */ /* 0x000ee80000300800 */
[----:B------:R-:W3:Y:S01]  /*57220*/  LDL.LU R27, [R1+0xa1c] ;  /* 0x000a1c00011b7983 */ /* 0x000ee20000300800 */
[----:B0-----:R-:W-:-:S02]  /*57230*/  F2FP.F16.E4M3.UNPACK_B R16, R0 ;  /* 0x00000000ff10723e */ /* 0x001fc400020006ff */
[----:B------:R-:W-:Y:S02]  /*57240*/  F2FP.F16.E4M3.UNPACK_B R17, R22 ;  /* 0x00000016ff11723e */ /* 0x000fe400020006ff */
[----:B-1----:R-:W-:Y:S02]  /*57250*/  F2FP.F16.E4M3.UNPACK_B R18, R23 ;  /* 0x00000017ff12723e */ /* 0x002fe400020006ff */
[----:B------:R-:W-:Y:S01]  /*57260*/  F2FP.F16.E4M3.UNPACK_B R19, R28 ;  /* 0x0000001cff13723e */ /* 0x000fe200020006ff */
[----:B------:R-:W3:Y:S04]  /*57270*/  LDL.LU R0, [R1+0x9f4] ;  /* 0x0009f40001007983 */ /* 0x000ee80000300800 */
[----:B------:R-:W3:Y:S04]  /*57280*/  LDL.LU R22, [R1+0x9f8] ;  /* 0x0009f80001167983 */ /* 0x000ee80000300800 */
[----:B------:R-:W4:Y:S04]  /*57290*/  LDL.LU R23, [R1+0xa04] ;  /* 0x000a040001177983 */ /* 0x000f280000300800 */
[----:B------:R-:W5:Y:S01]  /*572a0*/  LDL.LU R28, [R1+0xa18] ;  /* 0x000a1800011c7983 */ /* 0x000f620000300800 */
[----:B------:R-:W-:-:S15]  /*572b0*/  HMMA.16816.F32 R12, R16, R20, R12 ;  /* 0x00000014100c723c */ /* 0x000fde000000180c */
[----:B------:R-:W-:-:S04]  /*572c0*/  NOP ;  /* 0x0000000000007918 */ /* 0x000fc80000000000 */
[----:B------:R-:W-:Y:S04]  /*572d0*/  STL.64 [R1+0xd0], R12 ;  /* 0x0000d00c01007387 */ /* 0x000fe80000100a00 */
[----:B------:R0:W-:Y:S04]  /*572e0*/  STL.64 [R1+0xd8], R14 ;  /* 0x0000d80e01007387 */ /* 0x0001e80000100a00 */
[----:B0-----:R-:W5:Y:S01]  /*572f0*/  LDL.LU.64 R14, [R1+0x3d10] ;  /* 0x003d1000010e7983 */ /* 0x001f620000300a00 */
[----:B------:R-:W-:Y:S03]  /*57300*/  HMMA.16816.F32 R16, R16, R2, R8 ;  /* 0x000000021010723c */ /* 0x000fe60000001808 */
[----:B------:R-:W5:Y:S01]  /*57310*/  LDL.LU.64 R12, [R1+0x3d08] ;  /* 0x003d0800010c7983 */ /* 0x000f620000300a00 */
[----:B--2---:R-:W-:-:S02]  /*57320*/  IMAD R24, R24, 0x100, R7 ;  /* 0x0000010018187824 */ /* 0x004fc400078e0207 */
[----:B---3--:R-:W-:Y:S02]  /*57330*/  IMAD R0, R0, 0x100, R22 ;  /* 0x0000010000007824 */ /* 0x008fe400078e0216 */
[----:B----4-:R-:W-:Y:S02]  /*57340*/  IMAD R23, R23, 0x100, R6 ;  /* 0x0000010017177824 */ /* 0x010fe400078e0206 */
[----:B-----5:R-:W-:Y:S02]  /*57350*/  IMAD R22, R14, 0x100, R15 ;  /* 0x000001000e167824 */ /* 0x020fe400078e020f */
[----:B------:R-:W2:Y:S04]  /*57360*/  LDL.LU R14, [R1+0xa28] ;  /* 0x000a2800010e7983 */ /* 0x000ea80000300800 */
[----:B------:R-:W3:Y:S04]  /*57370*/  LDL.LU R15, [R1+0xa30] ;  /* 0x000a3000010f7983 */ /* 0x000ee80000300800 */
[----:B------:R-:W4:Y:S04]  /*57380*/  LDL.LU R6, [R1+0x3d00] ;  /* 0x003d000001067983 */ /* 0x000f280000300800 */
[----:B------:R-:W4:Y:S04]  /*57390*/  LDL.LU R7, [R1+0x3cfc] ;  /* 0x003cfc0001077983 */ /* 0x000f280000300800 */
[----:B------:R-:W5:Y:S04]  /*573a0*/  LDL.LU R8, [R1+0xa38] ;  /* 0x000a380001087983 */ /* 0x000f680000300800 */
[----:B------:R-:W5:Y:S04]  /*573b0*/  LDL.LU R9, [R1+0xa40] ;  /* 0x000a400001097983 */ /* 0x000f680000300800 */
[----:B------:R0:W-:Y:S04]  /*573c0*/  STL.64 [R1+0xc0], R16 ;  /* 0x0000c01001007387 */ /* 0x0001e80000100a00 */
[----:B------:R1:W-:Y:S04]  /*573d0*/  STL.64 [R1+0xc8], R18 ;  /* 0x0000c81201007387 */ /* 0x0003e80000100a00 */
[----:B------:R-:W2:Y:S04]  /*573e0*/  LDL.LU R10, [R1+0xa48] ;  /* 0x000a4800010a7983 */ /* 0x000ea80000300800 */
[----:B------:R-:W2:Y:S01]  /*573f0*/  LDL.LU R11, [R1+0xa50] ;  /* 0x000a5000010b7983 */ /* 0x000ea20000300800 */
[----:B0-----:R-:W-:-:S02]  /*57400*/  F2FP.F16.E4M3.UNPACK_B R16, R0 ;  /* 0x00000000ff10723e */ /* 0x001fc400020006ff */
[----:B------:R-:W-:Y:S02]  /*57410*/  F2FP.F16.E4M3.UNPACK_B R17, R22 ;  /* 0x00000016ff11723e */ /* 0x000fe400020006ff */
[----:B-1----:R-:W-:Y:S02]  /*57420*/  F2FP.F16.E4M3.UNPACK_B R18, R23 ;  /* 0x00000017ff12723e */ /* 0x002fe400020006ff */
[----:B------:R-:W-:-:S07]  /*57430*/  F2FP.F16.E4M3.UNPACK_B R19, R24 ;  /* 0x00000018ff13723e */ /* 0x000fce00020006ff */
[----:B----4-:R-:W-:Y:S01]  /*57440*/  HMMA.16816.F32 R4, R16, R20, R4 ;  /* 0x000000141004723c */ /* 0x010fe20000001804 */
[----:B--2---:R-:W-:Y:S04]  /*57450*/  STL.64 [R1+0x3ce8], R10 ;  /* 0x003ce80a01007387 */ /* 0x004fe80000100a00 */
[----:B-----5:R0:W-:Y:S04]  /*57460*/  STL.64 [R1+0x3ce0], R8 ;  /* 0x003ce00801007387 */ /* 0x0201e80000100a00 */
[----:B0-----:R-:W2:Y:S04]  /*57470*/  LDL.LU R8, [R1+0x40] ;  /* 0x0000400001087983 */ /* 0x001ea80000300800 */
[----:B------:R-:W2:Y:S04]  /*57480*/  LDL.LU R9, [R1+0x44] ;  /* 0x0000440001097983 */ /* 0x000ea80000300800 */
[----:B------:R-:W2:Y:S04]  /*57490*/  LDL.LU R10, [R1+0x48] ;  /* 0x00004800010a7983 */ /* 0x000ea80000300800 */
[----:B------:R-:W2:Y:S04]  /*574a0*/  LDL.LU R11, [R1+0x4c] ;  /* 0x00004c00010b7983 */ /* 0x000ea80000300800 */
[----:B------:R0:W-:Y:S04]  /*574b0*/  STL.64 [R1+0xb0], R4 ;  /* 0x0000b00401007387 */ /* 0x0001e80000100a00 */
[----:B------:R1:W-:Y:S04]  /*574c0*/  STL.64 [R1+0xb8], R6 ;  /* 0x0000b80601007387 */ /* 0x0003e80000100a00 */
[----:B0-----:R-:W4:Y:S04]  /*574d0*/  LDL.LU R5, [R1+0xa24] ;  /* 0x000a240001057983 */ /* 0x001f280000300800 */
[----:B-1----:R-:W3:Y:S04]  /*574e0*/  LDL.LU R6, [R1+0xa2c] ;  /* 0x000a2c0001067983 */ /* 0x002ee80000300800 */
[----:B------:R-:W5:Y:S04]  /*574f0*/  LDL.LU R7, [R1+0xa4c] ;  /* 0x000a4c0001077983 */ /* 0x000f680000300800 */
[----:B------:R-:W2:Y:S01]  /*57500*/  LDL.LU R23, [R1+0xa64] ;  /* 0x000a640001177983 */ /* 0x000ea20000300800 */
[----:B------:R-:W-:-:S03]  /*57510*/  IMAD R0, R25, 0x100, R28 ;  /* 0x0000010019007824 */ /* 0x000fc600078e021c */
[----:B------:R-:W2:Y:S04]  /*57520*/  LDL.LU R22, [R1+0xa70] ;  /* 0x000a700001167983 */ /* 0x000ea80000300800 */
[----:B------:R-:W2:Y:S01]  /*57530*/  LDL.LU R28, [R1+0xa6c] ;  /* 0x000a6c00011c7983 */ /* 0x000ea20000300800 */
[----:B------:R-:W-:Y:S02]  /*57540*/  IMAD.MOV.U32 R24, RZ, RZ, R13 ;  /* 0x000000ffff187224 */ /* 0x000fe400078e000d */
[----:B------:R-:W-:Y:S01]  /*57550*/  IMAD R4, R27, 0x100, R26 ;  /* 0x000001001b047824 */ /* 0x000fe200078e021a */
[----:B------:R-:W2:Y:S04]  /*57560*/  LDL.LU R13, [R1+0x3cf8] ;  /* 0x003cf800010d7983 */ /* 0x000ea80000300800 */
[----:B------:R-:W2:Y:S04]  /*57570*/  LDL.LU R25, [R1+0x54] ;  /* 0x0000540001197983 */ /* 0x000ea80000300800 */
[----:B------:R-:W2:Y:S04]  /*57580*/  LDL.LU R26, [R1+0x58] ;  /* 0x00005800011a7983 */ /* 0x000ea80000300800 */
[----:B------:R-:W2:Y:S01]  /*57590*/  LDL.LU R27, [R1+0x5c] ;  /* 0x00005c00011b7983 */ /* 0x000ea20000300800 */
[----:B----4-:R-:W-:-:S02]  /*575a0*/  IMAD R5, R5, 0x100, R14 ;  /* 0x0000010005057824 */ /* 0x010fc400078e020e */
[----:B---3--:R-:W-:Y:S01]  /*575b0*/  IMAD R6, R6, 0x100, R15 ;  /* 0x0000010006067824 */ /* 0x008fe200078e020f */
[----:B------:R-:W2:Y:S04]  /*575c0*/  LDL.LU R14, [R1+0x3cf4] ;  /* 0x003cf400010e7983 */ /* 0x000ea80000300800 */
[----:B------:R-:W2:Y:S02]  /*575d0*/  LDL.LU R15, [R1+0x3cf0] ;  /* 0x003cf000010f7983 */ /* 0x000ea40000300800 */
[----:B--2---:R-:W-:Y:S02]  /*575e0*/  HMMA.16816.F32 R16, R16, R2, R12 ;  /* 0x000000021010723c */ /* 0x004fe4000000180c */
[----:B------:R-:W2:Y:S04]  /*575f0*/  LDL.LU R12, [R1+0xa54] ;  /* 0x000a5400010c7983 */ /* 0x000ea80000300800 */
[----:B------:R-:W3:-:S13]  /*57600*/  LDL.LU R13, [R1+0xa60] ;  /* 0x000a6000010d7983 */ /* 0x000eda0000300800 */
[----:B------:R0:W-:Y:S04]  /*57610*/  STL.64 [R1], R16 ;  /* 0x0000001001007387 */ /* 0x0001e80000100a00 */
[----:B------:R1:W-:Y:S04]  /*57620*/  STL.64 [R1+0x8], R18 ;  /* 0x0000081201007387 */ /* 0x0003e80000100a00 */
[----:B------:R-:W3:Y:S04]  /*57630*/  LDL.LU R14, [R1+0xa5c] ;  /* 0x000a5c00010e7983 */ /* 0x000ee80000300800 */
[----:B------:R-:W4:Y:S01]  /*57640*/  LDL.LU R15, [R1+0xa68] ;  /* 0x000a6800010f7983 */ /* 0x000f220000300800 */
[----:B0-----:R-:W-:-:S02]  /*57650*/  F2FP.F16.E4M3.UNPACK_B R16, R0 ;  /* 0x00000000ff10723e */ /* 0x001fc400020006ff */
[----:B------:R-:W-:Y:S02]  /*57660*/  F2FP.F16.E4M3.UNPACK_B R17, R4 ;  /* 0x00000004ff11723e */ /* 0x000fe400020006ff */
[----:B-1----:R-:W-:Y:S02]  /*57670*/  F2FP.F16.E4M3.UNPACK_B R18, R5 ;  /* 0x00000005ff12723e */ /* 0x002fe400020006ff */
[----:B------:R-:W-:Y:S01]  /*57680*/  F2FP.F16.E4M3.UNPACK_B R19, R6 ;  /* 0x00000006ff13723e */ /* 0x000fe200020006ff */
[----:B------:R-:W2:Y:S04]  /*57690*/  LDL.LU R0, [R1+0x378] ;  /* 0x0003780001007983 */ /* 0x000ea80000300800 */
[----:B------:R-:W2:Y:S04]  /*576a0*/  LDL.LU R4, [R1+0xa34] ;  /* 0x000a340001047983 */ /* 0x000ea80000300800 */
[----:B------:R-:W2:Y:S04]  /*576b0*/  LDL.LU R5, [R1+0xa3c] ;  /* 0x000a3c0001057983 */ /* 0x000ea80000300800 */
[----:B------:R-:W2:Y:S01]  /*576c0*/  LDL.LU R6, [R1+0xa44] ;  /* 0x000a440001067983 */ /* 0x000ea20000300800 */
[----:B------:R-:W-:-:S15]  /*576d0*/  HMMA.16816.F32 R8, R16, R20, R8 ;  /* 0x000000141008723c */ /* 0x000fde0000001808 */
[----:B------:R-:W-:-:S04]  /*576e0*/  NOP ;  /* 0x0000000000007918 */ /* 0x000fc80000000000 */
[----:B------:R-:W-:Y:S04]  /*576f0*/  STL.64 [R1+0x40], R8 ;  /* 0x0000400801007387 */ /* 0x000fe80000100a00 */
[----:B------:R0:W-:Y:S04]  /*57700*/  STL.64 [R1+0x48], R10 ;  /* 0x0000480a01007387 */ /* 0x0001e80000100a00 */
[----:B0-----:R-:W2:Y:S04]  /*57710*/  LDL.LU.64 R10, [R1+0x3ce8] ;  /* 0x003ce800010a7983 */ /* 0x001ea80000300a00 */
[----:B------:R-:W2:Y:S02]  /*57720*/  LDL.LU.64 R8, [R1+0x3ce0] ;  /* 0x003ce00001087983 */ /* 0x000ea40000300a00 */
[----:B--2---:R-:W-:-:S02]  /*57730*/  IMAD R4, R4, 0x100, R8 ;  /* 0x0000010004047824 */ /* 0x004fc400078e0208 */
[----:B------:R-:W-:Y:S01]  /*57740*/  IMAD R5, R5, 0x100, R9 ;  /* 0x0000010005057824 */ /* 0x000fe200078e0209 */
[----:B------:R-:W2:Y:S04]  /*57750*/  LDL.LU R8, [R1+0x3cdc] ;  /* 0x003cdc0001087983 */ /* 0x000ea80000300800 */
[----:B------:R-:W2:Y:S01]  /*57760*/  LDL.LU R9, [R1+0x3cd8] ;  /* 0x003cd80001097983 */ /* 0x000ea20000300800 */
[----:B------:R-:W-:Y:S02]  /*57770*/  IMAD R6, R6, 0x100, R10 ;  /* 0x0000010006067824 */ /* 0x000fe400078e020a */
[----:B-----5:R-:W-:Y:S01]  /*57780*/  IMAD R7, R7, 0x100, R11 ;  /* 0x0000010007077824 */ /* 0x020fe200078e020b */
[----:B------:R-:W2:Y:S04]  /*57790*/  LDL.LU R10, [R1+0x3cd4] ;  /* 0x003cd400010a7983 */ /* 0x000ea80000300800 */
[----:B------:R-:W2:Y:S02]  /*577a0*/  LDL.LU R11, [R1+0x3cd0] ;  /* 0x003cd000010b7983 */ /* 0x000ea40000300800 */
[----:B--2---:R-:W-:Y:S02]  /*577b0*/  HMMA.16816.F32 R16, R16, R2, R8 ;  /* 0x000000021010723c */ /* 0x004fe40000001808 */
[----:B------:R-:W2:-:S15]  /*577c0*/  LDL.LU R11, [R1+0xa58] ;  /* 0x000a5800010b7983 */ /* 0x000e9e0000300800 */
[----:B------:R-:W-:Y:S02]  /*577d0*/  NOP ;  /* 0x0000000000007918 */ /* 0x000fe40000000000 */
[----:B------:R0:W-:Y:S04]  /*577e0*/  STL [R1+0x3b0c], R16 ;  /* 0x003b0c1001007387 */ /* 0x0001e80000100800 */
[----:B------:R1:W-:Y:S04]  /*577f0*/  STL [R1+0x3b08], R17 ;  /* 0x003b081101007387 */ /* 0x0003e80000100800 */
[----:B------:R5:W-:Y:S04]  /*57800*/  STL [R1+0x3b04], R18 ;  /* 0x003b041201007387 */ /* 0x000be80000100800 */
[----:B------:R3:W-:Y:S04]  /*57810*/  STL [R1+0x3b00], R19 ;  /* 0x003b001301007387 */ /* 0x0007e80000100800 */
[----:B0-----:R-:W4:Y:S04]  /*57820*/  LDL.LU R16, [R1+0x60] ;  /* 0x0000600001107983 */ /* 0x001f280000300800 */
[----:B-1----:R-:W4:Y:S04]  /*57830*/  LDL.LU R17, [R1+0x64] ;  /* 0x0000640001117983 */ /* 0x002f280000300800 */
[----:B-----5:R-:W4:Y:S01]  /*57840*/  LDL.LU R18, [R1+0x68] ;  /* 0x0000680001127983 */ /* 0x020f220000300800 */
[----:B------:R-:W-:Y:S01]  /*57850*/  LOP3.LUT R0, R0, 0x40, RZ, 0x3c, !PT ;  /* 0x0000004000007812 */ /* 0x000fe200078e3cff */
[----:B---3--:R-:W-:Y:S01]  /*57860*/  IMAD.MOV.U32 R19, RZ, RZ, R29 ;  /* 0x000000ffff137224 */ /* 0x008fe200078e001d */
[----:B------:R-:W-:-:S02]  /*57870*/  F2FP.F16.E4M3.UNPACK_B R4, R4 ;  /* 0x00000004ff04723e */ /* 0x000fc400020006ff */
[----:B------:R-:W-:Y:S02]  /*57880*/  F2FP.F16.E4M3.UNPACK_B R5, R5 ;  /* 0x00000005ff05723e */ /* 0x000fe400020006ff */
[----:B------:R-:W-:Y:S02]  /*57890*/  F2FP.F16.E4M3.UNPACK_B R6, R6 ;  /* 0x00000006ff06723e */ /* 0x000fe400020006ff */
[----:B------:R-:W-:Y:S01]  /*578a0*/  F2FP.F16.E4M3.UNPACK_B R7, R7 ;  /* 0x00000007ff07723e */ /* 0x000fe200020006ff */
[----:B--2---:R-:W-:Y:S02]  /*578b0*/  IMAD R12, R12, 0x100, R11 ;  /* 0x000001000c0c7824 */ /* 0x004fe400078e020b */
[----:B------:R-:W0:Y:S04]  /*578c0*/  LDSM.16.M88.4 R8, [R0+UR6] ;  /* 0x000000060008783b */ /* 0x000e280008000200 */
[C---:B----4-:R-:W-:Y:S08]  /*578d0*/  HMMA.16816.F32 R16, R4.reuse, R20, R16 ;  /* 0x000000140410723c */ /* 0x050ff00000001810 */
[----:B------:R-:W-:Y:S11]  /*578e0*/  HMMA.16816.F32 R4, R4, R2, R24 ;  /* 0x000000020404723c */ /* 0x000ff60000001818 */
[----:B------:R-:W-:Y:S01]  /*578f0*/  IMAD.MOV.U32 R29, RZ, RZ, R19 ;  /* 0x000000ffff1d7224 */ /* 0x000fe200078e0013 */
[----:B------:R-:W-:Y:S04]  /*57900*/  STL.64 [R1+0x20], R16 ;  /* 0x0000201001007387 */ /* 0x000fe80000100a00 */
[----:B------:R-:W-:Y:S04]  /*57910*/  STL [R1+0x28], R18 ;  /* 0x0000281201007387 */ /* 0x000fe80000100800 */
[----:B------:R-:W-:Y:S04]  /*57920*/  STL [R1+0x3b10], R29 ;  /* 0x003b101d01007387 */ /* 0x000fe80000100800 */
[----:B0-----:R0:W-:Y:S04]  /*57930*/  STL.64 [R1+0x300], R8 ;  /* 0x0003000801007387 */ /* 0x0011e80000100a00 */
[----:B------:R1:W-:Y:S04]  /*57940*/  STL.64 [R1+0x308], R10 ;  /* 0x0003080a01007387 */ /* 0x0003e80000100a00 */
[----:B------:R-:W-:Y:S04]  /*57950*/  STL.64 [R1+0x10], R4 ;  /* 0x0000100401007387 */ /* 0x000fe80000100a00 */
[----:B------:R-:W-:Y:S04]  /*57960*/  STL [R1+0x1c], R7 ;  /* 0x00001c0701007387 */ /* 0x000fe80000100800 */
[----:B------:R2:W-:Y:S04]  /*57970*/  STL [R1+0x3ca4], R2 ;  /* 0x003ca40201007387 */ /* 0x0005e80000100800 */
[----:B------:R-:W-:Y:S04]  /*57980*/  STL [R1+0x3ca0], R3 ;  /* 0x003ca00301007387 */ /* 0x000fe80000100800 */
[----:B0-----:R-:W3:Y:S04]  /*57990*/  LDL.LU R8, [R1+0xa0] ;  /* 0x0000a00001087983 */ /* 0x001ee80000300800 */
[----:B------:R-:W3:Y:S04]  /*579a0*/  LDL.LU R9, [R1+0xa4] ;  /* 0x0000a40001097983 */ /* 0x000ee80000300800 */
[----:B-1----:R-:W4:Y:S04]  /*579b0*/  LDL.LU R10, [R1+0xa8] ;  /* 0x0000a800010a7983 */ /* 0x002f280000300800 */
[----:B------:R-:W4:Y:S04]  /*579c0*/  LDL.LU R11, [R1+0xac] ;  /* 0x0000ac00010b7983 */ /* 0x000f280000300800 */
[----:B------:R-:W5:Y:S04]  /*579d0*/  LDL.LU R24, [R1+0xa74] ;  /* 0x000a740001187983 */ /* 0x000f680000300800 */
[----:B--2---:R-:W2:Y:S04]  /*579e0*/  LDL.LU R2, [R1+0xa80] ;  /* 0x000a800001027983 */ /* 0x004ea80000300800 */
[----:B--2---:R0:W-:Y:S04]  /*579f0*/  STL [R1+0x3ca8], R2 ;  /* 0x003ca80201007387 */ /* 0x0041e80000100800 */
[----:B0-----:R-:W2:Y:S04]  /*57a00*/  LDL.LU R2, [R1+0xa78] ;  /* 0x000a780001027983 */ /* 0x001ea80000300800 */
[----:B------:R-:W5:Y:S04]  /*57a10*/  LDL.LU R25, [R1+0xa7c] ;  /* 0x000a7c0001197983 */ /* 0x000f680000300800 */
[----:B------:R-:W2:Y:S04]  /*57a20*/  LDL.LU R3, [R1+0xa88] ;  /* 0x000a880001037983 */ /* 0x000ea80000300800 */
[----:B------:R-:W2:Y:S04]  /*57a30*/  LDL.LU R26, [R1+0xa84] ;  /* 0x000a8400011a7983 */ /* 0x000ea80000300800 */
[----:B------:R-:W2:Y:S04]  /*57a40*/  LDL.LU R27, [R1+0xa8c] ;  /* 0x000a8c00011b7983 */ /* 0x000ea80000300800 */
[----:B--2---:R-:W-:Y:S04]  /*57a50*/  STL.64 [R1+0x3cb8], R26 ;  /* 0x003cb81a01007387 */ /* 0x004fe80000100a00 */
[----:B-----5:R0:W-:Y:S04]  /*57a60*/  STL.64 [R1+0x3cb0], R24 ;  /* 0x003cb01801007387 */ /* 0x0201e80000100a00 */
[----:B0-----:R-:W2:Y:S04]  /*57a70*/  LDL.LU R24, [R1+0x90] ;  /* 0x0000900001187983 */ /* 0x001ea80000300800 */
[----:B------:R-:W2:Y:S04]  /*57a80*/  LDL.LU R25, [R1+0x94] ;  /* 0x0000940001197983 */ /* 0x000ea80000300800 */
[----:B------:R-:W5:Y:S04]  /*57a90*/  LDL.LU R26, [R1+0x98] ;  /* 0x00009800011a7983 */ /* 0x000f680000300800 */
[----:B------:R-:W5:Y:S01]  /*57aa0*/  LDL.LU R27, [R1+0x9c] ;  /* 0x00009c00011b7983 */ /* 0x000f620000300800 */
[----:B------:R-:W-:-:S02]  /*57ab0*/  IMAD R13, R14, 0x100, R13 ;  /* 0x000001000e0d7824 */ /* 0x000fc400078e020d */
[----:B------:R-:W-:Y:S02]  /*57ac0*/  IMAD R14, R23, 0x100, R15 ;  /* 0x00000100170e7824 */ /* 0x000fe400078e020f */
[----:B------:R-:W-:Y:S02]  /*57ad0*/  IMAD R15, R28, 0x100, R22 ;  /* 0x000001001c0f7824 */ /* 0x000fe400078e0216 */
[----:B------:R-:W-:Y:S01]  /*57ae0*/  IMAD.MOV.U32 R29, RZ, RZ, R6 ;  /* 0x000000ffff1d7224 */ /* 0x000fe200078e0006 */
[----:B-----5:R-:W-:Y:S04]  /*57af0*/  STL.64 [R1+0x3cc8], R26 ;  /* 0x003cc81a01007387 */ /* 0x020fe80000100a00 */
[----:B--2---:R-:W-:Y:S04]  /*57b00*/  STL.64 [R1+0x3cc0], R24 ;  /* 0x003cc01801007387 */ /* 0x004fe80000100a00 */
[----:B------:R-:W0:Y:S04]  /*57b10*/  LDSM.16.M88.4 R24, [R0+UR6+0x400] ;  /* 0x000400060018783b */ /* 0x000e280008000200 */
[----:B----4-:R-:W-:Y:S04]  /*57b20*/  STL.64 [R1+0x3c98], R10 ;  /* 0x003c980a01007387 */ /* 0x010fe80000100a00 */
[----:B---3--:R1:W-:Y:S04]  /*57b30*/  STL.64 [R1+0x3c90], R8 ;  /* 0x003c900801007387 */ /* 0x0083e80000100a00 */
[----:B-1----:R-:W2:Y:S04]  /*57b40*/  LDL.LU R8, [R1+0x80] ;  /* 0x0000800001087983 */ /* 0x002ea80000300800 */
        /* <DEDUP_REMOVED lines=12> */
[----:B------:R-:W2:Y:S04]  /*57c10*/  LDL.LU R7, [R1+0x7c] ;  /* 0x00007c0001077983 */ /* 0x000ea80000300800 */
[----:B------:R1:W-:Y:S04]  /*57c20*/  STL [R1+0x3b28], R29 ;  /* 0x003b281d01007387 */ /* 0x0003e80000100800 */
[----:B-1----:R-:W2:Y:S04]  /*57c30*/  LDL.LU R29, [R1+0xa94] ;  /* 0x000a9400011d7983 */ /* 0x002ea80000300800 */
[----:B0-----:R-:W-:Y:S04]  /*57c40*/  STL.64 [R1+0x2f0], R24 ;  /* 0x0002f01801007387 */ /* 0x001fe80000100a00 */
[----:B------:R0:W-:Y:S04]  /*57c50*/  STL.64 [R1+0x2f8], R26 ;  /* 0x0002f81a01007387 */ /* 0x0001e80000100a00 */
[----:B0-----:R-:W2:Y:S04]  /*57c60*/  LDL.LU.64 R26, [R1+0x3cc8] ;  /* 0x003cc800011a7983 */ /* 0x001ea80000300a00 */
[----:B------:R-:W2:Y:S01]  /*57c70*/  LDL.LU.64 R24, [R1+0x3cc0] ;  /* 0x003cc00001187983 */ /* 0x000ea20000300a00 */
[----:B------:R-:W-:-:S02]  /*57c80*/  F2FP.F16.E4M3.UNPACK_B R12, R12 ;  /* 0x0000000cff0c723e */ /* 0x000fc400020006ff */
[----:B------:R-:W-:Y:S02]  /*57c90*/  F2FP.F16.E4M3.UNPACK_B R13, R13 ;  /* 0x0000000dff0d723e */ /* 0x000fe400020006ff */
[----:B------:R-:W-:Y:S02]  /*57ca0*/  F2FP.F16.E4M3.UNPACK_B R14, R14 ;  /* 0x0000000eff0e723e */ /* 0x000fe400020006ff */
[----:B------:R-:W-:Y:S01]  /*57cb0*/  F2FP.F16.E4M3.UNPACK_B R15, R15 ;  /* 0x0000000fff0f723e */ /* 0x000fe200020006ff */
[----:B------:R-:W3:Y:S06]  /*57cc0*/  LDL.LU R0, [R1+0xa98] ;  /* 0x000a980001007983 */ /* 0x000eec0000300800 */
[----:B--2---:R-:W-:-:S15]  /*57cd0*/  HMMA.16816.F32 R24, R12, R20, R24 ;  /* 0x000000140c18723c */ /* 0x004fde0000001818 */
[----:B------:R-:W-:-:S04]  /*57ce0*/  NOP ;  /* 0x0000000000007918 */ /* 0x000fc80000000000 */
[----:B------:R-:W-:Y:S04]  /*57cf0*/  STL.64 [R1+0x30], R24 ;  /* 0x0000301801007387 */ /* 0x000fe80000100a00 */
[----:B------:R0:W-:Y:S01]  /*57d00*/  STL [R1+0x3c], R27 ;  /* 0x00003c1b01007387 */ /* 0x0001e20000100800 */
[----:B------:R-:W-:-:S03]  /*57d10*/  IMAD.MOV.U32 R16, RZ, RZ, R26 ;  /* 0x000000ffff107224 */ /* 0x000fc600078e001a */
[----:B0-----:R-:W2:Y:S04]  /*57d20*/  LDL.LU.64 R26, [R1+0x3cb8] ;  /* 0x003cb800011a7983 */ /* 0x001ea80000300a00 */
[----:B------:R-:W2:Y:S04]  /*57d30*/  LDL.LU.64 R24, [R1+0x3cb0] ;  /* 0x003cb00001187983 */ /* 0x000ea80000300a00 */
[----:B------:R0:W-:Y:S04]  /*57d40*/  STL [R1+0x3b2c], R16 ;  /* 0x003b2c1001007387 */ /* 0x0001e80000100800 */
[----:B0-----:R-:W3:Y:S01]  /*57d50*/  LDL.LU R16, [R1+0xa90] ;  /* 0x000a900001107983 */ /* 0x001ee20000300800 */
[----:B--2---:R-:W-:-:S03]  /*57d60*/  IMAD R24, R24, 0x100, R2 ;  /* 0x0000010018187824 */ /* 0x004fc600078e0202 */
[----:B------:R-:W2:Y:S01]  /*57d70*/  LDL.LU R2, [R1+0x3ca8] ;  /* 0x003ca80001027983 */ /* 0x000ea20000300800 */
[----:B------:R-:W-:Y:S02]  /*57d80*/  IMAD R26, R26, 0x100, R3 ;  /* 0x000001001a1a7824 */ /* 0x000fe400078e0203 */
[----:B--2---:R-:W-:Y:S02]  /*57d90*/  IMAD R25, R25, 0x100, R2 ;  /* 0x0000010019197824 */ /* 0x004fe400078e0202 */
[----:B------:R-:W2:Y:S04]  /*57da0*/  LDL.LU R2, [R1+0x3ca4] ;  /* 0x003ca40001027983 */ /* 0x000ea80000300800 */
[----:B------:R-:W2:Y:S01]  /*57db0*/  LDL.LU R3, [R1+0x3ca0] ;  /* 0x003ca00001037983 */ /* 0x000ea20000300800 */
[----:B---3--:R-:W-:Y:S01]  /*57dc0*/  IMAD R27, R27, 0x100, R16 ;  /* 0x000001001b1b7824 */ /* 0x008fe200078e0210 */
[----:B------:R-:W-:-:S02]  /*57dd0*/  F2FP.F16.E4M3.UNPACK_B R24, R24 ;  /* 0x00000018ff18723e */ /* 0x000fc400020006ff */
[----:B------:R-:W-:Y:S02]  /*57de0*/  F2FP.F16.E4M3.UNPACK_B R25, R25 ;  /* 0x00000019ff19723e */ /* 0x000fe400020006ff */
[----:B------:R-:W-:Y:S01]  /*57df0*/  F2FP.F16.E4M3.UNPACK_B R26, R26 ;  /* 0x0000001aff1a723e */ /* 0x000fe200020006ff */
[----:B--2---:R-:W-:Y:S01]  /*57e00*/  HMMA.16816.F32 R12, R12, R2, R8 ;  /* 0x000000020c0c723c */ /* 0x004fe20000001808 */
[----:B------:R-:W2:Y:S04]  /*57e10*/  LDL.LU.64 R10, [R1+0x3c98] ;  /* 0x003c9800010a7983 */ /* 0x000ea80000300a00 */
[----:B------:R-:W2:Y:S01]  /*57e20*/  LDL.LU.64 R8, [R1+0x3c90] ;  /* 0x003c900001087983 */ /* 0x000ea20000300a00 */
[----:B------:R-:W-:-:S13]  /*57e30*/  F2FP.F16.E4M3.UNPACK_B R27, R27 ;  /* 0x0000001bff1b723e */ /* 0x000fda00020006ff */
[----:B------:R-:W-:Y:S04]  /*57e40*/  STL.64 [R1+0x3ac8], R14 ;  /* 0x003ac80e01007387 */ /* 0x000fe80000100a00 */
[----:B------:R-:W-:Y:S01]  /*57e50*/  STL.64 [R1+0x3ac0], R12 ;  /* 0x003ac00c01007387 */ /* 0x000fe20000100a00 */
[----:B--2---:R-:W-:-:S15]  /*57e60*/  HMMA.16816.F32 R8, R24, R20, R8 ;  /* 0x000000141808723c */ /* 0x004fde0000001808 */
[----:B------:R-:W-:-:S04]  /*57e70*/  NOP ;  /* 0x0000000000007918 */ /* 0x000fc80000000000 */
[----:B------:R-:W-:Y:S04]  /*57e80*/  STL.64 [R1+0x3ad8], R10 ;  /* 0x003ad80a01007387 */ /* 0x000fe80000100a00 */
[----:B------:R0:W-:Y:S04]  /*57e90*/  STL.64 [R1+0x3ad0], R8 ;  /* 0x003ad00801007387 */ /* 0x0001e80000100a00 */
        /* <DEDUP_REMOVED lines=10> */
[----:B------:R-:W-:Y:S01]  /*57f40*/  HMMA.16816.F32 R24, R24, R2, R4 ;  /* 0x000000021818723c */ /* 0x000fe20000001804 */
[----:B------:R-:W-:-:S02]  /*57f50*/  IMAD R20, R29, 0x100, R0 ;  /* 0x000001001d147824 */ /* 0x000fc400078e0200 */
[----:B--2---:R-:W-:Y:S04]  /*57f60*/  STL.64 [R1+0x3c58], R10 ;  /* 0x003c580a01007387 */ /* 0x004fe80000100a00 */
[----:B---3--:R0:W-:Y:S04]  /*57f70*/  STL.64 [R1+0x3c50], R8 ;  /* 0x003c500801007387 */ /* 0x0081e80000100a00 */
[----:B0-----:R-:W2:Y:S04]  /*57f80*/  LDL.LU R8, [R1+0x220] ;  /* 0x0002200001087983 */ /* 0x001ea80000300800 */
[----:B------:R-:W2:Y:S04]  /*57f90*/  LDL.LU R9, [R1+0x224] ;  /* 0x0002240001097983 */ /* 0x000ea80000300800 */
[----:B------:R-:W3:Y:S04]  /*57fa0*/  LDL.LU R10, [R1+0x228] ;  /* 0x00022800010a7983 */ /* 0x000ee80000300800 */
[----:B------:R-:W3:Y:S04]  /*57fb0*/  LDL.LU R11, [R1+0x22c] ;  /* 0x00022c00010b7983 */ /* 0x000ee80000300800 */
[----:B------:R-:W2:Y:S04]  /*57fc0*/  LDL R4, [R1+0x300] ;  /* 0x0003000001047983 */ /* 0x000ea80000100800 */
[----:B------:R-:W2:Y:S04]  /*57fd0*/  LDL R5, [R1+0x304] ;  /* 0x0003040001057983 */ /* 0x000ea80000100800 */
[----:B------:R-:W2:Y:S04]  /*57fe0*/  LDL R2, [R1+0x2f0] ;  /* 0x0002f00001027983 */ /* 0x000ea80000100800 */
[----:B------:R-:W2:Y:S04]  /*57ff0*/  LDL R3, [R1+0x2f4] ;  /* 0x0002f40001037983 */ /* 0x000ea80000100800 */
[----:B------:R-:W2:Y:S04]  /*58000*/  LDL.LU R0, [R1+0xab4] ;  /* 0x000ab40001007983 */ /* 0x000ea80000300800 */
[----:B------:R-:W2:Y:S04]  /*58010*/  LDL.LU R6, [R1+0xabc] ;  /* 0x000abc0001067983 */ /* 0x000ea80000300800 */
[----:B--2---:R0:W-:Y:S04]  /*58020*/  STL [R1+0x3c7c], R6 ;  /* 0x003c7c0601007387 */ /* 0x0041e80000100800 */
[----:B0-----:R-:W2:Y:S04]  /*58030*/  LDL.LU R6, [R1+0xab8] ;  /* 0x000ab80001067983 */ /* 0x001ea80000300800 */
[----:B------:R-:W2:Y:S01]  /*58040*/  LDL.LU R7, [R1+0xac4] ;  /* 0x000ac40001077983 */ /* 0x000ea20000300800 */
[----:B-----5:R-:W-:-:S03]  /*58050*/  IMAD R23, R28, 0x100, R23 ;  /* 0x000001001c177824 */ /* 0x020fc600078e0217 */
[----:B--2---:R0:W-:Y:S04]  /*58060*/  STL [R1+0x3c78], R7 ;  /* 0x003c780701007387 */ /* 0x0041e80000100800 */
[----:B0-----:R-:W2:Y:S04]  /*58070*/  LDL.LU R7, [R1+0xac0] ;  /* 0x000ac00001077983 */ /* 0x001ea80000300800 */
[----:B------:R-:W5:Y:S04]  /*58080*/  LDL.LU R28, [R1+0xacc] ;  /* 0x000acc00011c7983 */ /* 0x000f680000300800 */
[----:B-----5:R0:W-:Y:S04]  /*58090*/  STL [R1+0x3c74], R28 ;  /* 0x003c741c01007387 */ /* 0x0201e80000100800 */
[----:B0-----:R-:W5:Y:S04]  /*580a0*/  LDL.LU R28, [R1+0xac8] ;  /* 0x000ac800011c7983 */ /* 0x001f680000300800 */
[----:B---3--:R-:W-:Y:S04]  /*580b0*/  STL.64 [R1+0x3c68], R10 ;  /* 0x003c680a01007387 */ /* 0x008fe80000100a00 */
[----:B------:R0:W-:Y:S04]  /*580c0*/  STL.64 [R1+0x3c60], R8 ;  /* 0x003c600801007387 */ /* 0x0001e80000100a00 */
[----:B0-----:R-:W3:Y:S04]  /*580d0*/  LDL.LU R8, [R1+0xf0] ;  /* 0x0000f00001087983 */ /* 0x001ee80000300800 */
[----:B---3--:R0:W-:Y:S04]  /*580e0*/  STL [R1+0x3c70], R8 ;  /* 0x003c700801007387 */ /* 0x0081e80000100800 */
[----:B0-----:R-:W3:Y:S04]  /*580f0*/  LDL.LU R8, [R1+0xad0] ;  /* 0x000ad00001087983 */ /* 0x001ee80000300800 */
[----:B------:R-:W3:Y:S04]  /*58100*/  LDL.LU R9, [R1+0xf4] ;  /* 0x0000f40001097983 */ /* 0x000ee80000300800 */
[----:B------:R-:W2:Y:S04]  /*58110*/  LDL.LU R10, [R1+0xf8] ;  /* 0x0000f800010a7983 */ /* 0x000ea80000300800 */
[----:B------:R-:W2:Y:S01]  /*58120*/  LDL.LU R11, [R1+0xfc] ;  /* 0x0000fc00010b7983 */ /* 0x000ea20000300800 */
[----:B------:R-:W-:-:S02]  /*58130*/  IMAD R21, R18, 0x100, R19 ;  /* 0x0000010012157824 */ /* 0x000fc400078e0213 */
[----:B----4-:R-:W-:Y:S01]  /*58140*/  IMAD R22, R22, 0x100, R17 ;  /* 0x0000010016167824 */ /* 0x010fe200078e0211 */
[----:B--2---:R-:W-:Y:S04]  /*58150*/  STL.64 [R1+0x3c88], R10 ;  /* 0x003c880a01007387 */ /* 0x004fe80000100a00 */
[----:B---3--:R0:W-:Y:S04]  /*58160*/  STL.64 [R1+0x3c80], R8 ;  /* 0x003c800801007387 */ /* 0x0081e80000100a00 */
[----:B0-----:R-:W2:Y:S04]  /*58170*/  LDL.LU R8, [R1+0x230] ;  /* 0x0002300001087983 */ /* 0x001ea80000300800 */
[----:B------:R-:W2:Y:S04]  /*58180*/  LDL.LU R9, [R1+0x234] ;  /* 0x0002340001097983 */ /* 0x000ea80000300800 */
[----:B------:R-:W2:Y:S04]  /*58190*/  LDL.LU R10, [R1+0x238] ;  /* 0x00023800010a7983 */ /* 0x000ea80000300800 */
[----:B------:R-:W2:Y:S01]  /*581a0*/  LDL.LU R11, [R1+0x23c] ;  /* 0x00023c00010b7983 */ /* 0x000ea20000300800 */
[----:B------:R-:W-:-:S02]  /*581b0*/  F2FP.F16.E4M3.UNPACK_B R20, R20 ;  /* 0x00000014ff14723e */ /* 0x000fc400020006ff */
[----:B------:R-:W-:Y:S02]  /*581c0*/  F2FP.F16.E4M3.UNPACK_B R21, R21 ;  /* 0x00000015ff15723e */ /* 0x000fe400020006ff */
[----:B------:R-:W-:Y:S02]  /*581d0*/  F2FP.F16.E4M3.UNPACK_B R22, R22 ;  /* 0x00000016ff16723e */ /* 0x000fe400020006ff */
[----:B------:R-:W-:Y:S02]  /*581e0*/  F2FP.F16.E4M3.UNPACK_B R23, R23 ;  /* 0x00000017ff17723e */ /* 0x000fe400020006ff */
[----:B------:R-:W-:Y:S02]  /*581f0*/  F2FP.F16.E4M3.UNPACK_B R4, R4 ;  /* 0x00000004ff04723e */ /* 0x000fe400020006ff */
[----:B------:R-:W-:Y:S01]  /*58200*/  F2FP.F16.E4M3.UNPACK_B R5, R5 ;  /* 0x00000005ff05723e */ /* 0x000fe200020006ff */
[----:B------:R-:W3:Y:S04]  /*58210*/  LDL.LU R12, [R1+0xaec] ;  /* 0x000aec00010c7983 */ /* 0x000ee80000300800 */
[----:B------:R-:W4:Y:S04]  /*58220*/  LDL.LU R13, [R1+0xaf8] ;  /* 0x000af800010d7983 */ /* 0x000f280000300800 */
[----:B------:R-:W4:Y:S04]  /*58230*/  LDL.LU R14, [R1+0xaf4] ;  /* 0x000af400010e7983 */ /* 0x000f280000300800 */
        /* <DEDUP_REMOVED lines=13> */
[----:B-----5:R-:W5:Y:S01]  /*58310*/  LDL.LU R27, [R1+0x18c] ;  /* 0x00018c00011b7983 */ /* 0x020f620000300800 */
[----:B------:R-:W-:Y:S01]  /*58320*/  IMAD R0, R0, 0x100, R6 ;  /* 0x0000010000007824 */ /* 0x000fe200078e0206 */
[----:B--2---:R-:W-:-:S15]  /*58330*/  HMMA.16816.F32 R8, R20, R4, R8 ;  /* 0x000000041408723c */ /* 0x004fde0000001808 */
[----:B------:R-:W-:-:S04]  /*58340*/  NOP ;  /* 0x0000000000007918 */ /* 0x000fc80000000000 */
[----:B------:R-:W-:Y:S04]  /*58350*/  STL.64 [R1+0x230], R8 ;  /* 0x0002300801007387 */ /* 0x000fe80000100a00 */
[----:B------:R0:W-:Y:S04]  /*58360*/  STL.64 [R1+0x238], R10 ;  /* 0x0002380a01007387 */ /* 0x0001e80000100a00 */
[----:B0-----:R-:W2:Y:S04]  /*58370*/  LDL.LU.64 R10, [R1+0x3c88] ;  /* 0x003c8800010a7983 */ /* 0x001ea80000300a00 */
[----:B------:R-:W2:Y:S04]  /*58380*/  LDL.LU.64 R8, [R1+0x3c80] ;  /* 0x003c800001087983 */ /* 0x000ea80000300a00 */
[----:B------:R-:W2:Y:S02]  /*58390*/  LDL.LU R6, [R1+0x3c7c] ;  /* 0x003c7c0001067983 */ /* 0x000ea40000300800 */
[----:B--2---:R-:W-:-:S02]  /*583a0*/  IMAD R6, R6, 0x100, R7 ;  /* 0x0000010006067824 */ /* 0x004fc400078e0207 */
[----:B------:R-:W2:Y:S02]  /*583b0*/  LDL.LU R7, [R1+0x3c78] ;  /* 0x003c780001077983 */ /* 0x000ea40000300800 */
[----:B--2---:R-:W-:Y:S02]  /*583c0*/  IMAD R7, R7, 0x100, R28 ;  /* 0x0000010007077824 */ /* 0x004fe400078e021c */
[----:B------:R-:W2:Y:S01]  /*583d0*/  LDL.LU R28, [R1+0x3c74] ;  /* 0x003c7400011c7983 */ /* 0x000ea20000300800 */
[----:B------:R-:W-:Y:S02]  /*583e0*/  F2FP.F16.E4M3.UNPACK_B R2, R2 ;  /* 0x00000002ff02723e */ /* 0x000fe400020006ff */
[----:B------:R-:W-:Y:S01]  /*583f0*/  F2FP.F16.E4M3.UNPACK_B R3, R3 ;  /* 0x00000003ff03723e */ /* 0x000fe200020006ff */
[----:B--2---:R-:W-:Y:S02]  /*58400*/  IMAD R28, R28, 0x100, R8 ;  /* 0x000001001c1c7824 */ /* 0x004fe400078e0208 */
[----:B------:R-:W2:Y:S04]  /*58410*/  LDL.LU R8, [R1+0x3c70] ;  /* 0x003c700001087983 */ /* 0x000ea80000300800 */
        /* <DEDUP_REMOVED lines=18> */
[----:B------:R-:W4:Y:S01]  /*58540*/  LDL.LU.64 R8, [R1+0x3c50] ;  /* 0x003c500001087983 */ /* 0x000f220000300a00 */
[----:B---3--:R-:W-:Y:S01]  /*58550*/  IMAD R28, R12, 0x100, R28 ;  /* 0x000001000c1c7824 */ /* 0x008fe200078e021c */
[----:B-----5:R-:W-:Y:S01]  /*58560*/  HMMA.16816.F32 R24, R20, R2, R24 ;  /* 0x000000021418723c */ /* 0x020fe20000001818 */
[----:B--2---:R-:W-:-:S02]  /*58570*/  IMAD R0, R0, 0x100, R10 ;  /* 0x0000010000007824 */ /* 0x004fc400078e020a */
[----:B----4-:R-:W-:Y:S01]  /*58580*/  IMAD R6, R6, 0x100, R9 ;  /* 0x0000010006067824 */ /* 0x010fe200078e0209 */
[----:B------:R-:W2:Y:S04]  /*58590*/  LDL.LU R10, [R1+0x3c48] ;  /* 0x003c4800010a7983 */ /* 0x000ea80000300800 */
[----:B------:R-:W2:Y:S01]  /*585a0*/  LDL.LU R9, [R1+0x3c44] ;  /* 0x003c440001097983 */ /* 0x000ea20000300800 */
[----:B------:R-:W-:-:S03]  /*585b0*/  IMAD R7, R7, 0x100, R8 ;  /* 0x0000010007077824 */ /* 0x000fc600078e0208 */
[----:B------:R-:W2:Y:S01]  /*585c0*/  LDL.LU R8, [R1+0x3c40] ;  /* 0x003c400001087983 */ /* 0x000ea20000300800 */
[----:B------:R-:W-:Y:S02]  /*585d0*/  F2FP.F16.E4M3.UNPACK_B R20, R0 ;  /* 0x00000000ff14723e */ /* 0x000fe400020006ff */
[----:B------:R-:W-:Y:S02]  /*585e0*/  F2FP.F16.E4M3.UNPACK_B R21, R6 ;  /* 0x00000006ff15723e */ /* 0x000fe400020006ff */
[----:B------:R-:W-:Y:S02]  /*585f0*/  F2FP.F16.E4M3.UNPACK_B R22, R7 ;  /* 0x00000007ff16723e */ /* 0x000fe400020006ff */
[----:B------:R-:W-:Y:S01]  /*58600*/  F2FP.F16.E4M3.UNPACK_B R23, R28 ;  /* 0x0000001cff17723e */ /* 0x000fe200020006ff */
[----:B------:R-:W-:Y:S02]  /*58610*/  IMAD R6, R16, 0x100, R15 ;  /* 0x0000010010067824 */ /* 0x000fe400078e020f */
[----:B------:R-:W-:Y:S01]  /*58620*/  IMAD R7, R19, 0x100, R29 ;  /* 0x0000010013077824 */ /* 0x000fe200078e021d */
[----:B------:R0:W-:Y:S04]  /*58630*/  STL.64 [R1+0x70], R24 ;  /* 0x0000701801007387 */ /* 0x0001e80000100a00 */
[----:B------:R1:W-:Y:S01]  /*58640*/  STL.64 [R1+0x78], R26 ;  /* 0x0000781a01007387 */ /* 0x0003e20000100a00 */
[----:B--2---:R-:W-:-:S15]  /*58650*/  HMMA.16816.F32 R8, R20, R4, R8 ;  /* 0x000000041408723c */ /* 0x004fde0000001808 */
[----:B------:R-:W-:-:S04]  /*58660*/  NOP ;  /* 0x0000000000007918 */ /* 0x000fc80000000000 */
[----:B------:R-:W-:Y:S04]  /*58670*/  STL.64 [R1+0x200], R8 ;  /* 0x0002000801007387 */ /* 0x000fe80000100a00 */
[----:B------:R-:W-:Y:S04]  /*58680*/  STL.64 [R1+0x208], R10 ;  /* 0x0002080a01007387 */ /* 0x000fe80000100a00 */
[----:B------:R-:W-:Y:S04]  /*58690*/  STL.64 [R1+0x3c38], R6 ;  /* 0x003c380601007387 */ /* 0x000fe80000100a00 */
[----:B------:R-:W-:Y:S04]  /*586a0*/  STL.64 [R1+0x3c30], R4 ;  /* 0x003c300401007387 */ /* 0x000fe80000100a00 */
[----:B0-----:R-:W2:Y:S04]  /*586b0*/  LDL.LU R24, [R1+0x1a0] ;  /* 0x0001a00001187983 */ /* 0x001ea80000300800 */
[----:B------:R-:W2:Y:S04]  /*586c0*/  LDL.LU R25, [R1+0x1a4] ;  /* 0x0001a40001197983 */ /* 0x000ea80000300800 */
[----:B-1----:R-:W3:Y:S04]  /*586d0*/  LDL.LU R26, [R1+0x1a8] ;  /* 0x0001a800011a7983 */ /* 0x002ee80000300800 */
[----:B------:R-:W3:Y:S04]  /*586e0*/  LDL.LU R27, [R1+0x1ac] ;  /* 0x0001ac00011b7983 */ /* 0x000ee80000300800 */
        /* <DEDUP_REMOVED lines=62> */
[----:B0-----:R-:W-:-:S02]  /*58ad0*/  F2FP.F16.E4M3.UNPACK_B R20, R0 ;  /* 0x00000000ff14723e */ /* 0x001fc400020006ff */
[----:B-1----:R-:W-:Y:S01]  /*58ae0*/  F2FP.F16.E4M3.UNPACK_B R23, R28 ;  /* 0x0000001cff17723e */ /* 0x002fe200020006ff */
[----:B------:R-:W4:Y:S01]  /*58af0*/  LDL.LU R0, [R1+0xb14] ;  /* 0x000b140001007983 */ /* 0x000f220000300800 */
[----:B--2---:R-:W-:Y:S02]  /*58b00*/  F2FP.F16.E4M3.UNPACK_B R21, R6 ;  /* 0x00000006ff15723e */ /* 0x004fe400020006ff */
        /* <DEDUP_REMOVED lines=9> */
[----:B------:R-:W4:Y:S02]  /*58ba0*/  LDL.LU.64 R24, [R1+0x3c20] ;  /* 0x003c200001187983 */ /* 0x000f240000300a00 */
[----:B----4-:R-:W-:-:S02]  /*58bb0*/  IMAD R0, R0, 0x100, R24 ;  /* 0x0000010000007824 */ /* 0x010fc400078e0218 */
[----:B------:R-:W2:Y:S02]  /*58bc0*/  LDL.LU R24, [R1+0x3c1c] ;  /* 0x003c1c0001187983 */ /* 0x000ea40000300800 */
[----:B--2---:R-:W-:Y:S02]  /*58bd0*/  IMAD R6, R6, 0x100, R24 ;  /* 0x0000010006067824 */ /* 0x004fe400078e0218 */
[----:B------:R-:W2:Y:S02]  /*58be0*/  LDL.LU R24, [R1+0x3c18] ;  /* 0x003c180001187983 */ /* 0x000ea40000300800 */
[----:B--2---:R-:W-:Y:S02]  /*58bf0*/  IMAD R7, R7, 0x100, R24 ;  /* 0x0000010007077824 */ /* 0x004fe400078e0218 */
[----:B------:R-:W2:Y:S02]  /*58c00*/  LDL.LU R24, [R1+0x3c14] ;  /* 0x003c140001187983 */ /* 0x000ea40000300800 */
[----:B--2---:R-:W-:-:S02]  /*58c10*/  IMAD R28, R28, 0x100, R24 ;  /* 0x000001001c1c7824 */ /* 0x004fc400078e0218 */
[----:B------:R-:W3:Y:S02]  /*58c20*/  LDL.LU R24, [R1+0x3c10] ;  /* 0x003c100001187983 */ /* 0x000ee40000300800 */
[----:B---3--:R-:W-:Y:S02]  /*58c30*/  HMMA.16816.F32 R20, R20, R2, R24 ;  /* 0x000000021414723c */ /* 0x008fe40000001818 */
[----:B------:R-:W2:Y:S04]  /*58c40*/  LDL.LU.64 R26, [R1+0x3c08] ;  /* 0x003c0800011a7983 */ /* 0x000ea80000300a00 */
[----:B------:R-:W2:-:S13]  /*58c50*/  LDL.LU.64 R24, [R1+0x3c00] ;  /* 0x003c000001187983 */ /* 0x000e9a0000300a00 */
[----:B------:R0:W-:Y:S04]  /*58c60*/  STL.64 [R1+0xf0], R20 ;  /* 0x0000f01401007387 */ /* 0x0001e80000100a00 */
[----:B------:R1:W-:Y:S01]  /*58c70*/  STL.64 [R1+0xf8], R22 ;  /* 0x0000f81601007387 */ /* 0x0003e20000100a00 */
[----:B0-----:R-:W-:Y:S02]  /*58c80*/  F2FP.F16.E4M3.UNPACK_B R20, R0 ;  /* 0x00000000ff14723e */ /* 0x001fe400020006ff */
[----:B------:R-:W-:Y:S02]  /*58c90*/  F2FP.F16.E4M3.UNPACK_B R21, R6 ;  /* 0x00000006ff15723e */ /* 0x000fe400020006ff */
[----:B-1----:R-:W-:Y:S02]  /*58ca0*/  F2FP.F16.E4M3.UNPACK_B R22, R7 ;  /* 0x00000007ff16723e */ /* 0x002fe400020006ff */
[----:B------:R-:W-:Y:S01]  /*58cb0*/  F2FP.F16.E4M3.UNPACK_B R23, R28 ;  /* 0x0000001cff17723e */ /* 0x000fe200020006ff */
[----:B------:R-:W3:Y:S04]  /*58cc0*/  LDL.LU R0, [R1+0xb34] ;  /* 0x000b340001007983 */ /* 0x000ee80000300800 */
[----:B------:R-:W4:Y:S04]  /*58cd0*/  LDL.LU R6, [R1+0xb3c] ;  /* 0x000b3c0001067983 */ /* 0x000f280000300800 */
[----:B------:R-:W3:Y:S04]  /*58ce0*/  LDL.LU R7, [R1+0xb44] ;  /* 0x000b440001077983 */ /* 0x000ee80000300800 */
[----:B------:R-:W3:Y:S01]  /*58cf0*/  LDL.LU R28, [R1+0xb50] ;  /* 0x000b5000011c7983 */ /* 0x000ee20000300800 */
[----:B--2---:R-:W-:-:S15]  /*58d00*/  HMMA.16816.F32 R24, R20, R4, R24 ;  /* 0x000000041418723c */ /* 0x004fde0000001818 */
[----:B------:R-:W-:-:S04]  /*58d10*/  NOP ;  /* 0x0000000000007918 */ /* 0x000fc80000000000 */
[----:B------:R-:W-:Y:S04]  /*58d20*/  STL.64 [R1+0x1e0], R24 ;  /* 0x0001e01801007387 */ /* 0x000fe80000100a00 */
[----:B------:R0:W-:Y:S04]  /*58d30*/  STL.64 [R1+0x1e8], R26 ;  /* 0x0001e81a01007387 */ /* 0x0001e80000100a00 */
[----:B0-----:R-:W3:Y:S04]  /*58d40*/  LDL.LU.64 R26, [R1+0x3bf8] ;  /* 0x003bf800011a7983 */ /* 0x001ee80000300a00 */
[----:B------:R-:W4:Y:S01]  /*58d50*/  LDL.LU.64 R24, [R1+0x3bf0] ;  /* 0x003bf00001187983 */ /* 0x000f220000300a00 */
[----:B---3--:R-:W-:-:S02]  /*58d60*/  IMAD R0, R0, 0x100, R26 ;  /* 0x0000010000007824 */ /* 0x008fc400078e021a */
[----:B----4-:R-:W-:Y:S01]  /*58d70*/  IMAD R6, R6, 0x100, R25 ;  /* 0x0000010006067824 */ /* 0x010fe200078e0219 */
[----:B------:R-:W2:Y:S04]  /*58d80*/  LDL.LU R26, [R1+0x3be8] ;  /* 0x003be800011a7983 */ /* 0x000ea80000300800 */
[----:B------:R-:W2:Y:S01]  /*58d90*/  LDL.LU R25, [R1+0x3be4] ;  /* 0x003be40001197983 */ /* 0x000ea20000300800 */
[----:B------:R-:W-:-:S03]  /*58da0*/  IMAD R7, R7, 0x100, R24 ;  /* 0x0000010007077824 */ /* 0x000fc600078e0218 */
[----:B------:R-:W2:Y:S01]  /*58db0*/  LDL.LU R24, [R1+0x3be0] ;  /* 0x003be00001187983 */ /* 0x000ea20000300800 */
[----:B------:R-:W-:Y:S01]  /*58dc0*/  IMAD R28, R8, 0x100, R28 ;  /* 0x00000100081c7824 */ /* 0x000fe200078e021c */
[----:B--2---:R-:W-:Y:S02]  /*58dd0*/  HMMA.16816.F32 R20, R20, R2, R24 ;  /* 0x000000021414723c */ /* 0x004fe40000001818 */
        /* <DEDUP_REMOVED lines=8> */
[----:B------:R-:W-:-:S02]  /*58e60*/  IMAD R0, R10, 0x100, R9 ;  /* 0x000001000a007824 */ /* 0x000fc400078e0209 */
[----:B-----5:R-:W-:-:S04]  /*58e70*/  IMAD R6, R12, 0x100, R11 ;  /* 0x000001000c067824 */ /* 0x020fc800078e020b */
[C---:B------:R-:W-:Y:S08]  /*58e80*/  HMMA.16816.F32 R8, R20.reuse, R2, R16 ;  /* 0x000000021408723c */ /* 0x040ff00000001810 */
[----:B--2---:R-:W-:-:S15]  /*58e90*/  HMMA.16816.F32 R24, R20, R4, R24 ;  /* 0x000000041418723c */ /* 0x004fde0000001818 */
[----:B------:R-:W-:-:S04]  /*58ea0*/  NOP ;  /* 0x0000000000007918 */ /* 0x000fc80000000000 */
[----:B------:R-:W-:Y:S04]  /*58eb0*/  STL.64 [R1+0x1d0], R24 ;  /* 0x0001d01801007387 */ /* 0x000fe80000100a00 */
[----:B------:R-:W-:Y:S04]  /*58ec0*/  STL.64 [R1+0x1d8], R26 ;  /* 0x0001d81a01007387 */ /* 0x000fe80000100a00 */
[----:B------:R-:W-:Y:S04]  /*58ed0*/  STL [R1+0x3bb8], R3 ;  /* 0x003bb80301007387 */ /* 0x000fe80000100800 */
[----:B------:R-:W2:Y:S04]  /*58ee0*/  LDL.LU R16, [R1+0x110] ;  /* 0x0001100001107983 */ /* 0x000ea80000300800 */
[----:B------:R-:W-:Y:S04]  /*58ef0*/  STL.64 [R1+0x1a0], R8 ;  /* 0x0001a00801007387 */ /* 0x000fe80000100a00 */
[----:B------:R-:W-:Y:S04]  /*58f00*/  STL.64 [R1+0x1a8], R10 ;  /* 0x0001a80a01007387 */ /* 0x000fe80000100a00 */
        /* <DEDUP_REMOVED lines=14> */
[----:B--2---:R-:W-:Y:S04]  /*58ff0*/  STL [R1+0x3b90], R17 ;  /* 0x003b901101007387 */ /* 0x004fe80000100800 */
[----:B------:R-:W2:Y:S01]  /*59000*/  LDL.LU R18, [R1+0x138] ;  /* 0x0001380001127983 */ /* 0x000ea20000300800 */
[----:B------:R-:W-:-:S02]  /*59010*/  IMAD R7, R14, 0x100, R13 ;  /* 0x000001000e077824 */ /* 0x000fc400078e020d */
[----:B------:R-:W-:Y:S01]  /*59020*/  IMAD R28, R29, 0x100, R15 ;  /* 0x000001001d1c7824 */ /* 0x000fe200078e020f */
[----:B--2---:R-:W-:Y:S04]  /*59030*/  STL [R1+0x3b94], R18 ;  /* 0x003b941201007387 */ /* 0x004fe80000100800 */
[----:B------:R-:W2:Y:S04]  /*59040*/  LDL.LU R19, [R1+0x13c] ;  /* 0x00013c0001137983 */ /* 0x000ea80000300800 */
[----:B------:R-:W3:Y:S04]  /*59050*/  LDL.LU R12, [R1+0xb80] ;  /* 0x000b8000010c7983 */ /* 0x000ee80000300800 */
[----:B------:R-:W3:Y:S04]  /*59060*/  LDL.LU R13, [R1+0xb7c] ;  /* 0x000b7c00010d7983 */ /* 0x000ee80000300800 */
[----:B------:R-:W4:Y:S04]  /*59070*/  LDL.LU R14, [R1+0xb88] ;  /* 0x000b8800010e7983 */ /* 0x000f280000300800 */
[----:B------:R-:W4:Y:S04]  /*59080*/  LDL.LU R15, [R1+0xb84] ;  /* 0x000b8400010f7983 */ /* 0x000f280000300800 */
[----:B----4-:R-:W-:Y:S04]  /*59090*/  STL.64 [R1+0x3bc8], R14 ;  /* 0x003bc80e01007387 */ /* 0x010fe80000100a00 */
[----:B---3--:R0:W-:Y:S04]  /*590a0*/  STL.64 [R1+0x3bc0], R12 ;  /* 0x003bc00c01007387 */ /* 0x0081e80000100a00 */
[----:B0-----:R-:W3:Y:S04]  /*590b0*/  LDL.LU R12, [R1+0x160] ;  /* 0x00016000010c7983 */ /* 0x001ee80000300800 */
[----:B------:R-:W3:Y:S04]  /*590c0*/  LDL.LU R13, [R1+0x164] ;  /* 0x00016400010d7983 */ /* 0x000ee80000300800 */
[----:B------:R-:W3:Y:S04]  /*590d0*/  LDL.LU R14, [R1+0x168] ;  /* 0x00016800010e7983 */ /* 0x000ee80000300800 */
[----:B------:R-:W3:Y:S04]  /*590e0*/  LDL.LU R15, [R1+0x16c] ;  /* 0x00016c00010f7983 */ /* 0x000ee80000300800 */
[----:B------:R-:W4:Y:S04]  /*590f0*/  LDL.LU R3, [R1+0xb90] ;  /* 0x000b900001037983 */ /* 0x000f280000300800 */
[----:B------:R-:W2:Y:S04]  /*59100*/  LDL.LU R18, [R1+0xb98] ;  /* 0x000b980001127983 */ /* 0x000ea80000300800 */
[----:B------:R-:W5:Y:S04]  /*59110*/  LDL.LU R17, [R1+0xba0] ;  /* 0x000ba00001117983 */ /* 0x000f680000300800 */
[----:B------:R-:W5:Y:S01]  /*59120*/  LDL.LU R16, [R1+0xba8] ;  /* 0x000ba80001107983 */ /* 0x000f620000300800 */
[----:B------:R-:W-:-:S03]  /*59130*/  F2FP.F16.E4M3.UNPACK_B R20, R0 ;  /* 0x00000000ff14723e */ /* 0x000fc600020006ff */
[----:B--2---:R-:W-:Y:S04]  /*59140*/  STL.64 [R1+0x3ba0], R18 ;  /* 0x003ba01201007387 */ /* 0x004fe80000100a00 */
[----:B-----5:R0:W-:Y:S04]  /*59150*/  STL.64 [R1+0x3b98], R16 ;  /* 0x003b981001007387 */ /* 0x0201e80000100a00 */
[----:B0-----:R-:W2:Y:S04]  /*59160*/  LDL.LU R16, [R1+0x140] ;  /* 0x0001400001107983 */ /* 0x001ea80000300800 */
[----:B------:R-:W2:Y:S04]  /*59170*/  LDL.LU R17, [R1+0x144] ;  /* 0x0001440001117983 */ /* 0x000ea80000300800 */
[----:B------:R-:W5:Y:S04]  /*59180*/  LDL.LU R18, [R1+0x148] ;  /* 0x0001480001127983 */ /* 0x000f680000300800 */
[----:B------:R-:W5:Y:S01]  /*59190*/  LDL.LU R19, [R1+0x14c] ;  /* 0x00014c0001137983 */ /* 0x000f620000300800 */
[----:B------:R-:W-:-:S02]  /*591a0*/  F2FP.F16.E4M3.UNPACK_B R21, R6 ;  /* 0x00000006ff15723e */ /* 0x000fc400020006ff */
[----:B------:R-:W-:Y:S02]  /*591b0*/  F2FP.F16.E4M3.UNPACK_B R22, R7 ;  /* 0x00000007ff16723e */ /* 0x000fe400020006ff */
[----:B------:R-:W-:-:S07]  /*591c0*/  F2FP.F16.E4M3.UNPACK_B R23, R28 ;  /* 0x0000001cff17723e */ /* 0x000fce00020006ff */
[----:B---3--:R-:W-:Y:S01]  /*591d0*/  HMMA.16816.F32 R12, R20, R4, R12 ;  /* 0x00000004140c723c */ /* 0x008fe2000000180c */
[----:B-----5:R-:W-:Y:S04]  /*591e0*/  STL.64 [R1+0x3bb0], R18 ;  /* 0x003bb01201007387 */ /* 0x020fe80000100a00 */
[----:B--2---:R0:W-:Y:S04]  /*591f0*/  STL.64 [R1+0x3ba8], R16 ;  /* 0x003ba81001007387 */ /* 0x0041e80000100a00 */
[----:B0-----:R-:W2:Y:S04]  /*59200*/  LDL.LU R16, [R1+0x150] ;  /* 0x0001500001107983 */ /* 0x001ea80000300800 */
[----:B------:R-:W2:Y:S04]  /*59210*/  LDL.LU R17, [R1+0x154] ;  /* 0x0001540001117983 */ /* 0x000ea80000300800 */
[----:B------:R-:W2:Y:S04]  /*59220*/  LDL.LU R18, [R1+0x158] ;  /* 0x0001580001127983 */ /* 0x000ea80000300800 */
[----:B------:R-:W2:Y:S04]  /*59230*/  LDL.LU R19, [R1+0x15c] ;  /* 0x00015c0001137983 */ /* 0x000ea80000300800 */
[----:B------:R-:W3:Y:S04]  /*59240*/  LDL.LU R24, [R1+0xbb0] ;  /* 0x000bb00001187983 */ /* 0x000ee80000300800 */
        /* <DEDUP_REMOVED lines=10> */
[----:B------:R-:W4:Y:S04]  /*592f0*/  LDL.LU R28, [R1+0xb8c] ;  /* 0x000b8c00011c7983 */ /* 0x000f280000300800 */
[----:B------:R-:W-:Y:S04]  /*59300*/  STL.64 [R1+0x1c0], R12 ;  /* 0x0001c00c01007387 */ /* 0x000fe80000100a00 */
[----:B------:R0:W-:Y:S04]  /*59310*/  STL.64 [R1+0x1c8], R14 ;  /* 0x0001c80e01007387 */ /* 0x0001e80000100a00 */
[----:B0-----:R-:W3:Y:S04]  /*59320*/  LDL.LU.64 R14, [R1+0x3bc8] ;  /* 0x003bc800010e7983 */ /* 0x001ee80000300a00 */
[----:B------:R-:W3:Y:S01]  /*59330*/  LDL.LU.64 R12, [R1+0x3bc0] ;  /* 0x003bc000010c7983 */ /* 0x000ee20000300a00 */
[----:B--2---:R-:W-:-:S02]  /*59340*/  IMAD R0, R0, 0x100, R6 ;  /* 0x0000010000007824 */ /* 0x004fc400078e0206 */
[----:B----4-:R-:W-:Y:S02]  /*59350*/  IMAD R28, R28, 0x100, R3 ;  /* 0x000001001c1c7824 */ /* 0x010fe400078e0203 */
[----:B---3--:R-:W-:Y:S02]  /*59360*/  IMAD R6, R13, 0x100, R12 ;  /* 0x000001000d067824 */ /* 0x008fe400078e020c */
[----:B------:R-:W-:Y:S01]  /*59370*/  IMAD R7, R15, 0x100, R14 ;  /* 0x000001000f077824 */ /* 0x000fe200078e020e */
[----:B------:R-:W2:Y:S04]  /*59380*/  LDL.LU R12, [R1+0x100] ;  /* 0x00010000010c7983 */ /* 0x000ea80000300800 */
[----:B------:R-:W2:Y:S04]  /*59390*/  LDL.LU R13, [R1+0x104] ;  /* 0x00010400010d7983 */ /* 0x000ea80000300800 */
[----:B------:R-:W2:Y:S04]  /*593a0*/  LDL.LU R14, [R1+0x108] ;  /* 0x00010800010e7983 */ /* 0x000ea80000300800 */
[----:B------:R-:W2:Y:S04]  /*593b0*/  LDL.LU R15, [R1+0x10c] ;  /* 0x00010c00010f7983 */ /* 0x000ea80000300800 */
[----:B------:R-:W3:Y:S02]  /*593c0*/  LDL.LU R3, [R1+0x3bb8] ;  /* 0x003bb80001037983 */ /* 0x000ee40000300800 */
[----:B---3--:R-:W-:Y:S02]  /*593d0*/  HMMA.16816.F32 R20, R20, R2, R16 ;  /* 0x000000021414723c */ /* 0x008fe40000001810 */
[----:B------:R-:W3:Y:S04]  /*593e0*/  LDL.LU.64 R18, [R1+0x3bb0] ;  /* 0x003bb00001127983 */ /* 0x000ee80000300a00 */
[----:B------:R-:W3:-:S13]  /*593f0*/  LDL.LU.64 R16, [R1+0x3ba8] ;  /* 0x003ba80001107983 */ /* 0x000eda0000300a00 */
[----:B------:R0:W-:Y:S04]  /*59400*/  STL.64 [R1+0x180], R20 ;  /* 0x0001801401007387 */ /* 0x0001e80000100a00 */
[----:B------:R1:W-:Y:S01]  /*59410*/  STL.64 [R1+0x188], R22 ;  /* 0x0001881601007387 */ /* 0x0003e20000100a00 */
[----:B0-----:R-:W-:Y:S02]  /*59420*/  F2FP.F16.E4M3.UNPACK_B R20, R0 ;  /* 0x00000000ff14723e */ /* 0x001fe400020006ff */
[----:B------:R-:W-:Y:S02]  /*59430*/  F2FP.F16.E4M3.UNPACK_B R21, R6 ;  /* 0x00000006ff15723e */ /* 0x000fe400020006ff */
[----:B-1----:R-:W-:Y:S02]  /*59440*/  F2FP.F16.E4M3.UNPACK_B R22, R7 ;  /* 0x00000007ff16723e */ /* 0x002fe400020006ff */
[----:B------:R-:W-:Y:S01]  /*59450*/  F2FP.F16.E4M3.UNPACK_B R23, R28 ;  /* 0x0000001cff17723e */ /* 0x000fe200020006ff */
[----:B------:R-:W4:Y:S04]  /*59460*/  LDL.LU R0, [R1+0xb94] ;  /* 0x000b940001007983 */ /* 0x000f280000300800 */
[----:B------:R-:W2:Y:S04]  /*59470*/  LDL.LU R6, [R1+0xb9c] ;  /* 0x000b9c0001067983 */ /* 0x000ea80000300800 */
[----:B------:R-:W2:Y:S04]  /*59480*/  LDL.LU R7, [R1+0xba4] ;  /* 0x000ba40001077983 */ /* 0x000ea80000300800 */
[----:B------:R-:W2:Y:S01]  /*59490*/  LDL.LU R28, [R1+0xbac] ;  /* 0x000bac00011c7983 */ /* 0x000ea20000300800 */
[----:B---3--:R-:W-:-:S15]  /*594a0*/  HMMA.16816.F32 R16, R20, R4, R16 ;  /* 0x000000041410723c */ /* 0x008fde0000001810 */
[----:B------:R-:W-:-:S04]  /*594b0*/  NOP ;  /* 0x0000000000007918 */ /* 0x000fc80000000000 */
[----:B------:R-:W-:Y:S04]  /*594c0*/  STL.64 [R1+0x190], R16 ;  /* 0x0001901001007387 */ /* 0x000fe80000100a00 */
[----:B------:R0:W-:Y:S04]  /*594d0*/  STL.64 [R1+0x198], R18 ;  /* 0x0001981201007387 */ /* 0x0001e80000100a00 */
[----:B0-----:R-:W4:Y:S04]  /*594e0*/  LDL.LU.64 R18, [R1+0x3ba0] ;  /* 0x003ba00001127983 */ /* 0x001f280000300a00 */
[----:B------:R-:W2:Y:S01]  /*594f0*/  LDL.LU.64 R16, [R1+0x3b98] ;  /* 0x003b980001107983 */ /* 0x000ea20000300a00 */
[----:B----4-:R-:W-:-:S02]  /*59500*/  IMAD R0, R0, 0x100, R18 ;  /* 0x0000010000007824 */ /* 0x010fc400078e0212 */
[----:B--2---:R-:W-:Y:S01]  /*59510*/  IMAD R6, R6, 0x100, R17 ;  /* 0x0000010006067824 */ /* 0x004fe200078e0211 */
[----:B------:R-:W2:Y:S04]  /*59520*/  LDL.LU R18, [R1+0x3b94] ;  /* 0x003b940001127983 */ /* 0x000ea80000300800 */
        /* <DEDUP_REMOVED lines=16> */
[----:B------:R-:W-:Y:S04]  /*59630*/  STL.64 [R1+0x160], R16 ;  /* 0x0001601001007387 */ /* 0x000fe80000100a00 */
[----:B------:R0:W-:Y:S04]  /*59640*/  STL.64 [R1+0x168], R18 ;  /* 0x0001681201007387 */ /* 0x0001e80000100a00 */
[----:B0-----:R-:W2:Y:S04]  /*59650*/  LDL.LU.64 R18, [R1+0x3b70] ;  /* 0x003b700001127983 */ /* 0x001ea80000300a00 */
[----:B------:R-:W2:Y:S01]  /*59660*/  LDL.LU.64 R16, [R1+0x3b68] ;  /* 0x003b680001107983 */ /* 0x000ea20000300a00 */
[----:B------:R-:W-:-:S02]  /*59670*/  IMAD R6, R8, 0x100, R25 ;  /* 0x0000010008067824 */ /* 0x000fc400078e0219 */
[----:B------:R-:W-:Y:S02]  /*59680*/  IMAD R7, R10, 0x100, R9 ;  /* 0x000001000a077824 */ /* 0x000fe400078e0209 */
[----:B------:R-:W-:Y:S02]  /*59690*/  IMAD R28, R29, 0x100, R11 ;  /* 0x000001001d1c7824 */ /* 0x000fe400078e020b */
[----:B-----5:R-:W-:Y:S01]  /*596a0*/  IMAD R0, R26, 0x100, R27 ;  /* 0x000001001a007824 */ /* 0x020fe200078e021b */
[----:B--2---:R-:W-:Y:S04]  /*596b0*/  HMMA.16816.F32 R8, R20, R2, R16 ;  /* 0x000000021408723c */ /* 0x004fe80000001810 */
[----:B------:R-:W-:Y:S02]  /*596c0*/  F2FP.F16.E4M3.UNPACK_B R20, R0 ;  /* 0x00000000ff14723e */ /* 0x000fe400020006ff */
[----:B------:R-:W-:-:S02]  /*596d0*/  F2FP.F16.E4M3.UNPACK_B R21, R6 ;  /* 0x00000006ff15723e */ /* 0x000fc400020006ff */
[----:B------:R-:W-:Y:S02]  /*596e0*/  F2FP.F16.E4M3.UNPACK_B R22, R7 ;  /* 0x00000007ff16723e */ /* 0x000fe400020006ff */
[----:B------:R-:W-:Y:S01]  /*596f0*/  F2FP.F16.E4M3.UNPACK_B R23, R28 ;  /* 0x0000001cff17723e */ /* 0x000fe200020006ff */
[----:B------:R-:W2:Y:S04]  /*59700*/  LDL.LU R18, [R1+0xbd8] ;  /* 0x000bd80001127983 */ /* 0x000ea80000300800 */
[----:B------:R-:W2:Y:S04]  /*59710*/  LDL.LU R17, [R1+0xbd4] ;  /* 0x000bd40001117983 */ /* 0x000ea80000300800 */
[----:B------:R-:W-:Y:S04]  /*59720*/  STL.64 [R1+0x150], R8 ;  /* 0x0001500801007387 */ /* 0x000fe80000100a00 */
[----:B------:R0:W-:Y:S04]  /*59730*/  STL.64 [R1+0x158], R10 ;  /* 0x0001580a01007387 */ /* 0x0001e80000100a00 */
[----:B------:R-:W-:Y:S04]  /*59740*/  STL [R1+0x3b5c], R2 ;  /* 0x003b5c0201007387 */ /* 0x000fe80000100800 */
[----:B------:R-:W-:Y:S04]  /*59750*/  STL [R1+0x3b58], R3 ;  /* 0x003b580301007387 */ /* 0x000fe80000100800 */
[----:B------:R1:W-:Y:S01]  /*59760*/  STL [R1+0x3b60], R5 ;  /* 0x003b600501007387 */ /* 0x0003e20000100800 */
[----:B0-----:R-:W-:Y:S03]  /*59770*/  HMMA.16816.F32 R8, R20, R4, R12 ;  /* 0x000000041408723c */ /* 0x001fe6000000180c */
[----:B------:R-:W4:-:S15]  /*59780*/  LDL.LU R12, [R1+0xc0] ;  /* 0x0000c000010c7983 */ /* 0x000f1e0000300800 */
[----:B------:R-:W-:Y:S01]  /*59790*/  NOP ;  /* 0x0000000000007918 */ /* 0x000fe20000000000 */
[----:B------:R-:W-:Y:S04]  /*597a0*/  STL.64 [R1+0x140], R8 ;  /* 0x0001400801007387 */ /* 0x000fe80000100a00 */
[----:B------:R-:W-:Y:S04]  /*597b0*/  STL.64 [R1+0x148], R10 ;  /* 0x0001480a01007387 */ /* 0x000fe80000100a00 */
[----:B----4-:R-:W-:Y:S04]  /*597c0*/  STL [R1+0x3b30], R12 ;  /* 0x003b300c01007387 */ /* 0x010fe80000100800 */
[----:B------:R-:W4:Y:S04]  /*597d0*/  LDL.LU R13, [R1+0xc4] ;  /* 0x0000c400010d7983 */ /* 0x000f280000300800 */
[----:B----4-:R0:W-:Y:S04]  /*597e0*/  STL [R1+0x3b34], R13 ;  /* 0x003b340d01007387 */ /* 0x0101e80000100800 */
[----:B------:R-:W4:Y:S04]  /*597f0*/  LDL.LU R14, [R1+0xc8] ;  /* 0x0000c800010e7983 */ /* 0x000f280000300800 */
[----:B------:R-:W4:Y:S04]  /*59800*/  LDL.LU R15, [R1+0xcc] ;  /* 0x0000cc00010f7983 */ /* 0x000f280000300800 */
[----:B-1----:R-:W5:Y:S04]  /*59810*/  LDL.LU R5, [R1+0xbe0] ;  /* 0x000be00001057983 */ /* 0x002f680000300800 */
[----:B------:R-:W5:Y:S04]  /*59820*/  LDL.LU R6, [R1+0xbdc] ;  /* 0x000bdc0001067983 */ /* 0x000f680000300800 */
[----:B------:R-:W2:Y:S04]  /*59830*/  LDL.LU R2, [R1+0xbe8] ;  /* 0x000be80001027983 */ /* 0x000ea80000300800 */
[----:B------:R-:W2:Y:S04]  /*59840*/  LDL.LU R7, [R1+0xbe4] ;  /* 0x000be40001077983 */ /* 0x000ea80000300800 */
[----:B------:R-:W2:Y:S04]  /*59850*/  LDL.LU R3, [R1+0xbf0] ;  /* 0x000bf00001037983 */ /* 0x000ea80000300800 */
[----:B------:R-:W2:Y:S04]  /*59860*/  LDL.LU R28, [R1+0xbec] ;  /* 0x000bec00011c7983 */ /* 0x000ea80000300800 */
[----:B0-----:R-:W2:Y:S04]  /*59870*/  LDL.LU R13, [R1+0xbf8] ;  /* 0x000bf800010d7983 */ /* 0x001ea80000300800 */
[----:B------:R-:W2:Y:S04]  /*59880*/  LDL.LU R12, [R1+0xc00] ;  /* 0x000c0000010c7983 */ /* 0x000ea80000300800 */
        /* <DEDUP_REMOVED lines=17> */
[----:B------:R-:W-:-:S02]  /*599a0*/  IMAD R0, R17, 0x100, R18 ;  /* 0x0000010011007824 */ /* 0x000fc400078e0212 */
[----:B-----5:R-:W-:Y:S02]  /*599b0*/  IMAD R6, R6, 0x100, R5 ;  /* 0x0000010006067824 */ /* 0x020fe400078e0205 */
[----:B------:R-:W-:Y:S02]  /*599c0*/  IMAD R7, R7, 0x100, R2 ;  /* 0x0000010007077824 */ /* 0x000fe400078e0202 */
[----:B------:R-:W-:Y:S01]  /*599d0*/  IMAD R28, R28, 0x100, R3 ;  /* 0x000001001c1c7824 */ /* 0x000fe200078e0203 */
[----:B--2---:R-:W-:Y:S04]  /*599e0*/  STL.64 [R1+0x3b20], R26 ;  /* 0x003b201a01007387 */ /* 0x004fe80000100a00 */
[----:B---3--:R0:W-:Y:S04]  /*599f0*/  STL.64 [R1+0x3b18], R24 ;  /* 0x003b181801007387 */ /* 0x0081e80000100a00 */
[----:B0-----:R-:W2:Y:S04]  /*59a00*/  LDL.LU R24, [R1+0xb0] ;  /* 0x0000b00001187983 */ /* 0x001ea80000300800 */
[----:B------:R-:W2:Y:S04]  /*59a10*/  LDL.LU R25, [R1+0xb4] ;  /* 0x0000b40001197983 */ /* 0x000ea80000300800 */
[----:B------:R-:W2:Y:S04]  /*59a20*/  LDL.LU R26, [R1+0xb8] ;  /* 0x0000b800011a7983 */ /* 0x000ea80000300800 */
[----:B------:R-:W2:Y:S04]  /*59a30*/  LDL.LU R27, [R1+0xbc] ;  /* 0x0000bc00011b7983 */ /* 0x000ea80000300800 */
[----:B------:R-:W3:Y:S04]  /*59a40*/  LDL.LU R19, [R1+0xc24] ;  /* 0x000c240001137983 */ /* 0x000ee80000300800 */
[----:B------:R-:W5:Y:S04]  /*59a50*/  LDL.LU R18, [R1+0xc30] ;  /* 0x000c300001127983 */ /* 0x000f680000300800 */
[----:B------:R-:W5:Y:S04]  /*59a60*/  LDL.LU R17, [R1+0xc2c] ;  /* 0x000c2c0001117983 */ /* 0x000f680000300800 */
[----:B------:R-:W2:Y:S04]  /*59a70*/  LDL.LU R8, [R1] ;  /* 0x0000000001087983 */ /* 0x000ea80000300800 */
        /* <DEDUP_REMOVED lines=17> */
[----:B------:R-:W4:Y:S04]  /*59b90*/  LDL.LU R7, [R1+0xc04] ;  /* 0x000c040001077983 */ /* 0x000f280000300800 */
        /* <DEDUP_REMOVED lines=9> */
[----:B------:R-:W2:Y:S04]  /*59c30*/  LDL.LU R13, [R1+0x3b34] ;  /* 0x003b3400010d7983 */ /* 0x000ea80000300800 */
[----:B------:R-:W2:Y:S01]  /*59c40*/  LDL.LU R12, [R1+0x3b30] ;  /* 0x003b3000010c7983 */ /* 0x000ea20000300800 */
[----:B----4-:R-:W-:Y:S02]  /*59c50*/  IMAD R7, R7, 0x100, R16 ;  /* 0x0000010007077824 */ /* 0x010fe400078e0210 */
[----:B------:R-:W-:Y:S01]  /*59c60*/  IMAD R28, R28, 0x100, R29 ;  /* 0x000001001c1c7824 */ /* 0x000fe200078e021d */
[----:B------:R-:W3:Y:S04]  /*59c70*/  LDL.LU R16, [R1+0x3b2c] ;  /* 0x003b2c0001107983 */ /* 0x000ee80000300800 */
[----:B------:R-:W4:Y:S01]  /*59c80*/  LDL.LU R29, [R1+0x3b28] ;  /* 0x003b2800011d7983 */ /* 0x000f220000300800 */
[----:B--2---:R-:W-:Y:S03]  /*59c90*/  HMMA.16816.F32 R20, R20, R2, R12 ;  /* 0x000000021414723c */ /* 0x004fe6000000180c */
[----:B------:R-:W2:-:S15]  /*59ca0*/  LDL.LU R12, [R1+0x40] ;  /* 0x00004000010c7983 */ /* 0x000e9e0000300800 */
[----:B------:R-:W-:Y:S01]  /*59cb0*/  NOP ;  /* 0x0000000000007918 */ /* 0x000fe20000000000 */
[----:B------:R0:W-:Y:S04]  /*59cc0*/  STL.64 [R1+0x110], R20 ;  /* 0x0001101401007387 */ /* 0x0001e80000100a00 */
[----:B------:R1:W-:Y:S04]  /*59cd0*/  STL.64 [R1+0x118], R22 ;  /* 0x0001181601007387 */ /* 0x0003e80000100a00 */
[----:B------:R-:W2:Y:S04]  /*59ce0*/  LDL.LU R13, [R1+0x44] ;  /* 0x00004400010d7983 */ /* 0x000ea80000300800 */
[----:B------:R-:W2:Y:S04]  /*59cf0*/  LDL.LU R14, [R1+0x48] ;  /* 0x00004800010e7983 */ /* 0x000ea80000300800 */
[----:B------:R-:W2:Y:S01]  /*59d00*/  LDL.LU R15, [R1+0x4c] ;  /* 0x00004c00010f7983 */ /* 0x000ea20000300800 */
[----:B0-----:R-:W-:-:S02]  /*59d10*/  F2FP.F16.E4M3.UNPACK_B R20, R0 ;  /* 0x00000000ff14723e */ /* 0x001fc400020006ff */
[----:B------:R-:W-:Y:S02]  /*59d20*/  F2FP.F16.E4M3.UNPACK_B R21, R6 ;  /* 0x00000006ff15723e */ /* 0x000fe400020006ff */
[----:B-1----:R-:W-:Y:S02]  /*59d30*/  F2FP.F16.E4M3.UNPACK_B R22, R7 ;  /* 0x00000007ff16723e */ /* 0x002fe400020006ff */
[----:B------:R-:W-:Y:S01]  /*59d40*/  F2FP.F16.E4M3.UNPACK_B R23, R28 ;  /* 0x0000001cff17723e */ /* 0x000fe200020006ff */
[----:B------:R-:W2:Y:S04]  /*59d50*/  LDL.LU R0, [R1+0xc14] ;  /* 0x000c140001007983 */ /* 0x000ea80000300800 */
[----:B------:R-:W2:Y:S02]  /*59d60*/  LDL.LU R6, [R1+0xc18] ;  /* 0x000c180001067983 */ /* 0x000ea40000300800 */
[----:B------:R-:W-:-:S15]  /*59d70*/  HMMA.16816.F32 R24, R20, R4, R24 ;  /* 0x000000041418723c */ /* 0x000fde0000001818 */
[----:B------:R-:W-:-:S04]  /*59d80*/  NOP ;  /* 0x0000000000007918 */ /* 0x000fc80000000000 */
[----:B------:R-:W-:Y:S04]  /*59d90*/  STL.64 [R1+0x100], R24 ;  /* 0x0001001801007387 */ /* 0x000fe80000100a00 */
[----:B------:R0:W-:Y:S04]  /*59da0*/  STL.64 [R1+0x108], R26 ;  /* 0x0001081a01007387 */ /* 0x0001e80000100a00 */
[----:B0-----:R-:W2:Y:S04]  /*59db0*/  LDL.LU.64 R26, [R1+0x3b20] ;  /* 0x003b2000011a7983 */ /* 0x001ea80000300a00 */
[----:B------:R-:W2:Y:S01]  /*59dc0*/  LDL.LU.64 R24, [R1+0x3b18] ;  /* 0x003b180001187983 */ /* 0x000ea20000300a00 */
[----:B------:R-:W-:Y:S01]  /*59dd0*/  HMMA.16816.F32 R20, R20, R2, R8 ;  /* 0x000000021414723c */ /* 0x000fe20000001808 */
[----:B-----5:R-:W-:-:S02]  /*59de0*/  IMAD R28, R17, 0x100, R18 ;  /* 0x00000100111c7824 */ /* 0x020fc400078e0212 */
[----:B------:R-:W5:Y:S04]  /*59df0*/  LDL.LU R17, [R1+0xc38] ;  /* 0x000c380001117983 */ /* 0x000f680000300800 */
[----:B------:R-:W3:Y:S01]  /*59e00*/  LDL.LU R18, [R1+0xc40] ;  /* 0x000c400001127983 */ /* 0x000ee20000300800 */
[----:B----4-:R-:W-:Y:S02]  /*59e10*/  IMAD.MOV.U32 R10, RZ, RZ, R29 ;  /* 0x000000ffff0a7224 */ /* 0x010fe400078e001d */
[----:B--2---:R-:W-:Y:S02]  /*59e20*/  IMAD R7, R19, 0x100, R25 ;  /* 0x0000010013077824 */ /* 0x004fe400078e0219 */
[----:B------:R-:W2:Y:S04]  /*59e30*/  LDL.LU R19, [R1+0xc48] ;  /* 0x000c480001137983 */ /* 0x000ea80000300800 */
[----:B------:R-:W4:Y:S04]  /*59e40*/  LDL.LU R8, [R1+0x10] ;  /* 0x0000100001087983 */ /* 0x000f280000300800 */
[----:B------:R0:W-:Y:S04]  /*59e50*/  STL.64 [R1+0xe0], R20 ;  /* 0x0000e01401007387 */ /* 0x0001e80000100a00 */
[----:B------:R1:W-:Y:S04]  /*59e60*/  STL.64 [R1+0xe8], R22 ;  /* 0x0000e81601007387 */ /* 0x0003e80000100a00 */
[----:B------:R-:W4:Y:S04]  /*59e70*/  LDL.LU R9, [R1+0x14] ;  /* 0x0000140001097983 */ /* 0x000f280000300800 */
[----:B------:R-:W2:Y:S04]  /*59e80*/  LDL.LU R29, [R1+0x3b10] ;  /* 0x003b1000011d7983 */ /* 0x000ea80000300800 */
[----:B------:R-:W2:Y:S01]  /*59e90*/  LDL.LU R11, [R1+0x1c] ;  /* 0x00001c00010b7983 */ /* 0x000ea20000300800 */
[----:B------:R-:W-:-:S02]  /*59ea0*/  IMAD R0, R0, 0x100, R6 ;  /* 0x0000010000007824 */ /* 0x000fc400078e0206 */
[----:B------:R-:W-:-:S03]  /*59eb0*/  IMAD R6, R26, 0x100, R27 ;  /* 0x000001001a067824 */ /* 0x000fc600078e021b */
[----:B0-----:R-:W-:Y:S02]  /*59ec0*/  F2FP.F16.E4M3.UNPACK_B R20, R0 ;  /* 0x00000000ff14723e */ /* 0x001fe400020006ff */
[----:B------:R-:W-:Y:S02]  /*59ed0*/  F2FP.F16.E4M3.UNPACK_B R21, R6 ;  /* 0x00000006ff15723e */ /* 0x000fe400020006ff */
[----:B-1----:R-:W-:Y:S02]  /*59ee0*/  F2FP.F16.E4M3.UNPACK_B R22, R7 ;  /* 0x00000007ff16723e */ /* 0x002fe400020006ff */
[----:B------:R-:W-:-:S07]  /*59ef0*/  F2FP.F16.E4M3.UNPACK_B R23, R28 ;  /* 0x0000001cff17723e */ /* 0x000fce00020006ff */
[----:B------:R-:W-:Y:S01]  /*59f00*/  HMMA.16816.F32 R12, R20, R4, R12 ;  /* 0x00000004140c723c */ /* 0x000fe2000000180c */
[----:B--2---:R-:W-:Y:S04]  /*59f10*/  STL.64 [R1+0x3af8], R10 ;  /* 0x003af80a01007387 */ /* 0x004fe80000100a00 */
[----:B----4-:R0:W-:Y:S04]  /*59f20*/  STL.64 [R1+0x3af0], R8 ;  /* 0x003af00801007387 */ /* 0x0101e80000100a00 */
[----:B0-----:R-:W2:Y:S04]  /*59f30*/  LDL.LU R8, [R1+0x20] ;  /* 0x0000200001087983 */ /* 0x001ea80000300800 */
[----:B------:R-:W2:Y:S04]  /*59f40*/  LDL.LU R9, [R1+0x24] ;  /* 0x0000240001097983 */ /* 0x000ea80000300800 */
[----:B------:R-:W2:Y:S04]  /*59f50*/  LDL.LU R10, [R1+0x28] ;  /* 0x00002800010a7983 */ /* 0x000ea80000300800 */
[----:B------:R-:W4:Y:S04]  /*59f60*/  LDL.LU R25, [R1+0xc58] ;  /* 0x000c580001197983 */ /* 0x000f280000300800 */
[----:B------:R-:W2:Y:S04]  /*59f70*/  LDL.LU R26, [R1+0xc60] ;  /* 0x000c6000011a7983 */ /* 0x000ea80000300800 */
[----:B------:R-:W2:Y:S04]  /*59f80*/  LDL.LU R27, [R1+0xc68] ;  /* 0x000c6800011b7983 */ /* 0x000ea80000300800 */
[----:B------:R-:W5:Y:S04]  /*59f90*/  LDL.LU R0, [R1+0xc34] ;  /* 0x000c340001007983 */ /* 0x000f680000300800 */
[----:B------:R-:W2:Y:S04]  /*59fa0*/  LDL.LU R6, [R1+0xc3c] ;  /* 0x000c3c0001067983 */ /* 0x000ea80000300800 */
[----:B------:R-:W4:Y:S04]  /*59fb0*/  LDL.LU R7, [R1+0xc44] ;  /* 0x000c440001077983 */ /* 0x000f280000300800 */
[----:B------:R-:W4:Y:S01]  /*59fc0*/  LDL.LU R28, [R1+0xc4c] ;  /* 0x000c4c00011c7983 */ /* 0x000f220000300800 */
[----:B------:R-:W-:-:S03]  /*59fd0*/  IMAD.MOV.U32 R11, RZ, RZ, R29 ;  /* 0x000000ffff0b7224 */ /* 0x000fc600078e001d */
[----:B------:R-:W-:Y:S04]  /*59fe0*/  STL.64 [R1+0xd0], R12 ;  /* 0x0000d00c01007387 */ /* 0x000fe80000100a00 */
[----:B------:R3:W-:Y:S01]  /*59ff0*/  STL [R1+0xd8], R14 ;  /* 0x0000d80e01007387 */ /* 0x0007e20000100800 */
[----:B------:R-:W-:Y:S02]  /*5a000*/  IMAD.MOV.U32 R29, RZ, RZ, R15 ;  /* 0x000000ffff1d7224 */ /* 0x000fe400078e000f */
[----:B---3--:R-:W-:Y:S01]  /*5a010*/  IMAD.MOV.U32 R14, RZ, RZ, R16 ;  /* 0x000000ffff0e7224 */ /* 0x008fe200078e0010 */
[----:B------:R-:W3:Y:S04]  /*5a020*/  LDL.LU R12, [R1+0x30] ;  /* 0x00003000010c7983 */ /* 0x000ee80000300800 */
[----:B------:R-:W3:Y:S04]  /*5a030*/  LDL.LU R13, [R1+0x34] ;  /* 0x00003400010d7983 */ /* 0x000ee80000300800 */
[----:B------:R-:W3:Y:S04]  /*5a040*/  LDL.LU R16, [R1+0x3b0c] ;  /* 0x003b0c0001107983 */ /* 0x000ee80000300800 */
[----:B------:R-:W3:Y:S04]  /*5a050*/  LDL.LU R15, [R1+0x3c] ;  /* 0x00003c00010f7983 */ /* 0x000ee80000300800 */
[----:B------:R0:W-:Y:S04]  /*5a060*/  STL [R1+0x3978], R29 ;  /* 0x0039781d01007387 */ /* 0x0001e80000100800 */
[----:B0-----:R-:W3:Y:S01]  /*5a070*/  LDL.LU R29, [R1+0xc50] ;  /* 0x000c5000011d7983 */ /* 0x001ee20000300800 */
[----:B-----5:R-:W-:-:S02]  /*5a080*/  IMAD R0, R0, 0x100, R17 ;  /* 0x0000010000007824 */ /* 0x020fc400078e0211 */
[----:B--2---:R-:W-:Y:S01]  /*5a090*/  IMAD R6, R6, 0x100, R18 ;  /* 0x0000010006067824 */ /* 0x004fe200078e0212 */
[----:B------:R-:W2:Y:S04]  /*5a0a0*/  LDL.LU R17, [R1+0x3b08] ;  /* 0x003b080001117983 */ /* 0x000ea80000300800 */
[----:B------:R-:W2:Y:S01]  /*5a0b0*/  LDL.LU R18, [R1+0x3b04] ;  /* 0x003b040001127983 */ /* 0x000ea20000300800 */
[----:B----4-:R-:W-:-:S03]  /*5a0c0*/  IMAD R7, R7, 0x100, R19 ;  /* 0x0000010007077824 */ /* 0x010fc600078e0213 */
[----:B------:R-:W2:Y:S01]  /*5a0d0*/  LDL.LU R19, [R1+0x3b00] ;  /* 0x003b000001137983 */ /* 0x000ea20000300800 */
[----:B---3--:R-:W-:Y:S01]  /*5a0e0*/  IMAD R28, R28, 0x100, R29 ;  /* 0x000001001c1c7824 */ /* 0x008fe200078e021d */
[----:B--2---:R-:W-:Y:S02]  /*5a0f0*/  HMMA.16816.F32 R16, R20, R2, R16 ;  /* 0x000000021410723c */ /* 0x004fe40000001810 */
[----:B------:R-:W2:Y:S04]  /*5a100*/  LDL.LU R20, [R1+0xc6c] ;  /* 0x000c6c0001147983 */ /* 0x000ea80000300800 */
[----:B------:R-:W3:-:S13]  /*5a110*/  LDL.LU R21, [R1+0xc84] ;  /* 0x000c840001157983 */ /* 0x000eda0000300800 */
[----:B------:R0:W-:Y:S04]  /*5a120*/  STL.64 [R1+0xc0], R16 ;  /* 0x0000c01001007387 */ /* 0x0001e80000100a00 */
[----:B------:R1:W-:Y:S04]  /*5a130*/  STL.64 [R1+0xc8], R18 ;  /* 0x0000c81201007387 */ /* 0x0003e80000100a00 */
[----:B------:R-:W4:Y:S04]  /*5a140*/  LDL.LU R22, [R1+0xc90] ;  /* 0x000c900001167983 */ /* 0x000f280000300800 */
[----:B------:R-:W4:Y:S01]  /*5a150*/  LDL.LU R23, [R1+0xc8c] ;  /* 0x000c8c0001177983 */ /* 0x000f220000300800 */
[----:B0-----:R-:W-:-:S02]  /*5a160*/  F2FP.F16.E4M3.UNPACK_B R16, R0 ;  /* 0x00000000ff10723e */ /* 0x001fc400020006ff */
[----:B------:R-:W-:Y:S02]  /*5a170*/  F2FP.F16.E4M3.UNPACK_B R17, R6 ;  /* 0x00000006ff11723e */ /* 0x000fe400020006ff */
[----:B-1----:R-:W-:Y:S02]  /*5a180*/  F2FP.F16.E4M3.UNPACK_B R18, R7 ;  /* 0x00000007ff12723e */ /* 0x002fe400020006ff */
[----:B------:R-:W-:Y:S01]  /*5a190*/  F2FP.F16.E4M3.UNPACK_B R19, R28 ;  /* 0x0000001cff13723e */ /* 0x000fe200020006ff */
[----:B------:R-:W5:Y:S04]  /*5a1a0*/  LDL.LU R0, [R1+0xc54] ;  /* 0x000c540001007983 */ /* 0x000f680000300800 */
[----:B------:R-:W2:Y:S04]  /*5a1b0*/  LDL.LU R6, [R1+0xc5c] ;  /* 0x000c5c0001067983 */ /* 0x000ea80000300800 */
[----:B------:R-:W3:Y:S04]  /*5a1c0*/  LDL.LU R7, [R1+0xc64] ;  /* 0x000c640001077983 */ /* 0x000ee80000300800 */
[----:B------:R-:W4:Y:S01]  /*5a1d0*/  LDL.LU R28, [R1+0xc88] ;  /* 0x000c8800011c7983 */ /* 0x000f220000300800 */
[----:B------:R-:W-:-:S15]  /*5a1e0*/  HMMA.16816.F32 R8, R16, R4, R8 ;  /* 0x000000041008723c */ /* 0x000fde0000001808 */
[----:B------:R-:W-:-:S04]  /*5a1f0*/  NOP ;  /* 0x0000000000007918 */ /* 0x000fc80000000000 */
[----:B------:R-:W-:Y:S04]  /*5a200*/  STL.64 [R1+0xb0], R8 ;  /* 0x0000b00801007387 */ /* 0x000fe80000100a00 */
[----:B------:R0:W-:Y:S01]  /*5a210*/  STL [R1+0xb8], R10 ;  /* 0x0000b80a01007387 */ /* 0x0001e20000100800 */
[----:B------:R-:W-:-:S03]  /*5a220*/  IMAD.MOV.U32 R29, RZ, RZ, R11 ;  /* 0x000000ffff1d7224 */ /* 0x000fc600078e000b */
[----:B0-----:R-:W4:Y:S04]  /*5a230*/  LDL.LU.64 R10, [R1+0x3af8] ;  /* 0x003af800010a7983 */ /* 0x001f280000300a00 */
[----:B------:R-:W4:Y:S04]  /*5a240*/  LDL.LU.64 R8, [R1+0x3af0] ;  /* 0x003af00001087983 */ /* 0x000f280000300a00 */
[----:B------:R0:W-:Y:S04]  /*5a250*/  STL [R1+0x397c], R29 ;  /* 0x00397c1d01007387 */ /* 0x0001e80000100800 */
[----:B0-----:R-:W4:Y:S01]  /*5a260*/  LDL.LU R29, [R1+0xc70] ;  /* 0x000c7000011d7983 */ /* 0x001f220000300800 */
[----:B-----5:R-:W-:-:S02]  /*5a270*/  IMAD R0, R0, 0x100, R25 ;  /* 0x0000010000007824 */ /* 0x020fc400078e0219 */
[----:B--2---:R-:W-:Y:S01]  /*5a280*/  IMAD R6, R6, 0x100, R26 ;  /* 0x0000010006067824 */ /* 0x004fe200078e021a */
[----:B------:R-:W2:Y:S04]  /*5a290*/  LDL.LU R25, [R1+0x3ae8] ;  /* 0x003ae80001197983 */ /* 0x000ea80000300800 */
[----:B------:R-:W2:Y:S01]  /*5a2a0*/  LDL.LU R26, [R1+0x3ae4] ;  /* 0x003ae400011a7983 */ /* 0x000ea20000300800 */
[----:B---3--:R-:W-:-:S03]  /*5a2b0*/  IMAD R7, R7, 0x100, R27 ;  /* 0x0000010007077824 */ /* 0x008fc600078e021b */
[----:B------:R-:W2:Y:S01]  /*5a2c0*/  LDL.LU R27, [R1+0x3ae0] ;  /* 0x003ae000011b7983 */ /* 0x000ea20000300800 */
[----:B----4-:R-:W-:Y:S03]  /*5a2d0*/  HMMA.16816.F32 R16, R16, R2, R8 ;  /* 0x000000021010723c */ /* 0x010fe60000001808 */
[----:B------:R-:W3:Y:S04]  /*5a2e0*/  LDL.LU.64 R10, [R1+0x3ad8] ;  /* 0x003ad800010a7983 */ /* 0x000ee80000300a00 */
[----:B------:R-:W3:Y:S01]  /*5a2f0*/  LDL.LU.64 R8, [R1+0x3ad0] ;  /* 0x003ad00001087983 */ /* 0x000ee20000300a00 */
[----:B------:R-:W-:-:S11]  /*5a300*/  IMAD R20, R20, 0x100, R29 ;  /* 0x0000010014147824 */ /* 0x000fd600078e021d */
[----:B------:R0:W-:Y:S04]  /*5a310*/  STL.64 [R1+0x90], R16 ;  /* 0x0000901001007387 */ /* 0x0001e80000100a00 */
[----:B------:R1:W-:Y:S01]  /*5a320*/  STL.64 [R1+0x98], R18 ;  /* 0x0000981201007387 */ /* 0x0003e20000100a00 */
[----:B0-----:R-:W-:Y:S02]  /*5a330*/  F2FP.F16.E4M3.UNPACK_B R16, R0 ;  /* 0x00000000ff10723e */ /* 0x001fe400020006ff */
[----:B------:R-:W-:Y:S02]  /*5a340*/  F2FP.F16.E4M3.UNPACK_B R17, R6 ;  /* 0x00000006ff11723e */ /* 0x000fe400020006ff */
[----:B-1----:R-:W-:Y:S02]  /*5a350*/  F2FP.F16.E4M3.UNPACK_B R18, R7 ;  /* 0x00000007ff12723e */ /* 0x002fe400020006ff */
[----:B------:R-:W-:Y:S01]  /*5a360*/  F2FP.F16.E4M3.UNPACK_B R19, R20 ;  /* 0x00000014ff13723e */ /* 0x000fe200020006ff */
[----:B------:R-:W4:Y:S04]  /*5a370*/  LDL.LU R0, [R1+0xc74] ;  /* 0x000c740001007983 */ /* 0x000f280000300800 */
[----:B------:R-:W5:Y:S04]  /*5a380*/  LDL.LU R6, [R1+0xc7c] ;  /* 0x000c7c0001067983 */ /* 0x000f680000300800 */
[----:B------:R-:W5:Y:S04]  /*5a390*/  LDL.LU R7, [R1+0xc80] ;  /* 0x000c800001077983 */ /* 0x000f680000300800 */
[----:B------:R-:W4:Y:S01]  /*5a3a0*/  LDL.LU R20, [R1+0xc78] ;  /* 0x000c780001147983 */ /* 0x000f220000300800 */
[----:B------:R-:W-:-:S15]  /*5a3b0*/  HMMA.16816.F32 R12, R16, R4, R12 ;  /* 0x00000004100c723c */ /* 0x000fde000000180c */
        /* <DEDUP_REMOVED lines=8> */
[----:B-----5:R-:W-:-:S02]  /*5a440*/  IMAD R6, R6, 0x100, R7 ;  /* 0x0000010006067824 */ /* 0x020fc400078e0207 */
[----:B------:R-:W-:Y:S02]  /*5a450*/  IMAD R7, R21, 0x100, R28 ;  /* 0x0000010015077824 */ /* 0x000fe400078e021c */
[----:B----4-:R-:W-:Y:S01]  /*5a460*/  IMAD R0, R0, 0x100, R20 ;  /* 0x0000010000007824 */ /* 0x010fe200078e0214 */
[----:B------:R-:W4:Y:S01]  /*5a470*/  LDL.LU R28, [R1+0x300] ;  /* 0x00030000011c7983 */ /* 0x000f220000300800 */
[----:B------:R-:W-:-:S03]  /*5a480*/  IMAD R20, R23, 0x100, R22 ;  /* 0x0000010017147824 */ /* 0x000fc600078e0216 */
[----:B------:R-:W5:Y:S04]  /*5a490*/  LDL.LU R21, [R1+0x304] ;  /* 0x0003040001157983 */ /* 0x000f680000300800 */
[----:B------:R-:W5:Y:S01]  /*5a4a0*/  LDL.LU R22, [R1+0x2f0] ;  /* 0x0002f00001167983 */ /* 0x000f620000300800 */
[----:B--2---:R-:W-:Y:S03]  /*5a4b0*/  HMMA.16816.F32 R12, R16, R2, R12 ;  /* 0x00000002100c723c */ /* 0x004fe6000000180c */
[----:B------:R-:W2:Y:S04]  /*5a4c0*/  LDL.LU R16, [R1+0xc94] ;  /* 0x000c940001107983 */ /* 0x000ea80000300800 */
[----:B------:R-:W2:-:S12]  /*5a4d0*/  LDL.LU R17, [R1+0xc9c] ;  /* 0x000c9c0001117983 */ /* 0x000e980000300800 */
        /* <DEDUP_REMOVED lines=10> */
[----:B------:R-:W2:Y:S04]  /*5a580*/  LDL.LU R6, [R1+0xca0] ;  /* 0x000ca00001067983 */ /* 0x000ea80000300800 */
[----:B------:R-:W2:Y:S01]  /*5a590*/  LDL.LU R7, [R1+0xc98] ;  /* 0x000c980001077983 */ /* 0x000ea20000300800 */
[----:B---3--:R-:W-:-:S15]  /*5a5a0*/  HMMA.16816.F32 R8, R12, R4, R8 ;  /* 0x000000040c08723c */ /* 0x008fde0000001808 */
[----:B------:R-:W-:-:S04]  /*5a5b0*/  NOP ;  /* 0x0000000000007918 */ /* 0x000fc80000000000 */
[----:B------:R0:W-:Y:S04]  /*5a5c0*/  STL [R1+0x38f4], R8 ;  /* 0x0038f40801007387 */ /* 0x0001e80000100800 */
[----:B------:R1:W-:Y:S04]  /*5a5d0*/  STL [R1+0x38f0], R9 ;  /* 0x0038f00901007387 */ /* 0x0003e80000100800 */
[----:B------:R3:W-:Y:S04]  /*5a5e0*/  STL [R1+0x38ec], R10 ;  /* 0x0038ec0a01007387 */ /* 0x0007e80000100800 */
[----:B------:R3:W-:Y:S04]  /*5a5f0*/  STL [R1+0x38e8], R11 ;  /* 0x0038e80b01007387 */ /* 0x0007e80000100800 */
[----:B0-----:R-:W2:Y:S04]  /*5a600*/  LDL.LU R8, [R1+0x230] ;  /* 0x0002300001087983 */ /* 0x001ea80000300800 */
[----:B-1----:R-:W2:Y:S04]  /*5a610*/  LDL.LU R9, [R1+0x234] ;  /* 0x0002340001097983 */ /* 0x002ea80000300800 */
[----:B---3--:R-:W3:Y:S04]  /*5a620*/  LDL.LU R10, [R1+0x238] ;  /* 0x00023800010a7983 */ /* 0x008ee80000300800 */
[----:B------:R-:W3:Y:S01]  /*5a630*/  LDL.LU R11, [R1+0x23c] ;  /* 0x00023c00010b7983 */ /* 0x000ee20000300800 */
[----:B------:R-:W-:-:S15]  /*5a640*/  HMMA.16816.F32 R12, R12, R2, R24 ;  /* 0x000000020c0c723c */ /* 0x000fde0000001818 */
[----:B------:R-:W-:-:S04]  /*5a650*/  NOP ;  /* 0x0000000000007918 */ /* 0x000fc80000000000 */
[----:B------:R-:W-:Y:S04]  /*5a660*/  STL [R1+0x38e4], R12 ;  /* 0x0038e40c01007387 */ /* 0x000fe80000100800 */
[----:B------:R-:W-:Y:S04]  /*5a670*/  STL [R1+0x38e0], R13 ;  /* 0x0038e00d01007387 */ /* 0x000fe80000100800 */
[----:B------:R-:W-:Y:S04]  /*5a680*/  STL [R1+0x38dc], R14 ;  /* 0x0038dc0e01007387 */ /* 0x000fe80000100800 */
[----:B------:R-:W-:Y:S01]  /*5a690*/  STL [R1+0x38d8], R15 ;  /* 0x0038d80f01007387 */ /* 0x000fe20000100800 */
[----:B----4-:R-:W-:-:S02]  /*5a6a0*/  F2FP.F16.E4M3.UNPACK_B R4, R28.H1 ;  /* 0x0000001cff04723e */ /* 0x010fc400030006ff */
[----:B-----5:R-:W-:Y:S02]  /*5a6b0*/  F2FP.F16.E4M3.UNPACK_B R5, R21.H1 ;  /* 0x00000015ff05723e */ /* 0x020fe400030006ff */
[----:B------:R-:W-:-:S05]  /*5a6c0*/  F2FP.F16.E4M3.UNPACK_B R2, R22.H1 ;  /* 0x00000016ff02723e */ /* 0x000fca00030006ff */
[----:B------:R-:W-:Y:S01]  /*5a6d0*/  STL [R1+0x3ab0], R2 ;  /* 0x003ab00201007387 */ /* 0x000fe20000100800 */
[----:B--2---:R-:W-:-:S05]  /*5a6e0*/  IMAD R19, R29, 0x100, R19 ;  /* 0x000001001d137824 */ /* 0x004fca00078e0213 */
[----:B------:R-:W-:Y:S01]  /*5a6f0*/  F2FP.F16.E4M3.UNPACK_B R19, R19 ;  /* 0x00000013ff13723e */ /* 0x000fe200020006ff */
[----:B------:R-:W-:Y:S02]  /*5a700*/  IMAD R18, R18, 0x100, R0 ;  /* 0x0000010012127824 */ /* 0x000fe400078e0200 */
[----:B------:R-:W-:Y:S02]  /*5a710*/  IMAD R17, R17, 0x100, R6 ;  /* 0x0000010011117824 */ /* 0x000fe400078e0206 */
[----:B------:R-:W-:Y:S01]  /*5a720*/  IMAD R16, R16, 0x100, R7 ;  /* 0x0000010010107824 */ /* 0x000fe200078e0207 */
[----:B------:R-:W-:Y:S02]  /*5a730*/  F2FP.F16.E4M3.UNPACK_B R18, R18 ;  /* 0x00000012ff12723e */ /* 0x000fe400020006ff */
[----:B------:R-:W-:Y:S02]  /*5a740*/  F2FP.F16.E4M3.UNPACK_B R17, R17 ;  /* 0x00000011ff11723e */ /* 0x000fe400020006ff */
[----:B------:R-:W-:Y:S01]  /*5a750*/  F2FP.F16.E4M3.UNPACK_B R16, R16 ;  /* 0x00000010ff10723e */ /* 0x000fe200020006ff */
[----:B------:R-:W-:Y:S04]  /*5a760*/  STL [R1+0x3abc], R19 ;  /* 0x003abc1301007387 */ /* 0x000fe80000100800 */
[----:B------:R-:W-:Y:S02]  /*5a770*/  STL [R1+0x3ab8], R4 ;  /* 0x003ab80401007387 */ /* 0x000fe40000100800 */
[----:B---3--:R-:W-:-:S15]  /*5a780*/  HMMA.16816.F32 R8, R16, R4, R8 ;  /* 0x000000041008723c */ /* 0x008fde0000001808 */
[----:B------:R-:W-:-:S04]  /*5a790*/  NOP ;  /* 0x0000000000007918 */ /* 0x000fc80000000000 */
[----:B------:R0:W-:Y:S04]  /*5a7a0*/  STL.64 [R1+0x2e0], R8 ;  /* 0x0002e00801007387 */ /* 0x0001e80000100a00 */
[----:B------:R1:W-:Y:S04]  /*5a7b0*/  STL.64 [R1+0x2e8], R10 ;  /* 0x0002e80a01007387 */ /* 0x0003e80000100a00 */
[----:B------:R2:W-:Y:S04]  /*5a7c0*/  STL [R1+0x3ab4], R5 ;  /* 0x003ab40501007387 */ /* 0x0005e80000100800 */
[----:B0-----:R-:W3:Y:S04]  /*5a7d0*/  LDL.LU R8, [R1+0x60] ;  /* 0x0000600001087983 */ /* 0x001ee80000300800 */
[----:B------:R-:W3:Y:S04]  /*5a7e0*/  LDL.LU R9, [R1+0x64] ;  /* 0x0000640001097983 */ /* 0x000ee80000300800 */
[----:B-1----:R-:W3:Y:S04]  /*5a7f0*/  LDL.LU R10, [R1+0x68] ;  /* 0x00006800010a7983 */ /* 0x002ee80000300800 */
[----:B------:R-:W3:Y:S04]  /*5a800*/  LDL.LU R11, [R1+0x6c] ;  /* 0x00006c00010b7983 */ /* 0x000ee80000300800 */
[----:B------:R-:W4:Y:S04]  /*5a810*/  LDL.LU R19, [R1+0xcb8] ;  /* 0x000cb80001137983 */ /* 0x000f280000300800 */
[----:B------:R-:W4:Y:S04]  /*5a820*/  LDL.LU R0, [R1+0xcb4] ;  /* 0x000cb40001007983 */ /* 0x000f280000300800 */
[----:B------:R-:W5:Y:S04]  /*5a830*/  LDL.LU R4, [R1+0xcc0] ;  /* 0x000cc00001047983 */ /* 0x000f680000300800 */
[----:B------:R-:W5:Y:S04]  /*5a840*/  LDL.LU R6, [R1+0xcbc] ;  /* 0x000cbc0001067983 */ /* 0x000f680000300800 */
[----:B--2---:R-:W2:Y:S04]  /*5a850*/  LDL.LU R5, [R1+0xcc8] ;  /* 0x000cc80001057983 */ /* 0x004ea80000300800 */
[----:B------:R-:W2:Y:S04]  /*5a860*/  LDL.LU R7, [R1+0xcc4] ;  /* 0x000cc40001077983 */ /* 0x000ea80000300800 */
[----:B------:R-:W2:Y:S04]  /*5a870*/  LDL.LU R2, [R1+0xcd0] ;  /* 0x000cd00001027983 */ /* 0x000ea80000300800 */
[----:B------:R-:W2:Y:S04]  /*5a880*/  LDL.LU R20, [R1+0xccc] ;  /* 0x000ccc0001147983 */ /* 0x000ea80000300800 */
[----:B------:R-:W2:Y:S04]  /*5a890*/  LDL.LU R14, [R1+0xcf8] ;  /* 0x000cf800010e7983 */ /* 0x000ea80000300800 */
[----:B------:R-:W3:Y:S04]  /*5a8a0*/  LDL.LU R13, [R1+0xcf4] ;  /* 0x000cf400010d7983 */ /* 0x000ee80000300800 */
[----:B------:R-:W3:Y:S04]  /*5a8b0*/  LDL.LU R12, [R1+0xd00] ;  /* 0x000d0000010c7983 */ /* 0x000ee80000300800 */
[----:B--2---:R-:W-:Y:S04]  /*5a8c0*/  STL [R1+0x3a88], R14 ;  /* 0x003a880e01007387 */ /* 0x004fe80000100800 */
[----:B---3--:R0:W-:Y:S04]  /*5a8d0*/  STL.64 [R1+0x3a80], R12 ;  /* 0x003a800c01007387 */ /* 0x0081e80000100a00 */
[----:B0-----:R-:W2:Y:S04]  /*5a8e0*/  LDL.LU R12, [R1+0x70] ;  /* 0x00007000010c7983 */ /* 0x001ea80000300800 */
[----:B--2---:R-:W-:Y:S04]  /*5a8f0*/  STL [R1+0x3a8c], R12 ;  /* 0x003a8c0c01007387 */ /* 0x004fe80000100800 */
[----:B------:R-:W2:Y:S04]  /*5a900*/  LDL.LU R13, [R1+0x74] ;  /* 0x00007400010d7983 */ /* 0x000ea80000300800 */
[----:B--2---:R-:W-:Y:S04]  /*5a910*/  STL [R1+0x3a90], R13 ;  /* 0x003a900d01007387 */ /* 0x004fe80000100800 */
[----:B------:R-:W2:Y:S04]  /*5a920*/  LDL.LU R14, [R1+0x78] ;  /* 0x00007800010e7983 */ /* 0x000ea80000300800 */
[----:B--2---:R-:W-:Y:S04]  /*5a930*/  STL [R1+0x3a94], R14 ;  /* 0x003a940e01007387 */ /* 0x004fe80000100800 */
[----:B------:R-:W2:Y:S04]  /*5a940*/  LDL.LU R15, [R1+0x7c] ;  /* 0x00007c00010f7983 */ /* 0x000ea80000300800 */
[----:B--2---:R0:W-:Y:S04]  /*5a950*/  STL [R1+0x3a98], R15 ;  /* 0x003a980f01007387 */ /* 0x0041e80000100800 */
[----:B0-----:R-:W2:Y:S04]  /*5a960*/  LDL.LU R15, [R1+0xcd8] ;  /* 0x000cd800010f7983 */ /* 0x001ea80000300800 */
[----:B------:R-:W2:Y:S04]  /*5a970*/  LDL.LU R14, [R1+0xce0] ;  /* 0x000ce000010e7983 */ /* 0x000ea80000300800 */
[----:B------:R-:W3:Y:S04]  /*5a980*/  LDL.LU R13, [R1+0xce8] ;  /* 0x000ce800010d7983 */ /* 0x000ee80000300800 */
[----:B------:R-:W3:Y:S01]  /*5a990*/  LDL.LU R12, [R1+0xcf0] ;  /* 0x000cf000010c7983 */ /* 0x000ee20000300800 */
[----:B------:R-:W-:Y:S01]  /*5a9a0*/  F2FP.F16.E4M3.UNPACK_B R3, R23.H1 ;  /* 0x00000017ff03723e */ /* 0x000fe200030006ff */
[----:B----4-:R-:W-:-:S02]  /*5a9b0*/  IMAD R0, R0, 0x100, R19 ;  /* 0x0000010000007824 */ /* 0x010fc400078e0213 */
        /* <DEDUP_REMOVED lines=22> */
[----:B--2---:R-:W-:-:S15]  /*5ab20*/  HMMA.16816.F32 R16, R16, R2, R8 ;  /* 0x000000021010723c */ /* 0x004fde0000001808 */
[----:B------:R-:W-:-:S04]  /*5ab30*/  NOP ;  /* 0x0000000000007918 */ /* 0x000fc80000000000 */
[----:B------:R-:W-:Y:S02]  /*5ab40*/  IMAD.MOV.U32 R8, RZ, RZ, R16 ;  /* 0x000000ffff087224 */ /* 0x000fe400078e0010 */
[----:B------:R-:W-:Y:S02]  /*5ab50*/  IMAD.MOV.U32 R9, RZ, RZ, R17 ;  /* 0x000000ffff097224 */ /* 0x000fe400078e0011 */
[----:B------:R-:W-:Y:S02]  /*5ab60*/  IMAD.MOV.U32 R10, RZ, RZ, R18 ;  /* 0x000000ffff0a7224 */ /* 0x000fe400078e0012 */
[----:B------:R-:W-:Y:S01]  /*5ab70*/  IMAD.MOV.U32 R11, RZ, RZ, R19 ;  /* 0x000000ffff0b7224 */ /* 0x000fe200078e0013 */
[----:B------:R-:W-:Y:S02]  /*5ab80*/  F2FP.F16.E4M3.UNPACK_B R16, R0 ;  /* 0x00000000ff10723e */ /* 0x000fe400020006ff */
[----:B------:R-:W-:Y:S02]  /*5ab90*/  F2FP.F16.E4M3.UNPACK_B R17, R6 ;  /* 0x00000006ff11723e */ /* 0x000fe400020006ff */
[----:B------:R-:W-:-:S02]  /*5aba0*/  F2FP.F16.E4M3.UNPACK_B R18, R7 ;  /* 0x00000007ff12723e */ /* 0x000fc400020006ff */
[----:B------:R-:W-:-:S07]  /*5abb0*/  F2FP.F16.E4M3.UNPACK_B R19, R20 ;  /* 0x00000014ff13723e */ /* 0x000fce00020006ff */
[----:B------:R-:W-:Y:S01]  /*5abc0*/  HMMA.16816.F32 R12, R16, R4, R12 ;  /* 0x00000004100c723c */ /* 0x000fe2000000180c */
[----:B------:R-:W-:Y:S04]  /*5abd0*/  STL.64 [R1+0x3900], R10 ;  /* 0x0039000a01007387 */ /* 0x000fe80000100a00 */
[----:B------:R0:W-:Y:S04]  /*5abe0*/  STL.64 [R1+0x38f8], R8 ;  /* 0x0038f80801007387 */ /* 0x0001e80000100a00 */
        /* <DEDUP_REMOVED lines=10> */
[----:B0-----:R-:W2:Y:S04]  /*5ac90*/  LDL.LU.64 R14, [R1+0x3aa8] ;  /* 0x003aa800010e7983 */ /* 0x001ea80000300a00 */
[----:B------:R-:W3:Y:S01]  /*5aca0*/  LDL.LU.64 R12, [R1+0x3aa0] ;  /* 0x003aa000010c7983 */ /* 0x000ee20000300a00 */
[----:B--2---:R-:W-:-:S02]  /*5acb0*/  IMAD R0, R0, 0x100, R15 ;  /* 0x0000010000007824 */ /* 0x004fc400078e020f */
[----:B------:R-:W-:Y:S01]  /*5acc0*/  IMAD R6, R6, 0x100, R14 ;  /* 0x0000010006067824 */ /* 0x000fe200078e020e */
[----:B------:R-:W2:Y:S04]  /*5acd0*/  LDL.LU R15, [R1+0x3a98] ;  /* 0x003a9800010f7983 */ /* 0x000ea80000300800 */
[----:B------:R-:W2:Y:S01]  /*5ace0*/  LDL.LU R14, [R1+0x3a94] ;  /* 0x003a9400010e7983 */ /* 0x000ea20000300800 */
[----:B---3--:R-:W-:Y:S02]  /*5acf0*/  IMAD R7, R7, 0x100, R13 ;  /* 0x0000010007077824 */ /* 0x008fe400078e020d */
[----:B------:R-:W-:Y:S01]  /*5ad00*/  IMAD R20, R20, 0x100, R12 ;  /* 0x0000010014147824 */ /* 0x000fe200078e020c */
[----:B------:R-:W2:Y:S04]  /*5ad10*/  LDL.LU R13, [R1+0x3a90] ;  /* 0x003a9000010d7983 */ /* 0x000ea80000300800 */
[----:B------:R-:W2:Y:S02]  /*5ad20*/  LDL.LU R12, [R1+0x3a8c] ;  /* 0x003a8c00010c7983 */ /* 0x000ea40000300800 */
[----:B--2---:R-:W-:Y:S02]  /*5ad30*/  HMMA.16816.F32 R16, R16, R2, R12 ;  /* 0x000000021010723c */ /* 0x004fe4000000180c */
[----:B------:R-:W2:Y:S04]  /*5ad40*/  LDL.LU R14, [R1+0x3a88] ;  /* 0x003a8800010e7983 */ /* 0x000ea80000300800 */
[----:B------:R-:W3:-:S13]  /*5ad50*/  LDL.LU.64 R12, [R1+0x3a80] ;  /* 0x003a8000010c7983 */ /* 0x000eda0000300a00 */
[----:B------:R0:W-:Y:S04]  /*5ad60*/  STL.64 [R1+0x40], R16 ;  /* 0x0000401001007387 */ /* 0x0001e80000100a00 */
[----:B------:R1:W-:Y:S01]  /*5ad70*/  STL.64 [R1+0x48], R18 ;  /* 0x0000481201007387 */ /* 0x0003e20000100a00 */
[----:B0-----:R-:W-:Y:S02]  /*5ad80*/  F2FP.F16.E4M3.UNPACK_B R16, R0 ;  /* 0x00000000ff10723e */ /* 0x001fe400020006ff */
[----:B------:R-:W-:Y:S02]  /*5ad90*/  F2FP.F16.E4M3.UNPACK_B R17, R6 ;  /* 0x00000006ff11723e */ /* 0x000fe400020006ff */
[----:B-1----:R-:W-:Y:S02]  /*5ada0*/  F2FP.F16.E4M3.UNPACK_B R18, R7 ;  /* 0x00000007ff12723e */ /* 0x002fe400020006ff */
[----:B------:R-:W-:-:S07]  /*5adb0*/  F2FP.F16.E4M3.UNPACK_B R19, R20 ;  /* 0x00000014ff13723e */ /* 0x000fce00020006ff */
[----:B------:R-:W-:-:S15]  /*5adc0*/  HMMA.16816.F32 R8, R16, R4, R8 ;  /* 0x000000041008723c */ /* 0x000fde0000001808 */
[----:B------:R-:W-:-:S04]  /*5add0*/  NOP ;  /* 0x0000000000007918 */ /* 0x000fc80000000000 */
[----:B------:R-:W-:Y:S04]  /*5ade0*/  STL.64 [R1+0x2c0], R8 ;  /* 0x0002c00801007387 */ /* 0x000fe80000100a00 */
[----:B------:R0:W-:Y:S02]  /*5adf0*/  STL.64 [R1+0x2c8], R10 ;  /* 0x0002c80a01007387 */ /* 0x0001e40000100a00 */
[----:B0-----:R-:W-:Y:S02]  /*5ae00*/  HMMA.16816.F32 R8, R16, R2, R24 ;  /* 0x000000021008723c */ /* 0x001fe40000001818 */
[----:B------:R-:W-:Y:S04]  /*5ae10*/  STL [R1+0x3a64], R2 ;  /* 0x003a640201007387 */ /* 0x000fe80000100800 */
[----:B------:R-:W-:-:S13]  /*5ae20*/  STL [R1+0x3a60], R3 ;  /* 0x003a600301007387 */ /* 0x000fda0000100800 */
[----:B------:R0:W-:Y:S04]  /*5ae30*/  STL.64 [R1+0x30], R8 ;  /* 0x0000300801007387 */ /* 0x0001e80000100a00 */
[----:B------:R-:W-:Y:S01]  /*5ae40*/  STL.64 [R1+0x38], R10 ;  /* 0x0000380a01007387 */ /* 0x000fe20000100a00 */
[----:B---3--:R-:W-:Y:S02]  /*5ae50*/  IMAD R6, R29, 0x100, R12 ;  /* 0x000001001d067824 */ /* 0x008fe400078e020c */
[----:B--2---:R-:W-:Y:S01]  /*5ae60*/  IMAD R0, R13, 0x100, R14 ;  /* 0x000001000d007824 */ /* 0x004fe200078e020e */
[----:B------:R-:W2:Y:S04]  /*5ae70*/  LDL.LU R12, [R1+0x1a0] ;  /* 0x0001a000010c7983 */ /* 0x000ea80000300800 */
[----:B------:R-:W2:Y:S04]  /*5ae80*/  LDL.LU R13, [R1+0x1a4] ;  /* 0x0001a400010d7983 */ /* 0x000ea80000300800 */
[----:B------:R-:W3:Y:S04]  /*5ae90*/  LDL.LU R14, [R1+0x1a8] ;  /* 0x0001a800010e7983 */ /* 0x000ee80000300800 */
[----:B------:R-:W3:Y:S04]  /*5aea0*/  LDL.LU R15, [R1+0x1ac] ;  /* 0x0001ac00010f7983 */ /* 0x000ee80000300800 */
[----:B0-----:R-:W2:Y:S04]  /*5aeb0*/  LDL.LU R8, [R1+0xd4c] ;  /* 0x000d4c0001087983 */ /* 0x001ea80000300800 */
[----:B--2---:R-:W-:Y:S04]  /*5aec0*/  STL [R1+0x3a68], R8 ;  /* 0x003a680801007387 */ /* 0x004fe80000100800 */
[----:B---3--:R-:W-:Y:S04]  /*5aed0*/  STL.64 [R1+0x3a38], R14 ;  /* 0x003a380e01007387 */ /* 0x008fe80000100a00 */
[----:B------:R0:W-:Y:S04]  /*5aee0*/  STL.64 [R1+0x3a30], R12 ;  /* 0x003a300c01007387 */ /* 0x0001e80000100a00 */
[----:B0-----:R-:W2:Y:S04]  /*5aef0*/  LDL.LU R12, [R1+0x1b0] ;  /* 0x0001b000010c7983 */ /* 0x001ea80000300800 */
[----:B------:R-:W2:Y:S04]  /*5af00*/  LDL.LU R13, [R1+0x1b4] ;  /* 0x0001b400010d7983 */ /* 0x000ea80000300800 */
[----:B------:R-:W3:Y:S04]  /*5af10*/  LDL.LU R14, [R1+0x1b8] ;  /* 0x0001b800010e7983 */ /* 0x000ee80000300800 */
[----:B------:R-:W3:Y:S04]  /*5af20*/  LDL.LU R15, [R1+0x1bc] ;  /* 0x0001bc00010f7983 */ /* 0x000ee80000300800 */
[----:B------:R-:W2:Y:S04]  /*5af30*/  LDL.LU R24, [R1+0xd14] ;  /* 0x000d140001187983 */ /* 0x000ea80000300800 */
[----:B------:R-:W2:Y:S04]  /*5af40*/  LDL.LU R8, [R1+0xd20] ;  /* 0x000d200001087983 */ /* 0x000ea80000300800 */
[----:B--2---:R0:W-:Y:S04]  /*5af50*/  STL [R1+0x3a6c], R8 ;  /* 0x003a6c0801007387 */ /* 0x0041e80000100800 */
[----:B0-----:R-:W2:Y:S04]  /*5af60*/  LDL.LU R8, [R1+0xd18] ;  /* 0x000d180001087983 */ /* 0x001ea80000300800 */
[----:B------:R-:W2:Y:S04]  /*5af70*/  LDL.LU R25, [R1+0xd1c] ;  /* 0x000d1c0001197983 */ /* 0x000ea80000300800 */
[----:B------:R-:W2:Y:S04]  /*5af80*/  LDL.LU R2, [R1+0xd28] ;  /* 0x000d280001027983 */ /* 0x000ea80000300800 */
[----:B------:R-:W2:Y:S04]  /*5af90*/  LDL.LU R26, [R1+0xd24] ;  /* 0x000d2400011a7983 */ /* 0x000ea80000300800 */
[----:B------:R-:W2:Y:S04]  /*5afa0*/  LDL.LU R3, [R1+0xd30] ;  /* 0x000d300001037983 */ /* 0x000ea80000300800 */
[----:B------:R-:W2:Y:S01]  /*5afb0*/  LDL.LU R27, [R1+0xd2c] ;  /* 0x000d2c00011b7983 */ /* 0x000ea20000300800 */
[----:B----4-:R-:W-:-:S02]  /*5afc0*/  IMAD R7, R21, 0x100, R28 ;  /* 0x0000010015077824 */ /* 0x010fc400078e021c */
[----:B-----5:R-:W-:Y:S01]  /*5afd0*/  IMAD R20, R23, 0x100, R22 ;  /* 0x0000010017147824 */ /* 0x020fe200078e0216 */
[----:B--2---:R-:W-:Y:S04]  /*5afe0*/  STL.64 [R1+0x3a78], R26 ;  /* 0x003a781a01007387 */ /* 0x004fe80000100a00 */
[----:B------:R0:W-:Y:S04]  /*5aff0*/  STL.64 [R1+0x3a70], R24 ;  /* 0x003a701801007387 */ /* 0x0001e80000100a00 */
[----:B0-----:R-:W2:Y:S04]  /*5b000*/  LDL.LU R24, [R1+0x1f0] ;  /* 0x0001f00001187983 */ /* 0x001ea80000300800 */
[----:B------:R-:W2:Y:S04]  /*5b010*/  LDL.LU R25, [R1+0x1f4] ;  /* 0x0001f40001197983 */ /* 0x000ea80000300800 */
[----:B------:R-:W2:Y:S04]  /*5b020*/  LDL.LU R26, [R1+0x1f8] ;  /* 0x0001f800011a7983 */ /* 0x000ea80000300800 */
[----:B------:R-:W2:Y:S04]  /*5b030*/  LDL.LU R27, [R1+0x1fc] ;  /* 0x0001fc00011b7983 */ /* 0x000ea80000300800 */
[----:B---3--:R-:W-:Y:S04]  /*5b040*/  STL.64 [R1+0x3a48], R14 ;  /* 0x003a480e01007387 */ /* 0x008fe80000100a00 */
[----:B------:R0:W-:Y:S04]  /*5b050*/  STL.64 [R1+0x3a40], R12 ;  /* 0x003a400c01007387 */ /* 0x0001e80000100a00 */
[----:B0-----:R-:W3:Y:S04]  /*5b060*/  LDL.LU R12, [R1+0x1e0] ;  /* 0x0001e000010c7983 */ /* 0x001ee80000300800 */
[----:B------:R-:W3:Y:S04]  /*5b070*/  LDL.LU R13, [R1+0x1e4] ;  /* 0x0001e400010d7983 */ /* 0x000ee80000300800 */
[----:B------:R-:W4:Y:S04]  /*5b080*/  LDL.LU R14, [R1+0x1e8] ;  /* 0x0001e800010e7983 */ /* 0x000f280000300800 */
[----:B------:R-:W4:Y:S01]  /*5b090*/  LDL.LU R15, [R1+0x1ec] ;  /* 0x0001ec00010f7983 */ /* 0x000f220000300800 */
[----:B------:R-:W-:-:S02]  /*5b0a0*/  F2FP.F16.E4M3.UNPACK_B R16, R0 ;  /* 0x00000000ff10723e */ /* 0x000fc400020006ff */
[----:B------:R-:W-:Y:S02]  /*5b0b0*/  F2FP.F16.E4M3.UNPACK_B R17, R6 ;  /* 0x00000006ff11723e */ /* 0x000fe400020006ff */
[----:B------:R-:W-:Y:S02]  /*5b0c0*/  F2FP.F16.E4M3.UNPACK_B R18, R7 ;  /* 0x00000007ff12723e */ /* 0x000fe400020006ff */
[----:B------:R-:W-:-:S07]  /*5b0d0*/  F2FP.F16.E4M3.UNPACK_B R19, R20 ;  /* 0x00000014ff13723e */ /* 0x000fce00020006ff */
[----:B--2---:R-:W-:Y:S01]  /*5b0e0*/  HMMA.16816.F32 R24, R16, R4, R24 ;  /* 0x000000041018723c */ /* 0x004fe20000001818 */
[----:B----4-:R-:W-:Y:S04]  /*5b0f0*/  STL.64 [R1+0x3a58], R14 ;  /* 0x003a580e01007387 */ /* 0x010fe80000100a00 */
[----:B---3--:R0:W-:Y:S04]  /*5b100*/  STL.64 [R1+0x3a50], R12 ;  /* 0x003a500c01007387 */ /* 0x0081e80000100a00 */
        /* <DEDUP_REMOVED lines=19> */
[----:B------:R-:W2:Y:S02]  /*5b240*/  LDL.LU.64 R24, [R1+0x3a70] ;  /* 0x003a700001187983 */ /* 0x000ea40000300a00 */
[----:B--2---:R-:W-:-:S02]  /*5b250*/  IMAD R24, R24, 0x100, R8 ;  /* 0x0000010018187824 */ /* 0x004fc400078e0208 */
[----:B------:R-:W2:Y:S01]  /*5b260*/  LDL.LU R8, [R1+0x3a6c] ;  /* 0x003a6c0001087983 */ /* 0x000ea20000300800 */
[----:B------:R-:W-:Y:S02]  /*5b270*/  IMAD R26, R26, 0x100, R2 ;  /* 0x000001001a1a7824 */ /* 0x000fe400078e0202 */
[----:B------:R-:W-:Y:S02]  /*5b280*/  IMAD R27, R27, 0x100, R3 ;  /* 0x000001001b1b7824 */ /* 0x000fe400078e0203 */
[----:B--2---:R-:W-:Y:S02]  /*5b290*/  IMAD R25, R25, 0x100, R8 ;  /* 0x0000010019197824 */ /* 0x004fe400078e0208 */
[----:B------:R-:W2:Y:S04]  /*5b2a0*/  LDL.LU R8, [R1+0x3a68] ;  /* 0x003a680001087983 */ /* 0x000ea80000300800 */
[----:B------:R-:W2:Y:S04]  /*5b2b0*/  LDL.LU R2, [R1+0x3a64] ;  /* 0x003a640001027983 */ /* 0x000ea80000300800 */
[----:B------:R-:W2:Y:S01]  /*5b2c0*/  LDL.LU R3, [R1+0x3a60] ;  /* 0x003a600001037983 */ /* 0x000ea20000300800 */
[----:B------:R-:W-:-:S02]  /*5b2d0*/  F2FP.F16.E4M3.UNPACK_B R24, R24 ;  /* 0x00000018ff18723e */ /* 0x000fc400020006ff */
[----:B------:R-:W-:Y:S02]  /*5b2e0*/  F2FP.F16.E4M3.UNPACK_B R25, R25 ;  /* 0x00000019ff19723e */ /* 0x000fe400020006ff */
[----:B------:R-:W-:Y:S02]  /*5b2f0*/  F2FP.F16.E4M3.UNPACK_B R26, R26 ;  /* 0x0000001aff1a723e */ /* 0x000fe400020006ff */
[----:B------:R-:W-:Y:S01]  /*5b300*/  F2FP.F16.E4M3.UNPACK_B R27, R27 ;  /* 0x0000001bff1b723e */ /* 0x000fe200020006ff */
[----:B--2---:R-:W-:Y:S01]  /*5b310*/  HMMA.16816.F32 R16, R16, R2, R12 ;  /* 0x000000021010723c */ /* 0x004fe2000000180c */
[----:B------:R-:W2:Y:S04]  /*5b320*/  LDL.LU.64 R14, [R1+0x3a58] ;  /* 0x003a5800010e7983 */ /* 0x000ea80000300a00 */
[----:B------:R-:W2:-:S14]  /*5b330*/  LDL.LU.64 R12, [R1+0x3a50] ;  /* 0x003a5000010c7983 */ /* 0x000e9c0000300a00 */
[----:B------:R0:W-:Y:S04]  /*5b340*/  STL.64 [R1+0x20], R16 ;  /* 0x0000201001007387 */ /* 0x0001e80000100a00 */
[----:B------:R1:W-:Y:S04]  /*5b350*/  STL.64 [R1+0x28], R18 ;  /* 0x0000281201007387 */ /* 0x0003e80000100a00 */
[----:B0-----:R-:W3:Y:S04]  /*5b360*/  LDL.LU R17, [R1+0xd38] ;  /* 0x000d380001117983 */ /* 0x001ee80000300800 */
[----:B-1----:R-:W3:Y:S04]  /*5b370*/  LDL.LU R18, [R1+0xd34] ;  /* 0x000d340001127983 */ /* 0x002ee80000300800 */
        /* <DEDUP_REMOVED lines=10> */
[----:B------:R0:W-:Y:S04]  /*5b420*/  STL [R1+0x3844], R24 ;  /* 0x0038441801007387 */ /* 0x0001e80000100800 */
[----:B------:R1:W-:Y:S04]  /*5b430*/  STL [R1+0x3840], R25 ;  /* 0x0038401901007387 */ /* 0x0003e80000100800 */
[----:B------:R1:W-:Y:S04]  /*5b440*/  STL [R1+0x383c], R26 ;  /* 0x00383c1a01007387 */ /* 0x0003e80000100800 */
[----:B------:R3:W-:Y:S04]  /*5b450*/  STL [R1+0x3838], R27 ;  /* 0x0038381b01007387 */ /* 0x0007e80000100800 */
[----:B0-----:R-:W5:Y:S04]  /*5b460*/  LDL.LU R24, [R1+0x1d0] ;  /* 0x0001d00001187983 */ /* 0x001f680000300800 */
[----:B-1----:R-:W5:Y:S04]  /*5b470*/  LDL.LU R25, [R1+0x1d4] ;  /* 0x0001d40001197983 */ /* 0x002f680000300800 */
[----:B------:R-:W5:Y:S04]  /*5b480*/  LDL.LU R26, [R1+0x1d8] ;  /* 0x0001d800011a7983 */ /* 0x000f680000300800 */
[----:B---3--:R-:W5:Y:S01]  /*5b490*/  LDL.LU R27, [R1+0x1dc] ;  /* 0x0001dc00011b7983 */ /* 0x008f620000300800 */
        /* <DEDUP_REMOVED lines=8> */
[----:B------:R-:W-:-:S02]  /*5b520*/  IMAD R20, R10, 0x100, R9 ;  /* 0x000001000a147824 */ /* 0x000fc400078e0209 */
[----:B----4-:R-:W-:-:S04]  /*5b530*/  IMAD R21, R21, 0x100, R11 ;  /* 0x0000010015157824 */ /* 0x010fc800078e020b */
[C---:B--2---:R-:W-:Y:S08]  /*5b540*/  HMMA.16816.F32 R8, R16.reuse, R2, R12 ;  /* 0x000000021008723c */ /* 0x044ff0000000180c */
[----:B-----5:R-:W-:-:S15]  /*5b550*/  HMMA.16816.F32 R24, R16, R4, R24 ;  /* 0x000000041018723c */ /* 0x020fde0000001818 */
[----:B------:R-:W-:-:S04]  /*5b560*/  NOP ;  /* 0x0000000000007918 */ /* 0x000fc80000000000 */
[----:B------:R-:W-:Y:S04]  /*5b570*/  STL.64 [R1+0x290], R24 ;  /* 0x0002901801007387 */ /* 0x000fe80000100a00 */
[----:B------:R-:W-:Y:S04]  /*5b580*/  STL.64 [R1+0x298], R26 ;  /* 0x0002981a01007387 */ /* 0x000fe80000100a00 */
[----:B------:R-:W2:Y:S04]  /*5b590*/  LDL.LU R16, [R1+0xd74] ;  /* 0x000d740001107983 */ /* 0x000ea80000300800 */
[----:B------:R-:W3:Y:S04]  /*5b5a0*/  LDL.LU R17, [R1+0xd7c] ;  /* 0x000d7c0001117983 */ /* 0x000ee80000300800 */
[----:B---3--:R0:W-:Y:S04]  /*5b5b0*/  STL [R1+0x3a1c], R17 ;  /* 0x003a1c1101007387 */ /* 0x0081e80000100800 */
[----:B0-----:R-:W2:Y:S04]  /*5b5c0*/  LDL.LU R17, [R1+0xd78] ;  /* 0x000d780001117983 */ /* 0x001ea80000300800 */
[----:B------:R0:W-:Y:S04]  /*5b5d0*/  STL [R1+0x3a14], R2 ;  /* 0x003a140201007387 */ /* 0x0001e80000100800 */
[----:B0-----:R-:W3:Y:S04]  /*5b5e0*/  LDL.LU R2, [R1+0xd88] ;  /* 0x000d880001027983 */ /* 0x001ee80000300800 */
[----:B---3--:R0:W-:Y:S04]  /*5b5f0*/  STL [R1+0x3a18], R2 ;  /* 0x003a180201007387 */ /* 0x0081e80000100800 */
[----:B0-----:R-:W3:Y:S04]  /*5b600*/  LDL.LU R2, [R1+0xd80] ;  /* 0x000d800001027983 */ /* 0x001ee80000300800 */
[----:B------:R-:W4:Y:S04]  /*5b610*/  LDL.LU R18, [R1+0xd84] ;  /* 0x000d840001127983 */ /* 0x000f280000300800 */
[----:B------:R0:W-:Y:S04]  /*5b620*/  STL [R1+0x3a10], R3 ;  /* 0x003a100301007387 */ /* 0x0001e80000100800 */
[----:B0-----:R-:W5:Y:S04]  /*5b630*/  LDL.LU R3, [R1+0xd90] ;  /* 0x000d900001037983 */ /* 0x001f680000300800 */
        /* <DEDUP_REMOVED lines=9> */
[----:B--2---:R0:W-:Y:S04]  /*5b6d0*/  STL [R1+0x39e8], R6 ;  /* 0x0039e80601007387 */ /* 0x0041e80000100800 */
[----:B0-----:R-:W4:Y:S04]  /*5b6e0*/  LDL.LU R6, [R1+0xd98] ;  /* 0x000d980001067983 */ /* 0x001f280000300800 */
[----:B------:R-:W2:Y:S01]  /*5b6f0*/  LDL.LU R7, [R1+0xda4] ;  /* 0x000da40001077983 */ /* 0x000ea20000300800 */
[----:B------:R-:W-:-:S03]  /*5b700*/  IMAD.MOV.U32 R24, RZ, RZ, R8 ;  /* 0x000000ffff187224 */ /* 0x000fc600078e0008 */
[----:B--2---:R0:W-:Y:S04]  /*5b710*/  STL [R1+0x39e4], R7 ;  /* 0x0039e40701007387 */ /* 0x0041e80000100800 */
[----:B0-----:R-:W2:Y:S04]  /*5b720*/  LDL.LU R7, [R1+0xda0] ;  /* 0x000da00001077983 */ /* 0x001ea80000300800 */
[----:B------:R-:W2:Y:S01]  /*5b730*/  LDL.LU R8, [R1+0xdb0] ;  /* 0x000db00001087983 */ /* 0x000ea20000300800 */
[----:B------:R-:W-:Y:S02]  /*5b740*/  IMAD R23, R23, 0x100, R28 ;  /* 0x0000010017177824 */ /* 0x000fe400078e021c */
[----:B------:R-:W-:-:S02]  /*5b750*/  IMAD.MOV.U32 R25, RZ, RZ, R9 ;  /* 0x000000ffff197224 */ /* 0x000fc400078e0009 */
[----:B------:R-:W-:Y:S02]  /*5b760*/  IMAD.MOV.U32 R26, RZ, RZ, R10 ;  /* 0x000000ffff1a7224 */ /* 0x000fe400078e000a */
[----:B------:R-:W-:Y:S01]  /*5b770*/  IMAD.MOV.U32 R27, RZ, RZ, R11 ;  /* 0x000000ffff1b7224 */ /* 0x000fe200078e000b */
[----:B--2---:R0:W-:Y:S04]  /*5b780*/  STL [R1+0x39e0], R8 ;  /* 0x0039e00801007387 */ /* 0x0041e80000100800 */
[----:B0-----:R-:W2:Y:S04]  /*5b790*/  LDL.LU R8, [R1+0xda8] ;  /* 0x000da80001087983 */ /* 0x001ea80000300800 */
[----:B------:R-:W2:Y:S04]  /*5b7a0*/  LDL.LU R28, [R1+0xdac] ;  /* 0x000dac00011c7983 */ /* 0x000ea80000300800 */
[----:B------:R-:W2:Y:S04]  /*5b7b0*/  LDL.LU R9, [R1+0xdb8] ;  /* 0x000db80001097983 */ /* 0x000ea80000300800 */
[----:B------:R-:W2:Y:S04]  /*5b7c0*/  LDL.LU R10, [R1+0xdb4] ;  /* 0x000db400010a7983 */ /* 0x000ea80000300800 */
[----:B------:R-:W2:Y:S01]  /*5b7d0*/  LDL.LU R11, [R1+0xdc0] ;  /* 0x000dc000010b7983 */ /* 0x000ea20000300800 */
[----:B------:R-:W-:Y:S01]  /*5b7e0*/  IMAD R22, R22, 0x100, R29 ;  /* 0x0000010016167824 */ /* 0x000fe200078e021d */
[----:B------:R-:W-:-:S02]  /*5b7f0*/  F2FP.F16.E4M3.UNPACK_B R20, R20 ;  /* 0x00000014ff14723e */ /* 0x000fc400020006ff */
[----:B------:R-:W-:Y:S02]  /*5b800*/  F2FP.F16.E4M3.UNPACK_B R21, R21 ;  /* 0x00000015ff15723e */ /* 0x000fe400020006ff */
[----:B------:R-:W-:Y:S01]  /*5b810*/  F2FP.F16.E4M3.UNPACK_B R23, R23 ;  /* 0x00000017ff17723e */ /* 0x000fe200020006ff */
[----:B--2---:R-:W-:Y:S04]  /*5b820*/  STL.64 [R1+0x39f8], R10 ;  /* 0x0039f80a01007387 */ /* 0x004fe80000100a00 */
[----:B------:R0:W-:Y:S04]  /*5b830*/  STL.64 [R1+0x39f0], R8 ;  /* 0x0039f00801007387 */ /* 0x0001e80000100a00 */
[----:B0-----:R-:W2:Y:S04]  /*5b840*/  LDL.LU R8, [R1+0x190] ;  /* 0x0001900001087983 */ /* 0x001ea80000300800 */
[----:B------:R-:W2:Y:S04]  /*5b850*/  LDL.LU R9, [R1+0x194] ;  /* 0x0001940001097983 */ /* 0x000ea80000300800 */
[----:B------:R-:W2:Y:S04]  /*5b860*/  LDL.LU R10, [R1+0x198] ;  /* 0x00019800010a7983 */ /* 0x000ea80000300800 */
[----:B------:R-:W2:Y:S01]  /*5b870*/  LDL.LU R11, [R1+0x19c] ;  /* 0x00019c00010b7983 */ /* 0x000ea20000300800 */
[----:B------:R-:W-:-:S07]  /*5b880*/  F2FP.F16.E4M3.UNPACK_B R22, R22 ;  /* 0x00000016ff16723e */ /* 0x000fce00020006ff */
[----:B------:R-:W-:Y:S01]  /*5b890*/  HMMA.16816.F32 R16, R20, R4, R16 ;  /* 0x000000041410723c */ /* 0x000fe20000001810 */
[----:B--2---:R-:W-:Y:S04]  /*5b8a0*/  STL.64 [R1+0x3a08], R10 ;  /* 0x003a080a01007387 */ /* 0x004fe80000100a00 */
        /* <DEDUP_REMOVED lines=12> */
[----:B0-----:R-:W2:Y:S04]  /*5b970*/  LDL.LU R24, [R1+0x160] ;  /* 0x0001600001187983 */ /* 0x001ea80000300800 */
[----:B------:R-:W2:Y:S04]  /*5b980*/  LDL.LU R25, [R1+0x164] ;  /* 0x0001640001197983 */ /* 0x000ea80000300800 */
[----:B------:R-:W2:Y:S04]  /*5b990*/  LDL.LU R26, [R1+0x168] ;  /* 0x00016800011a7983 */ /* 0x000ea80000300800 */
[----:B------:R-:W2:Y:S04]  /*5b9a0*/  LDL.LU R27, [R1+0x16c] ;  /* 0x00016c00011b7983 */ /* 0x000ea80000300800 */
[----:B------:R-:W-:Y:S04]  /*5b9b0*/  STL.64 [R1+0x280], R16 ;  /* 0x0002801001007387 */ /* 0x000fe80000100a00 */
[----:B------:R0:W-:Y:S04]  /*5b9c0*/  STL.64 [R1+0x288], R18 ;  /* 0x0002881201007387 */ /* 0x0001e80000100a00 */
[----:B0-----:R-:W5:Y:S04]  /*5b9d0*/  LDL.LU.64 R18, [R1+0x3a28] ;  /* 0x003a280001127983 */ /* 0x001f680000300a00 */
[----:B------:R-:W2:Y:S02]  /*5b9e0*/  LDL.LU.64 R16, [R1+0x3a20] ;  /* 0x003a200001107983 */ /* 0x000ea40000300a00 */
[----:B--2---:R-:W-:-:S02]  /*5b9f0*/  IMAD R16, R16, 0x100, R17 ;  /* 0x0000010010107824 */ /* 0x004fc400078e0211 */
[----:B------:R-:W3:Y:S02]  /*5ba00*/  LDL.LU R17, [R1+0x3a1c] ;  /* 0x003a1c0001117983 */ /* 0x000ee40000300800 */
[----:B---3--:R-:W-:Y:S02]  /*5ba10*/  IMAD R17, R17, 0x100, R2 ;  /* 0x0000010011117824 */ /* 0x008fe400078e0202 */
[----:B------:R-:W2:Y:S01]  /*5ba20*/  LDL.LU R2, [R1+0x3a18] ;  /* 0x003a180001027983 */ /* 0x000ea20000300800 */
[----:B-----5:R-:W-:Y:S02]  /*5ba30*/  IMAD R19, R19, 0x100, R3 ;  /* 0x0000010013137824 */ /* 0x020fe400078e0203 */
[----:B--2---:R-:W-:Y:S02]  /*5ba40*/  IMAD R18, R18, 0x100, R2 ;  /* 0x0000010012127824 */ /* 0x004fe400078e0202 */
        /* <DEDUP_REMOVED lines=8> */
[----:B------:R-:W2:Y:S01]  /*5bad0*/  LDL.LU.64 R8, [R1+0x3a00] ;  /* 0x003a000001087983 */ /* 0x000ea20000300a00 */
[----:B----4-:R-:W-:-:S13]  /*5bae0*/  IMAD R0, R0, 0x100, R6 ;  /* 0x0000010000007824 */ /* 0x010fda00078e0206 */
[----:B------:R0:W-:Y:S04]  /*5baf0*/  STL [R1+0x3888], R20 ;  /* 0x0038881401007387 */ /* 0x0001e80000100800 */
[----:B------:R1:W-:Y:S04]  /*5bb00*/  STL [R1+0x37f0], R21 ;  /* 0x0037f01501007387 */ /* 0x0003e80000100800 */
[----:B------:R3:W-:Y:S04]  /*5bb10*/  STL [R1+0x37ec], R22 ;  /* 0x0037ec1601007387 */ /* 0x0007e80000100800 */
[----:B------:R4:W-:Y:S04]  /*5bb20*/  STL [R1+0x37e8], R23 ;  /* 0x0037e81701007387 */ /* 0x0009e80000100800 */
[----:B0-----:R-:W5:Y:S04]  /*5bb30*/  LDL.LU R20, [R1+0x170] ;  /* 0x0001700001147983 */ /* 0x001f680000300800 */
[----:B-1----:R-:W5:Y:S04]  /*5bb40*/  LDL.LU R21, [R1+0x174] ;  /* 0x0001740001157983 */ /* 0x002f680000300800 */
[----:B---3--:R-:W5:Y:S04]  /*5bb50*/  LDL.LU R22, [R1+0x178] ;  /* 0x0001780001167983 */ /* 0x008f680000300800 */
[----:B----4-:R-:W5:Y:S01]  /*5bb60*/  LDL.LU R23, [R1+0x17c] ;  /* 0x00017c0001177983 */ /* 0x010f620000300800 */
[----:B--2---:R-:W-:-:S15]  /*5bb70*/  HMMA.16816.F32 R8, R16, R4, R8 ;  /* 0x000000041008723c */ /* 0x004fde0000001808 */
[----:B------:R-:W-:-:S04]  /*5bb80*/  NOP ;  /* 0x0000000000007918 */ /* 0x000fc80000000000 */
[----:B------:R-:W-:Y:S04]  /*5bb90*/  STL.64 [R1+0x270], R8 ;  /* 0x0002700801007387 */ /* 0x000fe80000100a00 */
[----:B------:R0:W-:Y:S04]  /*5bba0*/  STL.64 [R1+0x278], R10 ;  /* 0x0002780a01007387 */ /* 0x0001e80000100a00 */
[----:B0-----:R-:W2:Y:S04]  /*5bbb0*/  LDL.LU.64 R10, [R1+0x39f8] ;  /* 0x0039f800010a7983 */ /* 0x001ea80000300a00 */
[----:B------:R-:W3:Y:S04]  /*5bbc0*/  LDL.LU.64 R8, [R1+0x39f0] ;  /* 0x0039f00001087983 */ /* 0x000ee80000300a00 */
[----:B------:R-:W4:Y:S02]  /*5bbd0*/  LDL.LU R6, [R1+0x39e8] ;  /* 0x0039e80001067983 */ /* 0x000f240000300800 */
[----:B----4-:R-:W-:-:S02]  /*5bbe0*/  IMAD R6, R6, 0x100, R7 ;  /* 0x0000010006067824 */ /* 0x010fc400078e0207 */
[----:B------:R-:W3:Y:S01]  /*5bbf0*/  LDL.LU R7, [R1+0x39e4] ;  /* 0x0039e40001077983 */ /* 0x000ee20000300800 */
[----:B-----5:R-:W-:Y:S01]  /*5bc00*/  HMMA.16816.F32 R20, R16, R2, R20 ;  /* 0x000000021014723c */ /* 0x020fe20000001814 */
[----:B---3--:R-:W-:Y:S02]  /*5bc10*/  IMAD R7, R7, 0x100, R8 ;  /* 0x0000010007077824 */ /* 0x008fe400078e0208 */
[----:B------:R-:W3:Y:S01]  /*5bc20*/  LDL.LU R8, [R1+0x39e0] ;  /* 0x0039e00001087983 */ /* 0x000ee20000300800 */
[----:B------:R-:W-:Y:S02]  /*5bc30*/  F2FP.F16.E4M3.UNPACK_B R16, R0 ;  /* 0x00000000ff10723e */ /* 0x000fe400020006ff */
[----:B------:R-:W-:Y:S02]  /*5bc40*/  F2FP.F16.E4M3.UNPACK_B R17, R6 ;  /* 0x00000006ff11723e */ /* 0x000fe400020006ff */
[----:B------:R-:W-:-:S11]  /*5bc50*/  F2FP.F16.E4M3.UNPACK_B R18, R7 ;  /* 0x00000007ff12723e */ /* 0x000fd600020006ff */
[----:B------:R-:W-:Y:S04]  /*5bc60*/  STL.64 [R1+0xf0], R20 ;  /* 0x0000f01401007387 */ /* 0x000fe80000100a00 */
[----:B------:R0:W-:Y:S01]  /*5bc70*/  STL.64 [R1+0xf8], R22 ;  /* 0x0000f81601007387 */ /* 0x0001e20000100a00 */
[----:B--2---:R-:W-:Y:S02]  /*5bc80*/  IMAD R6, R15, 0x100, R11 ;  /* 0x000001000f067824 */ /* 0x004fe400078e020b */
[----:B------:R-:W-:Y:S02]  /*5bc90*/  IMAD R7, R13, 0x100, R14 ;  /* 0x000001000d077824 */ /* 0x000fe400078e020e */
[----:B---3--:R-:W-:-:S05]  /*5bca0*/  IMAD R28, R28, 0x100, R8 ;  /* 0x000001001c1c7824 */ /* 0x008fca00078e0208 */
[----:B------:R-:W-:-:S07]  /*5bcb0*/  F2FP.F16.E4M3.UNPACK_B R19, R28 ;  /* 0x0000001cff13723e */ /* 0x000fce00020006ff */
[----:B0-----:R-:W-:-:S15]  /*5bcc0*/  HMMA.16816.F32 R20, R16, R4, R24 ;  /* 0x000000041014723c */ /* 0x001fde0000001818 */
[----:B------:R-:W-:-:S04]  /*5bcd0*/  NOP ;  /* 0x0000000000007918 */ /* 0x000fc80000000000 */
[----:B------:R0:W-:Y:S04]  /*5bce0*/  STL.64 [R1+0x260], R20 ;  /* 0x0002601401007387 */ /* 0x0001e80000100a00 */
[----:B------:R1:W-:Y:S04]  /*5bcf0*/  STL.64 [R1+0x268], R22 ;  /* 0x0002681601007387 */ /* 0x0003e80000100a00 */
[----:B------:R-:W-:Y:S04]  /*5bd00*/  STL.64 [R1+0x39d8], R6 ;  /* 0x0039d80601007387 */ /* 0x000fe80000100a00 */
[----:B------:R-:W-:Y:S04]  /*5bd10*/  STL.64 [R1+0x39d0], R4 ;  /* 0x0039d00401007387 */ /* 0x000fe80000100a00 */
[----:B0-----:R-:W2:Y:S04]  /*5bd20*/  LDL.LU R20, [R1+0x110] ;  /* 0x0001100001147983 */ /* 0x001ea80000300800 */
[----:B--2---:R-:W-:Y:S04]  /*5bd30*/  STL [R1+0x3984], R20 ;  /* 0x0039841401007387 */ /* 0x004fe80000100800 */
[----:B------:R-:W2:Y:S04]  /*5bd40*/  LDL.LU R21, [R1+0x114] ;  /* 0x0001140001157983 */ /* 0x000ea80000300800 */
[----:B--2---:R-:W-:Y:S04]  /*5bd50*/  STL [R1+0x3988], R21 ;  /* 0x0039881501007387 */ /* 0x004fe80000100800 */
[----:B-1----:R-:W2:Y:S04]  /*5bd60*/  LDL.LU R22, [R1+0x118] ;  /* 0x0001180001167983 */ /* 0x002ea80000300800 */
        /* <DEDUP_REMOVED lines=49> */
[----:B------:R-:W2:Y:S04]  /*5c080*/  LDL.LU.64 R6, [R1+0x39d8] ;  /* 0x0039d80001067983 */ /* 0x000ea80000300a00 */
[----:B------:R-:W3:Y:S04]  /*5c090*/  LDL.LU.64 R4, [R1+0x39d0] ;  /* 0x0039d00001047983 */ /* 0x000ee80000300a00 */
[----:B------:R-:W3:Y:S04]  /*5c0a0*/  LDL.LU R13, [R1+0xe30] ;  /* 0x000e3000010d7983 */ /* 0x000ee80000300800 */
[----:B------:R-:W3:Y:S04]  /*5c0b0*/  LDL.LU R12, [R1+0xe2c] ;  /* 0x000e2c00010c7983 */ /* 0x000ee80000300800 */
        /* <DEDUP_REMOVED lines=49> */
[----:B------:R-:W-:-:S03]  /*5c3d0*/  IMAD R28, R28, 0x100, R29 ;  /* 0x000001001c1c7824 */ /* 0x000fc600078e021d */
[----:B------:R-:W3:Y:S01]  /*5c3e0*/  LDL.LU R29, [R1+0x3980] ;  /* 0x00398000011d7983 */ /* 0x000ee20000300800 */
[----:B--2---:R-:W-:Y:S01]  /*5c3f0*/  HMMA.16816.F32 R20, R16, R2, R20 ;  /* 0x000000021014723c */ /* 0x004fe20000001814 */
[----:B------:R-:W-:Y:S02]  /*5c400*/  F2FP.F16.E4M3.UNPACK_B R16, R0 ;  /* 0x00000000ff10723e */ /* 0x000fe400020006ff */
[----:B------:R-:W-:Y:S02]  /*5c410*/  F2FP.F16.E4M3.UNPACK_B R17, R6 ;  /* 0x00000006ff11723e */ /* 0x000fe400020006ff */
[----:B------:R-:W-:Y:S02]  /*5c420*/  F2FP.F16.E4M3.UNPACK_B R18, R7 ;  /* 0x00000007ff12723e */ /* 0x000fe400020006ff */
[----:B------:R-:W-:-:S12]  /*5c430*/  F2FP.F16.E4M3.UNPACK_B R19, R28 ;  /* 0x0000001cff13723e */ /* 0x000fd800020006ff */
[----:B------:R-:W-:Y:S04]  /*5c440*/  STL.64 [R1+0x1e0], R20 ;  /* 0x0001e01401007387 */ /* 0x000fe80000100a00 */
[----:B------:R0:W-:Y:S02]  /*5c450*/  STL.64 [R1+0x1e8], R22 ;  /* 0x0001e81601007387 */ /* 0x0001e40000100a00 */
[----:B0-----:R-:W-:Y:S01]  /*5c460*/  HMMA.16816.F32 R20, R16, R4, R24 ;  /* 0x000000041014723c */ /* 0x001fe20000001818 */
[----:B------:R-:W-:Y:S02]  /*5c470*/  IMAD R6, R11, 0x100, R10 ;  /* 0x000001000b067824 */ /* 0x000fe400078e020a */
[----:B------:R-:W-:Y:S02]  /*5c480*/  IMAD R7, R14, 0x100, R15 ;  /* 0x000001000e077824 */ /* 0x000fe400078e020f */
[----:B-----5:R-:W-:-:S14]  /*5c490*/  IMAD R0, R9, 0x100, R8 ;  /* 0x0000010009007824 */ /* 0x020fdc00078e0208 */
[----:B------:R-:W-:Y:S04]  /*5c4a0*/  STL.64 [R1+0x230], R20 ;  /* 0x0002301401007387 */ /* 0x000fe80000100a00 */
[----:B------:R-:W-:Y:S04]  /*5c4b0*/  STL.64 [R1+0x238], R22 ;  /* 0x0002381601007387 */ /* 0x000fe80000100a00 */
[----:B------:R-:W-:Y:S04]  /*5c4c0*/  STL.64 [R1+0x3970], R6 ;  /* 0x0039700601007387 */ /* 0x000fe80000100a00 */
[----:B------:R-:W-:Y:S04]  /*5c4d0*/  STL.64 [R1+0x3968], R4 ;  /* 0x0039680401007387 */ /* 0x000fe80000100a00 */
[----:B------:R-:W2:Y:S04]  /*5c4e0*/  LDL.LU R8, [R1+0x80] ;  /* 0x0000800001087983 */ /* 0x000ea80000300800 */
[----:B------:R-:W2:Y:S04]  /*5c4f0*/  LDL.LU R9, [R1+0x84] ;  /* 0x0000840001097983 */ /* 0x000ea80000300800 */
[----:B------:R-:W4:Y:S01]  /*5c500*/  LDL.LU R10, [R1+0x88] ;  /* 0x00008800010a7983 */ /* 0x000f220000300800 */
[----:B---3--:R-:W-:-:S03]  /*5c510*/  IMAD.MOV.U32 R11, RZ, RZ, R29 ;  /* 0x000000ffff0b7224 */ /* 0x008fc600078e001d */
[----:B------:R-:W3:Y:S04]  /*5c520*/  LDL.LU R29, [R1+0x397c] ;  /* 0x00397c00011d7983 */ /* 0x000ee80000300800 */
[----:B----4-:R-:W-:Y:S04]  /*5c530*/  STL.64 [R1+0x3910], R10 ;  /* 0x0039100a01007387 */ /* 0x010fe80000100a00 */
        /* <DEDUP_REMOVED lines=9> */
[----:B------:R-:W4:Y:S04]  /*5c5d0*/  LDL.LU R9, [R1+0xe60] ;  /* 0x000e600001097983 */ /* 0x000f280000300800 */
[----:B------:R-:W4:Y:S04]  /*5c5e0*/  LDL.LU R8, [R1+0xe68] ;  /* 0x000e680001087983 */ /* 0x000f280000300800 */
[----:B--2---:R-:W-:Y:S04]  /*5c5f0*/  STL.64 [R1+0x3930], R10 ;  /* 0x0039300a01007387 */ /* 0x004fe80000100a00 */
[----:B----4-:R0:W-:Y:S04]  /*5c600*/  STL.64 [R1+0x3928], R8 ;  /* 0x0039280801007387 */ /* 0x0101e80000100a00 */
[----:B0-----:R-:W2:Y:S04]  /*5c610*/  LDL.LU R8, [R1+0xb0] ;  /* 0x0000b00001087983 */ /* 0x001ea80000300800 */
[----:B------:R-:W2:Y:S04]  /*5c620*/  LDL.LU R9, [R1+0xb4] ;  /* 0x0000b40001097983 */ /* 0x000ea80000300800 */
[----:B------:R-:W4:Y:S01]  /*5c630*/  LDL.LU R10, [R1+0xb8] ;  /* 0x0000b800010a7983 */ /* 0x000f220000300800 */
[----:B---3--:R-:W-:-:S03]  /*5c640*/  IMAD.MOV.U32 R11, RZ, RZ, R29 ;  /* 0x000000ffff0b7224 */ /* 0x008fc600078e001d */
[----:B------:R-:W3:Y:S04]  /*5c650*/  LDL.LU R29, [R1+0x3978] ;  /* 0x00397800011d7983 */ /* 0x000ee80000300800 */
[----:B------:R-:W5:Y:S04]  /*5c660*/  LDL.LU R4, [R1+0xe0] ;  /* 0x0000e00001047983 */ /* 0x000f680000300800 */
[----:B------:R-:W5:Y:S04]  /*5c670*/  LDL.LU R5, [R1+0xe4] ;  /* 0x0000e40001057983 */ /* 0x000f680000300800 */
[----:B------:R-:W5:Y:S04]  /*5c680*/  LDL.LU R6, [R1+0xe8] ;  /* 0x0000e80001067983 */ /* 0x000f680000300800 */
[----:B------:R-:W5:Y:S04]  /*5c690*/  LDL.LU R7, [R1+0xec] ;  /* 0x0000ec0001077983 */ /* 0x000f680000300800 */
[----:B----4-:R-:W-:Y:S04]  /*5c6a0*/  STL.64 [R1+0x3940], R10 ;  /* 0x0039400a01007387 */ /* 0x010fe80000100a00 */
        /* <DEDUP_REMOVED lines=11> */
[----:B------:R-:W4:Y:S04]  /*5c760*/  LDL.LU R10, [R1+0xc8] ;  /* 0x0000c800010a7983 */ /* 0x000f280000300800 */
[----:B------:R-:W4:Y:S01]  /*5c770*/  LDL.LU R11, [R1+0xcc] ;  /* 0x0000cc00010b7983 */ /* 0x000f220000300800 */
[----:B------:R-:W-:Y:S01]  /*5c780*/  IMAD R28, R12, 0x100, R13 ;  /* 0x000001000c1c7824 */ /* 0x000fe200078e020d */
[----:B-----5:R-:W-:Y:S02]  /*5c790*/  HMMA.16816.F32 R16, R16, R2, R4 ;  /* 0x000000021010723c */ /* 0x020fe40000001804 */
[----:B----4-:R-:W-:Y:S04]  /*5c7a0*/  STL.64 [R1+0x3960], R10 ;  /* 0x0039600a01007387 */ /* 0x010fe80000100a00 */
[----:B--2---:R0:W-:Y:S04]  /*5c7b0*/  STL.64 [R1+0x3958], R8 ;  /* 0x0039580801007387 */ /* 0x0041e80000100a00 */
[----:B0-----:R-:W2:Y:S04]  /*5c7c0*/  LDL.LU R8, [R1+0xd0] ;  /* 0x0000d00001087983 */ /* 0x001ea80000300800 */
[----:B------:R-:W2:Y:S04]  /*5c7d0*/  LDL.LU R9, [R1+0xd4] ;  /* 0x0000d40001097983 */ /* 0x000ea80000300800 */
[----:B------:R-:W2:Y:S04]  /*5c7e0*/  LDL.LU R10, [R1+0xd8] ;  /* 0x0000d800010a7983 */ /* 0x000ea80000300800 */
[----:B------:R-:W4:Y:S04]  /*5c7f0*/  LDL.LU R23, [R1+0xe6c] ;  /* 0x000e6c0001177983 */ /* 0x000f280000300800 */
[----:B------:R-:W5:Y:S04]  /*5c800*/  LDL.LU R22, [R1+0xe78] ;  /* 0x000e780001167983 */ /* 0x000f680000300800 */
[----:B------:R-:W5:Y:S04]  /*5c810*/  LDL.LU R21, [R1+0xe74] ;  /* 0x000e740001157983 */ /* 0x000f680000300800 */
[----:B------:R-:W2:Y:S04]  /*5c820*/  LDL.LU R20, [R1+0xe80] ;  /* 0x000e800001147983 */ /* 0x000ea80000300800 */
[----:B------:R-:W2:Y:S04]  /*5c830*/  LDL.LU R24, [R1+0xe7c] ;  /* 0x000e7c0001187983 */ /* 0x000ea80000300800 */
[----:B------:R-:W2:Y:S04]  /*5c840*/  LDL.LU R25, [R1+0xe88] ;  /* 0x000e880001197983 */ /* 0x000ea80000300800 */
[----:B------:R-:W2:Y:S01]  /*5c850*/  LDL.LU R26, [R1+0xe84] ;  /* 0x000e8400011a7983 */ /* 0x000ea20000300800 */
[----:B---3--:R-:W-:-:S03]  /*5c860*/  IMAD.MOV.U32 R11, RZ, RZ, R29 ;  /* 0x000000ffff0b7224 */ /* 0x008fc600078e001d */
[----:B------:R-:W3:Y:S04]  /*5c870*/  LDL.LU R27, [R1+0xe90] ;  /* 0x000e9000011b7983 */ /* 0x000ee80000300800 */
[----:B------:R-:W3:Y:S04]  /*5c880*/  LDL.LU R29, [R1+0xe8c] ;  /* 0x000e8c00011d7983 */ /* 0x000ee80000300800 */
        /* <DEDUP_REMOVED lines=64> */
[----:B------:R-:W-:-:S07]  /*5cc90*/  F2FP.F16.E4M3.UNPACK_B R19, R28 ;  /* 0x0000001cff13723e */ /* 0x000fce00020006ff */
[----:B------:R-:W-:Y:S01]  /*5cca0*/  HMMA.16816.F32 R12, R16, R2, R12 ;  /* 0x00000002100c723c */ /* 0x000fe2000000180c */
[----:B------:R-:W-:Y:S02]  /*5ccb0*/  IMAD R28, R29, 0x100, R27 ;  /* 0x000001001d1c7824 */ /* 0x000fe400078e021b */
[----:B-----5:R-:W-:Y:S02]  /*5ccc0*/  IMAD R0, R21, 0x100, R22 ;  /* 0x0000010015007824 */ /* 0x020fe400078e0216 */
[----:B------:R-:W-:-:S14]  /*5ccd0*/  IMAD R6, R24, 0x100, R20 ;  /* 0x0000010018067824 */ /* 0x000fdc00078e0214 */
[----:B------:R-:W-:Y:S01]  /*5cce0*/  IMAD.MOV.U32 R29, RZ, RZ, R15 ;  /* 0x000000ffff1d7224 */ /* 0x000fe200078e000f */
[----:B--2---:R-:W-:-:S15]  /*5ccf0*/  HMMA.16816.F32 R8, R16, R4, R8 ;  /* 0x000000041008723c */ /* 0x004fde0000001808 */
[----:B------:R-:W-:-:S04]  /*5cd00*/  NOP ;  /* 0x0000000000007918 */ /* 0x000fc80000000000 */
[----:B------:R-:W-:Y:S04]  /*5cd10*/  STL.64 [R1+0x200], R8 ;  /* 0x0002000801007387 */ /* 0x000fe80000100a00 */
[----:B------:R0:W-:Y:S04]  /*5cd20*/  STL.64 [R1+0x208], R10 ;  /* 0x0002080a01007387 */ /* 0x0001e80000100a00 */
[----:B0-----:R-:W2:Y:S04]  /*5cd30*/  LDL.LU.64 R10, [R1+0x3900] ;  /* 0x00390000010a7983 */ /* 0x001ea80000300a00 */
[----:B------:R-:W3:Y:S04]  /*5cd40*/  LDL.LU.64 R8, [R1+0x38f8] ;  /* 0x0038f80001087983 */ /* 0x000ee80000300a00 */
[----:B------:R0:W-:Y:S04]  /*5cd50*/  STL.64 [R1+0x1c0], R12 ;  /* 0x0001c00c01007387 */ /* 0x0001e80000100a00 */
[----:B------:R1:W-:Y:S04]  /*5cd60*/  STL [R1+0x1c8], R14 ;  /* 0x0001c80e01007387 */ /* 0x0003e80000100800 */
[----:B0-----:R-:W4:Y:S04]  /*5cd70*/  LDL.LU R12, [R1+0xe98] ;  /* 0x000e9800010c7983 */ /* 0x001f280000300800 */
[----:B------:R-:W5:Y:S04]  /*5cd80*/  LDL.LU R13, [R1+0xea0] ;  /* 0x000ea000010d7983 */ /* 0x000f680000300800 */
[----:B-1----:R-:W2:Y:S04]  /*5cd90*/  LDL.LU R14, [R1+0xea8] ;  /* 0x000ea800010e7983 */ /* 0x002ea80000300800 */
[----:B------:R-:W2:Y:S04]  /*5cda0*/  LDL.LU R15, [R1+0xeb0] ;  /* 0x000eb000010f7983 */ /* 0x000ea80000300800 */
[----:B------:R-:W2:Y:S04]  /*5cdb0*/  LDL.LU R23, [R1+0xed8] ;  /* 0x000ed80001177983 */ /* 0x000ea80000300800 */
[----:B------:R-:W2:Y:S04]  /*5cdc0*/  LDL.LU R22, [R1+0xed4] ;  /* 0x000ed40001167983 */ /* 0x000ea80000300800 */
[----:B------:R-:W3:Y:S04]  /*5cdd0*/  LDL.LU R21, [R1+0xee0] ;  /* 0x000ee00001157983 */ /* 0x000ee80000300800 */
[----:B------:R-:W3:Y:S01]  /*5cde0*/  LDL.LU R20, [R1+0xedc] ;  /* 0x000edc0001147983 */ /* 0x000ee20000300800 */
[----:B------:R-:W-:-:S03]  /*5cdf0*/  IMAD R7, R26, 0x100, R25 ;  /* 0x000001001a077824 */ /* 0x000fc600078e0219 */
[----:B--2---:R-:W-:Y:S04]  /*5ce00*/  STL.64 [R1+0x38c0], R22 ;  /* 0x0038c01601007387 */ /* 0x004fe80000100a00 */
[----:B---3--:R0:W-:Y:S02]  /*5ce10*/  STL.64 [R1+0x38b8], R20 ;  /* 0x0038b81401007387 */ /* 0x0081e40000100a00 */
[----:B0-----:R-:W-:Y:S02]  /*5ce20*/  IMAD.MOV.U32 R20, RZ, RZ, R8 ;  /* 0x000000ffff147224 */ /* 0x001fe400078e0008 */
[----:B------:R-:W-:Y:S01]  /*5ce30*/  IMAD.MOV.U32 R21, RZ, RZ, R9 ;  /* 0x000000ffff157224 */ /* 0x000fe200078e0009 */
[----:B------:R-:W2:Y:S04]  /*5ce40*/  LDL.LU R8, [R1+0x38f4] ;  /* 0x0038f40001087983 */ /* 0x000ea80000300800 */
[----:B------:R-:W2:Y:S01]  /*5ce50*/  LDL.LU R9, [R1+0x38f0] ;  /* 0x0038f00001097983 */ /* 0x000ea20000300800 */
[----:B------:R-:W-:-:S02]  /*5ce60*/  IMAD.MOV.U32 R22, RZ, RZ, R10 ;  /* 0x000000ffff167224 */ /* 0x000fc400078e000a */
[----:B------:R-:W-:Y:S01]  /*5ce70*/  IMAD.MOV.U32 R23, RZ, RZ, R11 ;  /* 0x000000ffff177224 */ /* 0x000fe200078e000b */
[----:B------:R-:W2:Y:S04]  /*5ce80*/  LDL.LU R10, [R1+0x38ec] ;  /* 0x0038ec00010a7983 */ /* 0x000ea80000300800 */
[----:B------:R-:W2:Y:S01]  /*5ce90*/  LDL.LU R11, [R1+0x38e8] ;  /* 0x0038e800010b7983 */ /* 0x000ea20000300800 */
[----:B------:R-:W-:Y:S02]  /*5cea0*/  F2FP.F16.E4M3.UNPACK_B R16, R0 ;  /* 0x00000000ff10723e */ /* 0x000fe400020006ff */
[----:B------:R-:W-:Y:S02]  /*5ceb0*/  F2FP.F16.E4M3.UNPACK_B R17, R6 ;  /* 0x00000006ff11723e */ /* 0x000fe400020006ff */
[----:B------:R-:W-:-:S02]  /*5cec0*/  F2FP.F16.E4M3.UNPACK_B R18, R7 ;  /* 0x00000007ff12723e */ /* 0x000fc400020006ff */
[----:B------:R-:W-:Y:S01]  /*5ced0*/  F2FP.F16.E4M3.UNPACK_B R19, R28 ;  /* 0x0000001cff13723e */ /* 0x000fe200020006ff */
[----:B------:R-:W-:Y:S04]  /*5cee0*/  STL.64 [R1+0x38d0], R22 ;  /* 0x0038d01601007387 */ /* 0x000fe80000100a00 */
[----:B------:R0:W-:Y:S04]  /*5cef0*/  STL.64 [R1+0x38c8], R20 ;  /* 0x0038c81401007387 */ /* 0x0001e80000100a00 */
        /* <DEDUP_REMOVED lines=9> */
[----:B0-----:R-:W3:Y:S04]  /*5cf90*/  LDL.LU R29, [R1+0xecc] ;  /* 0x000ecc00011d7983 */ /* 0x001ee80000300800 */
[----:B------:R-:W3:Y:S04]  /*5cfa0*/  LDL.LU R0, [R1+0xeb4] ;  /* 0x000eb40001007983 */ /* 0x000ee80000300800 */
[----:B------:R-:W3:Y:S04]  /*5cfb0*/  LDL.LU R6, [R1+0xebc] ;  /* 0x000ebc0001067983 */ /* 0x000ee80000300800 */
[----:B------:R-:W3:Y:S04]  /*5cfc0*/  LDL.LU R7, [R1+0xec4] ;  /* 0x000ec40001077983 */ /* 0x000ee80000300800 */
[----:B------:R-:W3:Y:S01]  /*5cfd0*/  LDL.LU R28, [R1+0xed0] ;  /* 0x000ed000011c7983 */ /* 0x000ee20000300800 */
[----:B--2---:R-:W-:-:S15]  /*5cfe0*/  HMMA.16816.F32 R8, R16, R4, R8 ;  /* 0x000000041008723c */ /* 0x004fde0000001808 */
[----:B------:R-:W-:-:S04]  /*5cff0*/  NOP ;  /* 0x0000000000007918 */ /* 0x000fc80000000000 */
[----:B------:R0:W-:Y:S04]  /*5d000*/  STL.64 [R1+0x1b0], R8 ;  /* 0x0001b00801007387 */ /* 0x0001e80000100a00 */
[----:B------:R1:W-:Y:S04]  /*5d010*/  STL.64 [R1+0x1b8], R10 ;  /* 0x0001b80a01007387 */ /* 0x0003e80000100a00 */
[----:B0-----:R-:W4:Y:S04]  /*5d020*/  LDL.LU R8, [R1+0xe94] ;  /* 0x000e940001087983 */ /* 0x001f280000300800 */
[----:B------:R-:W5:Y:S04]  /*5d030*/  LDL.LU R9, [R1+0xe9c] ;  /* 0x000e9c0001097983 */ /* 0x000f680000300800 */
[----:B-1----:R-:W2:Y:S04]  /*5d040*/  LDL.LU R10, [R1+0xea4] ;  /* 0x000ea400010a7983 */ /* 0x002ea80000300800 */
[----:B------:R-:W3:Y:S04]  /*5d050*/  LDL.LU R11, [R1+0xeac] ;  /* 0x000eac00010b7983 */ /* 0x000ee80000300800 */
[----:B------:R-:W3:Y:S04]  /*5d060*/  LDL R4, [R1+0x308] ;  /* 0x0003080001047983 */ /* 0x000ee80000100800 */
[----:B------:R-:W3:Y:S01]  /*5d070*/  LDL R5, [R1+0x30c] ;  /* 0x00030c0001057983 */ /* 0x000ee20000100800 */
[----:B----4-:R-:W-:-:S02]  /*5d080*/  IMAD R8, R8, 0x100, R12 ;  /* 0x0000010008087824 */ /* 0x010fc400078e020c */
[----:B-----5:R-:W-:Y:S01]  /*5d090*/  IMAD R9, R9, 0x100, R13 ;  /* 0x0000010009097824 */ /* 0x020fe200078e020d */
[----:B------:R-:W4:Y:S04]  /*5d0a0*/  LDL.LU R12, [R1+0x38e4] ;  /* 0x0038e400010c7983 */ /* 0x000f280000300800 */
[----:B------:R-:W4:Y:S01]  /*5d0b0*/  LDL.LU R13, [R1+0x38e0] ;  /* 0x0038e000010d7983 */ /* 0x000f220000300800 */
[----:B--2---:R-:W-:Y:S02]  /*5d0c0*/  IMAD R10, R10, 0x100, R14 ;  /* 0x000001000a0a7824 */ /* 0x004fe400078e020e */
[----:B---3--:R-:W-:Y:S01]  /*5d0d0*/  IMAD R11, R11, 0x100, R15 ;  /* 0x000001000b0b7824 */ /* 0x008fe200078e020f */
[----:B------:R-:W4:Y:S04]  /*5d0e0*/  LDL.LU R14, [R1+0x38dc] ;  /* 0x0038dc00010e7983 */ /* 0x000f280000300800 */
[----:B------:R-:W4:Y:S01]  /*5d0f0*/  LDL.LU R15, [R1+0x38d8] ;  /* 0x0038d800010f7983 */ /* 0x000f220000300800 */
[----:B------:R-:W-:-:S02]  /*5d100*/  F2FP.F16.E4M3.UNPACK_B R8, R8 ;  /* 0x00000008ff08723e */ /* 0x000fc400020006ff */
[----:B------:R-:W-:Y:S02]  /*5d110*/  F2FP.F16.E4M3.UNPACK_B R9, R9 ;  /* 0x00000009ff09723e */ /* 0x000fe400020006ff */
[----:B------:R-:W-:Y:S02]  /*5d120*/  F2FP.F16.E4M3.UNPACK_B R10, R10 ;  /* 0x0000000aff0a723e */ /* 0x000fe400020006ff */
[----:B------:R-:W-:Y:S02]  /*5d130*/  F2FP.F16.E4M3.UNPACK_B R11, R11 ;  /* 0x0000000bff0b723e */ /* 0x000fe400020006ff */
[----:B------:R-:W-:Y:S02]  /*5d140*/  F2FP.F16.E4M3.UNPACK_B R4, R4 ;  /* 0x00000004ff04723e */ /* 0x000fe400020006ff */
[----:B------:R-:W-:-:S07]  /*5d150*/  F2FP.F16.E4M3.UNPACK_B R5, R5 ;  /* 0x00000005ff05723e */ /* 0x000fce00020006ff */
[----:B------:R-:W-:Y:S08]  /*5d160*/  HMMA.16816.F32 R20, R8, R4, R20 ;  /* 0x000000040814723c */ /* 0x000ff00000001814 */
[----:B----4-:R-:W-:Y:S01]  /*5d170*/  HMMA.16816.F32 R16, R16, R2, R12 ;  /* 0x000000021010723c */ /* 0x010fe2000000180c */
[----:B------:R-:W2:Y:S04]  /*5d180*/  LDL R3, [R1+0x2f8] ;  /* 0x0002f80001037983 */ /* 0x000ea80000100800 */
[----:B------:R-:W3:-:S14]  /*5d190*/  LDL R12, [R1+0x2fc] ;  /* 0x0002fc00010c7983 */ /* 0x000edc0000100800 */
[----:B------:R0:W-:Y:S04]  /*5d1a0*/  STL.64 [R1+0x160], R16 ;  /* 0x0001601001007387 */ /* 0x0001e80000100a00 */
[----:B------:R1:W-:Y:S04]  /*5d1b0*/  STL.64 [R1+0x168], R18 ;  /* 0x0001681201007387 */ /* 0x0003e80000100a00 */
[----:B------:R-:W4:Y:S04]  /*5d1c0*/  LDL.LU R13, [R1+0xeb8] ;  /* 0x000eb800010d7983 */ /* 0x000f280000300800 */
[----:B------:R-:W5:Y:S04]  /*5d1d0*/  LDL.LU R14, [R1+0xec0] ;  /* 0x000ec000010e7983 */ /* 0x000f680000300800 */
[----:B------:R-:W4:Y:S04]  /*5d1e0*/  LDL.LU R15, [R1+0xec8] ;  /* 0x000ec800010f7983 */ /* 0x000f280000300800 */
[----:B0-----:R-:W4:Y:S04]  /*5d1f0*/  LDL.LU R16, [R1+0x2d0] ;  /* 0x0002d00001107983 */ /* 0x001f280000300800 */
[----:B------:R-:W4:Y:S04]  /*5d200*/  LDL.LU R17, [R1+0x2d4] ;  /* 0x0002d40001117983 */ /* 0x000f280000300800 */
[----:B-1----:R-:W4:Y:S04]  /*5d210*/  LDL.LU R18, [R1+0x2d8] ;  /* 0x0002d80001127983 */ /* 0x002f280000300800 */
[----:B------:R-:W4:Y:S04]  /*5d220*/  LDL.LU R19, [R1+0x2dc] ;  /* 0x0002dc0001137983 */ /* 0x000f280000300800 */
[----:B------:R-:W-:Y:S04]  /*5d230*/  STL.64 [R1+0x2e0], R20 ;  /* 0x0002e01401007387 */ /* 0x000fe80000100a00 */
[----:B------:R0:W-:Y:S04]  /*5d240*/  STL.64 [R1+0x2e8], R22 ;  /* 0x0002e81601007387 */ /* 0x0001e80000100a00 */
[----:B0-----:R-:W4:Y:S04]  /*5d250*/  LDL.LU.64 R22, [R1+0x38d0] ;  /* 0x0038d00001167983 */ /* 0x001f280000300a00 */
[----:B------:R-:W4:Y:S01]  /*5d260*/  LDL.LU.64 R20, [R1+0x38c8] ;  /* 0x0038c80001147983 */ /* 0x000f220000300a00 */
[----:B--2---:R-:W-:-:S02]  /*5d270*/  F2FP.F16.E4M3.UNPACK_B R2, R3 ;  /* 0x00000003ff02723e */ /* 0x004fc400020006ff */
[----:B---3--:R-:W-:-:S07]  /*5d280*/  F2FP.F16.E4M3.UNPACK_B R3, R12 ;  /* 0x0000000cff03723e */ /* 0x008fce00020006ff */
[----:B----4-:R-:W-:Y:S01]  /*5d290*/  HMMA.16816.F32 R8, R8, R2, R20 ;  /* 0x000000020808723c */ /* 0x010fe20000001814 */
[----:B------:R-:W2:Y:S04]  /*5d2a0*/  LDL.LU.64 R22, [R1+0x38c0] ;  /* 0x0038c00001167983 */ /* 0x000ea80000300a00 */
[----:B------:R-:W3:Y:S01]  /*5d2b0*/  LDL.LU.64 R20, [R1+0x38b8] ;  /* 0x0038b80001147983 */ /* 0x000ee20000300a00 */
[----:B------:R-:W-:Y:S02]  /*5d2c0*/  IMAD R0, R0, 0x100, R13 ;  /* 0x0000010000007824 */ /* 0x000fe400078e020d */
[----:B-----5:R-:W-:Y:S02]  /*5d2d0*/  IMAD R6, R6, 0x100, R14 ;  /* 0x0000010006067824 */ /* 0x020fe400078e020e */
[----:B------:R-:W-:-:S02]  /*5d2e0*/  IMAD R7, R7, 0x100, R15 ;  /* 0x0000010007077824 */ /* 0x000fc400078e020f */
[----:B------:R-:W-:-:S07]  /*5d2f0*/  IMAD R12, R29, 0x100, R28 ;  /* 0x000001001d0c7824 */ /* 0x000fce00078e021c */
[----:B------:R0:W-:Y:S04]  /*5d300*/  STL.64 [R1+0x1a0], R8 ;  /* 0x0001a00801007387 */ /* 0x0001e80000100a00 */
[----:B------:R1:W-:Y:S01]  /*5d310*/  STL.64 [R1+0x1a8], R10 ;  /* 0x0001a80a01007387 */ /* 0x0003e20000100a00 */
[----:B0-----:R-:W-:Y:S02]  /*5d320*/  F2FP.F16.E4M3.UNPACK_B R8, R0 ;  /* 0x00000000ff08723e */ /* 0x001fe400020006ff */
[----:B------:R-:W-:Y:S02]  /*5d330*/  F2FP.F16.E4M3.UNPACK_B R9, R6 ;  /* 0x00000006ff09723e */ /* 0x000fe400020006ff */
[----:B-1----:R-:W-:Y:S02]  /*5d340*/  F2FP.F16.E4M3.UNPACK_B R10, R7 ;  /* 0x00000007ff0a723e */ /* 0x002fe400020006ff */
[----:B------:R-:W-:-:S07]  /*5d350*/  F2FP.F16.E4M3.UNPACK_B R11, R12 ;  /* 0x0000000cff0b723e */ /* 0x000fce00020006ff */
[----:B------:R-:W-:Y:S01]  /*5d360*/  HMMA.16816.F32 R12, R8, R4, R16 ;  /* 0x00000004080c723c */ /* 0x000fe20000001810 */
[----:B------:R-:W-:-:S15]  /*5d370*/  IMAD R7, R25, 0x100, R24 ;  /* 0x0000010019077824 */ /* 0x000fde00078e0218 */
[----:B------:R-:W-:-:S03]  /*5d380*/  NOP ;  /* 0x0000000000007918 */ /* 0x000fc60000000000 */
[----:B------:R0:W-:Y:S04]  /*5d390*/  STL.64 [R1+0x1f0], R12 ;  /* 0x0001f00c01007387 */ /* 0x0001e80000100a00 */
[----:B------:R-:W-:Y:S01]  /*5d3a0*/  STL.64 [R1+0x1f8], R14 ;  /* 0x0001f80e01007387 */ /* 0x000fe20000100a00 */
[----:B0-----:R-:W-:Y:S02]  /*5d3b0*/  IMAD R12, R27, 0x100, R26 ;  /* 0x000001001b0c7824 */ /* 0x001fe400078e021a */
[----:B---3--:R-:W-:-:S05]  /*5d3c0*/  IMAD R6, R20, 0x100, R21 ;  /* 0x0000010014067824 */ /* 0x008fca00078e0215 */
[----:B------:R-:W-:Y:S04]  /*5d3d0*/  STL.64 [R1+0x38b0], R6 ;  /* 0x0038b00601007387 */ /* 0x000fe80000100a00 */
[----:B------:R-:W-:Y:S04]  /*5d3e0*/  STL.64 [R1+0x38a8], R4 ;  /* 0x0038a80401007387 */ /* 0x000fe80000100a00 */
[----:B------:R-:W3:Y:S04]  /*5d3f0*/  LDL.LU R24, [R1+0x2a0] ;  /* 0x0002a00001187983 */ /* 0x000ee80000300800 */
[----:B------:R-:W3:Y:S04]  /*5d400*/  LDL.LU R25, [R1+0x2a4] ;  /* 0x0002a40001197983 */ /* 0x000ee80000300800 */
[----:B------:R-:W4:Y:S04]  /*5d410*/  LDL.LU R26, [R1+0x2a8] ;  /* 0x0002a800011a7983 */ /* 0x000f280000300800 */
[----:B------:R-:W4:Y:S04]  /*5d420*/  LDL.LU R27, [R1+0x2ac] ;  /* 0x0002ac00011b7983 */ /* 0x000f280000300800 */
[----:B------:R-:W5:Y:S04]  /*5d430*/  LDL.LU R16, [R1+0xf24] ;  /* 0x000f240001107983 */ /* 0x000f680000300800 */
[----:B-----5:R-:W-:Y:S04]  /*5d440*/  STL [R1+0x388c], R16 ;  /* 0x00388c1001007387 */ /* 0x020fe80000100800 */
[----:B------:R-:W5:Y:S04]  /*5d450*/  LDL.LU R17, [R1+0xf30] ;  /* 0x000f300001117983 */ /* 0x000f680000300800 */
[----:B-----5:R-:W-:Y:S04]  /*5d460*/  STL [R1+0x3890], R17 ;  /* 0x0038901101007387 */ /* 0x020fe80000100800 */
[----:B------:R-:W5:Y:S04]  /*5d470*/  LDL.LU R18, [R1+0xf2c] ;  /* 0x000f2c0001127983 */ /* 0x000f680000300800 */
[----:B-----5:R-:W-:Y:S04]  /*5d480*/  STL [R1+0x3894], R18 ;  /* 0x0038941201007387 */ /* 0x020fe80000100800 */
[----:B----4-:R-:W-:Y:S04]  /*5d490*/  STL.64 [R1+0x3860], R26 ;  /* 0x0038601a01007387 */ /* 0x010fe80000100a00 */
[----:B---3--:R0:W-:Y:S04]  /*5d4a0*/  STL.64 [R1+0x3858], R24 ;  /* 0x0038581801007387 */ /* 0x0081e80000100a00 */
[----:B0-----:R-:W3:Y:S04]  /*5d4b0*/  LDL.LU R24, [R1+0x20] ;  /* 0x0000200001187983 */ /* 0x001ee80000300800 */
[----:B------:R-:W3:Y:S04]  /*5d4c0*/  LDL.LU R25, [R1+0x24] ;  /* 0x0000240001197983 */ /* 0x000ee80000300800 */
[----:B------:R-:W4:Y:S04]  /*5d4d0*/  LDL.LU R26, [R1+0x28] ;  /* 0x00002800011a7983 */ /* 0x000f280000300800 */
[----:B------:R-:W4:Y:S04]  /*5d4e0*/  LDL.LU R27, [R1+0x2c] ;  /* 0x00002c00011b7983 */ /* 0x000f280000300800 */
[----:B------:R-:W5:Y:S04]  /*5d4f0*/  LDL.LU R4, [R1+0x40] ;  /* 0x0000400001047983 */ /* 0x000f680000300800 */
[----:B------:R-:W5:Y:S04]  /*5d500*/  LDL.LU R5, [R1+0x44] ;  /* 0x0000440001057983 */ /* 0x000f680000300800 */
[----:B------:R-:W5:Y:S04]  /*5d510*/  LDL.LU R6, [R1+0x48] ;  /* 0x0000480001067983 */ /* 0x000f680000300800 */
[----:B------:R-:W5:Y:S04]  /*5d520*/  LDL.LU R7, [R1+0x4c] ;  /* 0x00004c0001077983 */ /* 0x000f680000300800 */
[----:B------:R-:W2:Y:S04]  /*5d530*/  LDL.LU R18, [R1+0xef8] ;  /* 0x000ef80001127983 */ /* 0x000ea80000300800 */
[----:B------:R-:W2:Y:S04]  /*5d540*/  LDL.LU R17, [R1+0xf00] ;  /* 0x000f000001117983 */ /* 0x000ea80000300800 */
[----:B------:R-:W2:Y:S04]  /*5d550*/  LDL.LU R16, [R1+0xf08] ;  /* 0x000f080001107983 */ /* 0x000ea80000300800 */
[----:B------:R-:W2:Y:S04]  /*5d560*/  LDL.LU R20, [R1+0xf10] ;  /* 0x000f100001147983 */ /* 0x000ea80000300800 */
[----:B----4-:R-:W-:Y:S04]  /*5d570*/  STL.64 [R1+0x3870], R26 ;  /* 0x0038701a01007387 */ /* 0x010fe80000100a00 */
[----:B---3--:R0:W-:Y:S04]  /*5d580*/  STL.64 [R1+0x3868], R24 ;  /* 0x0038681801007387 */ /* 0x0081e80000100a00 */
[----:B0-----:R-:W3:Y:S04]  /*5d590*/  LDL.LU R24, [R1+0x2b0] ;  /* 0x0002b00001187983 */ /* 0x001ee80000300800 */
[----:B------:R-:W3:Y:S04]  /*5d5a0*/  LDL.LU R25, [R1+0x2b4] ;  /* 0x0002b40001197983 */ /* 0x000ee80000300800 */
[----:B------:R-:W4:Y:S04]  /*5d5b0*/  LDL.LU R26, [R1+0x2b8] ;  /* 0x0002b800011a7983 */ /* 0x000f280000300800 */
[----:B------:R-:W4:Y:S04]  /*5d5c0*/  LDL.LU R27, [R1+0x2bc] ;  /* 0x0002bc00011b7983 */ /* 0x000f280000300800 */
[----:B----4-:R-:W-:Y:S04]  /*5d5d0*/  STL.64 [R1+0x3880], R26 ;  /* 0x0038801a01007387 */ /* 0x010fe80000100a00 */
[----:B---3--:R0:W-:Y:S04]  /*5d5e0*/  STL.64 [R1+0x3878], R24 ;  /* 0x0038781801007387 */ /* 0x0081e80000100a00 */
[----:B0-----:R-:W3:Y:S04]  /*5d5f0*/  LDL.LU R24, [R1+0x30] ;  /* 0x0000300001187983 */ /* 0x001ee80000300800 */
[----:B------:R-:W3:Y:S04]  /*5d600*/  LDL.LU R25, [R1+0x34] ;  /* 0x0000340001197983 */ /* 0x000ee80000300800 */
[----:B------:R-:W4:Y:S04]  /*5d610*/  LDL.LU R26, [R1+0x38] ;  /* 0x00003800011a7983 */ /* 0x000f280000300800 */
[----:B------:R-:W4:Y:S01]  /*5d620*/  LDL.LU R27, [R1+0x3c] ;  /* 0x00003c00011b7983 */ /* 0x000f220000300800 */
[----:B--2---:R-:W-:Y:S01]  /*5d630*/  IMAD R0, R22, 0x100, R23 ;  /* 0x0000010016007824 */ /* 0x004fe200078e0217 */
[----:B-----5:R-:W-:Y:S02]  /*5d640*/  HMMA.16816.F32 R8, R8, R2, R4 ;  /* 0x000000020808723c */ /* 0x020fe40000001804 */
        /* <DEDUP_REMOVED lines=14> */
[----:B------:R-:W2:Y:S04]  /*5d730*/  LDL.LU.64 R6, [R1+0x38b0] ;  /* 0x0038b00001067983 */ /* 0x000ea80000300a00 */
[----:B------:R-:W3:Y:S04]  /*5d740*/  LDL.LU.64 R4, [R1+0x38a8] ;  /* 0x0038a80001047983 */ /* 0x000ee80000300a00 */
[----:B------:R0:W-:Y:S04]  /*5d750*/  STL.64 [R1+0x180], R8 ;  /* 0x0001800801007387 */ /* 0x0001e80000100a00 */
[----:B------:R-:W-:Y:S01]  /*5d760*/  STL [R1+0x188], R10 ;  /* 0x0001880a01007387 */ /* 0x000fe20000100800 */
[----:B------:R-:W-:Y:S01]  /*5d770*/  IMAD.MOV.U32 R28, RZ, RZ, R11 ;  /* 0x000000ffff1c7224 */ /* 0x000fe200078e000b */
[----:B------:R-:W-:-:S02]  /*5d780*/  F2FP.F16.E4M3.UNPACK_B R11, R12 ;  /* 0x0000000cff0b723e */ /* 0x000fc400020006ff */
[----:B0-----:R-:W-:Y:S02]  /*5d790*/  F2FP.F16.E4M3.UNPACK_B R8, R0 ;  /* 0x00000000ff08723e */ /* 0x001fe400020006ff */
[----:B------:R0:W-:Y:S04]  /*5d7a0*/  STL [R1+0x3700], R28 ;  /* 0x0037001c01007387 */ /* 0x0001e80000100800 */
[----:B0-----:R-:W4:Y:S04]  /*5d7b0*/  LDL.LU R28, [R1+0xf28] ;  /* 0x000f2800011c7983 */ /* 0x001f280000300800 */
[----:B------:R-:W4:Y:S01]  /*5d7c0*/  LDL.LU R0, [R1+0xef4] ;  /* 0x000ef40001007983 */ /* 0x000f220000300800 */
[----:B--2---:R-:W-:-:S02]  /*5d7d0*/  F2FP.F16.E4M3.UNPACK_B R9, R6 ;  /* 0x00000006ff09723e */ /* 0x004fc400020006ff */
[----:B------:R-:W-:Y:S01]  /*5d7e0*/  F2FP.F16.E4M3.UNPACK_B R10, R7 ;  /* 0x00000007ff0a723e */ /* 0x000fe200020006ff */
[----:B------:R-:W2:Y:S04]  /*5d7f0*/  LDL.LU R6, [R1+0xefc] ;  /* 0x000efc0001067983 */ /* 0x000ea80000300800 */
[----:B------:R-:W5:Y:S04]  /*5d800*/  LDL.LU R7, [R1+0xf04] ;  /* 0x000f040001077983 */ /* 0x000f680000300800 */
[----:B------:R-:W5:Y:S01]  /*5d810*/  LDL.LU R12, [R1+0xf0c] ;  /* 0x000f0c00010c7983 */ /* 0x000f620000300800 */
[----:B---3--:R-:W-:-:S15]  /*5d820*/  HMMA.16816.F32 R24, R8, R4, R24 ;  /* 0x000000040818723c */ /* 0x008fde0000001818 */
[----:B------:R-:W-:-:S04]  /*5d830*/  NOP ;  /* 0x0000000000007918 */ /* 0x000fc80000000000 */
[----:B------:R-:W-:Y:S04]  /*5d840*/  STL.64 [R1+0x190], R24 ;  /* 0x0001901801007387 */ /* 0x000fe80000100a00 */
[----:B------:R0:W-:Y:S04]  /*5d850*/  STL.64 [R1+0x198], R26 ;  /* 0x0001981a01007387 */ /* 0x0001e80000100a00 */
[----:B0-----:R-:W3:Y:S04]  /*5d860*/  LDL.LU.64 R26, [R1+0x38a0] ;  /* 0x0038a000011a7983 */ /* 0x001ee80000300a00 */
[----:B------:R-:W3:Y:S01]  /*5d870*/  LDL.LU.64 R24, [R1+0x3898] ;  /* 0x0038980001187983 */ /* 0x000ee20000300a00 */
[----:B----4-:R-:W-:-:S03]  /*5d880*/  IMAD R0, R0, 0x100, R18 ;  /* 0x0000010000007824 */ /* 0x010fc600078e0212 */
[----:B------:R-:W4:Y:S01]  /*5d890*/  LDL.LU R18, [R1+0x3894] ;  /* 0x0038940001127983 */ /* 0x000f220000300800 */
[----:B--2---:R-:W-:Y:S02]  /*5d8a0*/  IMAD R6, R6, 0x100, R17 ;  /* 0x0000010006067824 */ /* 0x004fe400078e0211 */
[----:B-----5:R-:W-:Y:S01]  /*5d8b0*/  IMAD R7, R7, 0x100, R16 ;  /* 0x0000010007077824 */ /* 0x020fe200078e0210 */
[----:B------:R-:W4:Y:S04]  /*5d8c0*/  LDL.LU R17, [R1+0x3890] ;  /* 0x0038900001117983 */ /* 0x000f280000300800 */
[----:B------:R-:W2:Y:S01]  /*5d8d0*/  LDL.LU R16, [R1+0x388c] ;  /* 0x00388c0001107983 */ /* 0x000ea20000300800 */
[----:B------:R-:W-:-:S03]  /*5d8e0*/  IMAD R12, R12, 0x100, R20 ;  /* 0x000001000c0c7824 */ /* 0x000fc600078e0214 */
[----:B------:R-:W5:Y:S01]  /*5d8f0*/  LDL.LU R20, [R1+0x3888] ;  /* 0x0038880001147983 */ /* 0x000f620000300800 */
[----:B---3--:R-:W-:Y:S03]  /*5d900*/  HMMA.16816.F32 R8, R8, R2, R24 ;  /* 0x000000020808723c */ /* 0x008fe60000001818 */
[----:B------:R-:W3:Y:S04]  /*5d910*/  LDL.LU.64 R26, [R1+0x3880] ;  /* 0x00388000011a7983 */ /* 0x000ee80000300a00 */
[----:B------:R-:W3:-:S12]  /*5d920*/  LDL.LU.64 R24, [R1+0x3878] ;  /* 0x0038780001187983 */ /* 0x000ed80000300a00 */
[----:B------:R0:W-:Y:S04]  /*5d930*/  STL.64 [R1+0x150], R8 ;  /* 0x0001500801007387 */ /* 0x0001e80000100a00 */
[----:B------:R1:W-:Y:S01]  /*5d940*/  STL.64 [R1+0x158], R10 ;  /* 0x0001580a01007387 */ /* 0x0003e20000100a00 */
[----:B0-----:R-:W-:Y:S02]  /*5d950*/  F2FP.F16.E4M3.UNPACK_B R8, R0 ;  /* 0x00000000ff08723e */ /* 0x001fe400020006ff */
[----:B------:R-:W-:Y:S02]  /*5d960*/  F2FP.F16.E4M3.UNPACK_B R9, R6 ;  /* 0x00000006ff09723e */ /* 0x000fe400020006ff */
[----:B-1----:R-:W-:Y:S02]  /*5d970*/  F2FP.F16.E4M3.UNPACK_B R10, R7 ;  /* 0x00000007ff0a723e */ /* 0x002fe400020006ff */
[----:B------:R-:W-:Y:S01]  /*5d980*/  F2FP.F16.E4M3.UNPACK_B R11, R12 ;  /* 0x0000000cff0b723e */ /* 0x000fe200020006ff */
[----:B------:R-:W2:Y:S04]  /*5d990*/  LDL.LU R0, [R1+0xf14] ;  /* 0x000f140001007983 */ /* 0x000ea80000300800 */
        /* <DEDUP_REMOVED lines=10> */
[----:B------:R-:W-:Y:S02]  /*5da40*/  IMAD R6, R6, 0x100, R7 ;  /* 0x0000010006067824 */ /* 0x000fe400078e0207 */
[----:B------:R-:W-:Y:S02]  /*5da50*/  IMAD R7, R16, 0x100, R28 ;  /* 0x0000010010077824 */ /* 0x000fe400078e021c */
[----:B----4-:R-:W-:Y:S01]  /*5da60*/  IMAD R12, R18, 0x100, R17 ;  /* 0x00000100120c7824 */ /* 0x010fe200078e0211 */
[----:B---3--:R-:W-:Y:S01]  /*5da70*/  HMMA.16816.F32 R8, R8, R2, R24 ;  /* 0x000000020808723c */ /* 0x008fe20000001818 */
        /* <DEDUP_REMOVED lines=10> */
[----:B--2---:R-:W-:-:S15]  /*5db20*/  HMMA.16816.F32 R24, R8, R4, R24 ;  /* 0x000000040818723c */ /* 0x004fde0000001818 */
[----:B------:R-:W-:-:S04]  /*5db30*/  NOP ;  /* 0x0000000000007918 */ /* 0x000fc80000000000 */
[----:B------:R-:W-:Y:S04]  /*5db40*/  STL.64 [R1+0x140], R24 ;  /* 0x0001401801007387 */ /* 0x000fe80000100a00 */
[----:B------:R0:W-:Y:S04]  /*5db50*/  STL.64 [R1+0x148], R26 ;  /* 0x0001481a01007387 */ /* 0x0001e80000100a00 */
[----:B0-----:R-:W2:Y:S04]  /*5db60*/  LDL.LU.64 R26, [R1+0x3850] ;  /* 0x00385000011a7983 */ /* 0x001ea80000300a00 */
[----:B------:R-:W3:Y:S04]  /*5db70*/  LDL.LU.64 R24, [R1+0x3848] ;  /* 0x0038480001187983 */ /* 0x000ee80000300a00 */
[----:B------:R-:W5:Y:S04]  /*5db80*/  LDL.LU R21, [R1+0xf78] ;  /* 0x000f780001157983 */ /* 0x000f680000300800 */
[----:B------:R-:W4:Y:S04]  /*5db90*/  LDL.LU R22, [R1+0xf80] ;  /* 0x000f800001167983 */ /* 0x000f280000300800 */
[----:B------:R-:W4:Y:S04]  /*5dba0*/  LDL.LU R23, [R1+0xf88] ;  /* 0x000f880001177983 */ /* 0x000f280000300800 */
[----:B----4-:R-:W-:Y:S04]  /*5dbb0*/  STL.64 [R1+0x3800], R22 ;  /* 0x0038001601007387 */ /* 0x010fe80000100a00 */
[----:B-----5:R0:W-:Y:S04]  /*5dbc0*/  STL.64 [R1+0x37f8], R20 ;  /* 0x0037f81401007387 */ /* 0x0201e80000100a00 */
[----:B0-----:R-:W4:Y:S04]  /*5dbd0*/  LDL.LU R20, [R1+0x280] ;  /* 0x0002800001147983 */ /* 0x001f280000300800 */
[----:B------:R-:W4:Y:S04]  /*5dbe0*/  LDL.LU R21, [R1+0x284] ;  /* 0x0002840001157983 */ /* 0x000f280000300800 */
[----:B------:R-:W5:Y:S04]  /*5dbf0*/  LDL.LU R22, [R1+0x288] ;  /* 0x0002880001167983 */ /* 0x000f680000300800 */
[----:B------:R-:W5:Y:S04]  /*5dc00*/  LDL.LU R23, [R1+0x28c] ;  /* 0x00028c0001177983 */ /* 0x000f680000300800 */
[----:B-----5:R-:W-:Y:S04]  /*5dc10*/  STL.64 [R1+0x3810], R22 ;  /* 0x0038101601007387 */ /* 0x020fe80000100a00 */
[----:B----4-:R3:W-:Y:S02]  /*5dc20*/  STL.64 [R1+0x3808], R20 ;  /* 0x0038081401007387 */ /* 0x0107e40000100a00 */
[----:B---3--:R-:W-:-:S02]  /*5dc30*/  IMAD.MOV.U32 R20, RZ, RZ, R24 ;  /* 0x000000ffff147224 */ /* 0x008fc400078e0018 */
[----:B------:R-:W3:Y:S04]  /*5dc40*/  LDL.LU R24, [R1+0x3844] ;  /* 0x0038440001187983 */ /* 0x000ee80000300800 */
[----:B------:R0:W-:Y:S04]  /*5dc50*/  STL [R1+0x3818], R20 ;  /* 0x0038181401007387 */ /* 0x0001e80000100800 */
[----:B0-----:R-:W4:Y:S04]  /*5dc60*/  LDL.LU R20, [R1+0xf70] ;  /* 0x000f700001147983 */ /* 0x001f280000300800 */
[----:B----4-:R0:W-:Y:S04]  /*5dc70*/  STL [R1+0x381c], R20 ;  /* 0x00381c1401007387 */ /* 0x0101e80000100800 */
[----:B0-----:R-:W4:Y:S04]  /*5dc80*/  LDL.LU R20, [R1+0xf68] ;  /* 0x000f680001147983 */ /* 0x001f280000300800 */
[----:B----4-:R0:W-:Y:S04]  /*5dc90*/  STL [R1+0x3820], R20 ;  /* 0x0038201401007387 */ /* 0x0101e80000100800 */
[----:B0-----:R-:W4:Y:S01]  /*5dca0*/  LDL.LU R20, [R1+0xf60] ;  /* 0x000f600001147983 */ /* 0x001f220000300800 */
[----:B------:R-:W-:-:S02]  /*5dcb0*/  IMAD.MOV.U32 R21, RZ, RZ, R25 ;  /* 0x000000ffff157224 */ /* 0x000fc400078e0019 */
[----:B--2---:R-:W-:Y:S02]  /*5dcc0*/  IMAD.MOV.U32 R22, RZ, RZ, R26 ;  /* 0x000000ffff167224 */ /* 0x004fe400078e001a */
[----:B------:R-:W-:Y:S01]  /*5dcd0*/  IMAD.MOV.U32 R23, RZ, RZ, R27 ;  /* 0x000000ffff177224 */ /* 0x000fe200078e001b */
[----:B----4-:R0:W-:Y:S04]  /*5dce0*/  STL [R1+0x3824], R20 ;  /* 0x0038241401007387 */ /* 0x0101e80000100800 */
[----:B0-----:R-:W2:Y:S04]  /*5dcf0*/  LDL.LU R20, [R1+0xf58] ;  /* 0x000f580001147983 */ /* 0x001ea80000300800 */
[----:B------:R-:W3:Y:S04]  /*5dd00*/  LDL.LU R25, [R1+0x3840] ;  /* 0x0038400001197983 */ /* 0x000ee80000300800 */
[----:B------:R-:W3:Y:S04]  /*5dd10*/  LDL.LU R26, [R1+0x383c] ;  /* 0x00383c00011a7983 */ /* 0x000ee80000300800 */
[----:B------:R-:W3:Y:S04]  /*5dd20*/  LDL.LU R27, [R1+0x3838] ;  /* 0x00383800011b7983 */ /* 0x000ee80000300800 */
[----:B------:R-:W-:Y:S01]  /*5dd30*/  STL.64 [R1+0x3830], R22 ;  /* 0x0038301601007387 */ /* 0x000fe20000100a00 */
[----:B------:R-:W-:-:S02]  /*5dd40*/  IMAD R0, R13, 0x100, R19 ;  /* 0x000001000d007824 */ /* 0x000fc400078e0213 */
[----:B------:R-:W-:Y:S01]  /*5dd50*/  IMAD R6, R15, 0x100, R14 ;  /* 0x000001000f067824 */ /* 0x000fe200078e020e */
[----:B--2---:R0:W-:Y:S04]  /*5dd60*/  STL.64 [R1+0x3828], R20 ;  /* 0x0038281401007387 */ /* 0x0041e80000100a00 */
[----:B0-----:R-:W2:Y:S04]  /*5dd70*/  LDL.LU R20, [R1+0x290] ;  /* 0x0002900001147983 */ /* 0x001ea80000300800 */
[----:B------:R-:W2:Y:S04]  /*5dd80*/  LDL.LU R21, [R1+0x294] ;  /* 0x0002940001157983 */ /* 0x000ea80000300800 */
[----:B------:R-:W2:Y:S04]  /*5dd90*/  LDL.LU R22, [R1+0x298] ;  /* 0x0002980001167983 */ /* 0x000ea80000300800 */
[----:B------:R-:W2:Y:S01]  /*5dda0*/  LDL.LU R23, [R1+0x29c] ;  /* 0x00029c0001177983 */ /* 0x000ea20000300800 */
[----:B---3--:R-:W-:Y:S01]  /*5ddb0*/  HMMA.16816.F32 R24, R8, R2, R24 ;  /* 0x000000020818723c */ /* 0x008fe20000001818 */
[----:B------:R-:W-:-:S02]  /*5ddc0*/  F2FP.F16.E4M3.UNPACK_B R8, R0 ;  /* 0x00000000ff08723e */ /* 0x000fc400020006ff */
[----:B------:R-:W-:Y:S02]  /*5ddd0*/  F2FP.F16.E4M3.UNPACK_B R9, R6 ;  /* 0x00000006ff09723e */ /* 0x000fe400020006ff */
[----:B------:R-:W-:Y:S02]  /*5dde0*/  F2FP.F16.E4M3.UNPACK_B R10, R7 ;  /* 0x00000007ff0a723e */ /* 0x000fe400020006ff */
[----:B------:R-:W-:Y:S01]  /*5ddf0*/  F2FP.F16.E4M3.UNPACK_B R11, R12 ;  /* 0x0000000cff0b723e */ /* 0x000fe200020006ff */
[----:B------:R-:W3:Y:S04]  /*5de00*/  LDL.LU R28, [R1+0xf8c] ;  /* 0x000f8c00011c7983 */ /* 0x000ee80000300800 */
[----:B------:R-:W4:Y:S04]  /*5de10*/  LDL.LU R16, [R1+0xf98] ;  /* 0x000f980001107983 */ /* 0x000f280000300800 */
[----:B------:R-:W4:Y:S04]  /*5de20*/  LDL.LU R17, [R1+0xf94] ;  /* 0x000f940001117983 */ /* 0x000f280000300800 */
[----:B------:R-:W5:Y:S04]  /*5de30*/  LDL.LU R18, [R1+0xfa0] ;  /* 0x000fa00001127983 */ /* 0x000f680000300800 */
[----:B------:R-:W5:Y:S04]  /*5de40*/  LDL.LU R19, [R1+0xf9c] ;  /* 0x000f9c0001137983 */ /* 0x000f680000300800 */
        /* <DEDUP_REMOVED lines=23> */
[----:B------:R-:W3:Y:S02]  /*5dfc0*/  LDL.LU R20, [R1+0x3824] ;  /* 0x0038240001147983 */ /* 0x000ee40000300800 */
[----:B---3--:R-:W-:Y:S02]  /*5dfd0*/  IMAD R6, R6, 0x100, R20 ;  /* 0x0000010006067824 */ /* 0x008fe400078e0214 */
[----:B------:R-:W3:Y:S02]  /*5dfe0*/  LDL.LU R20, [R1+0x3820] ;  /* 0x0038200001147983 */ /* 0x000ee40000300800 */
[----:B---3--:R-:W-:Y:S02]  /*5dff0*/  IMAD R7, R7, 0x100, R20 ;  /* 0x0000010007077824 */ /* 0x008fe400078e0214 */
[----:B------:R-:W3:Y:S02]  /*5e000*/  LDL.LU R20, [R1+0x381c] ;  /* 0x00381c0001147983 */ /* 0x000ee40000300800 */
[----:B---3--:R-:W-:-:S02]  /*5e010*/  IMAD R12, R12, 0x100, R20 ;  /* 0x000001000c0c7824 */ /* 0x008fc400078e0214 */
[----:B------:R-:W2:Y:S02]  /*5e020*/  LDL.LU R20, [R1+0x3818] ;  /* 0x0038180001147983 */ /* 0x000ea40000300800 */
[----:B--2---:R-:W-:Y:S02]  /*5e030*/  HMMA.16816.F32 R8, R8, R2, R20 ;  /* 0x000000020808723c */ /* 0x004fe40000001814 */
[----:B------:R-:W2:Y:S04]  /*5e040*/  LDL.LU.64 R22, [R1+0x3810] ;  /* 0x0038100001167983 */ /* 0x000ea80000300a00 */
[----:B------:R-:W2:-:S13]  /*5e050*/  LDL.LU.64 R20, [R1+0x3808] ;  /* 0x0038080001147983 */ /* 0x000e9a0000300a00 */
[----:B------:R0:W-:Y:S04]  /*5e060*/  STL.64 [R1], R8 ;  /* 0x0000000801007387 */ /* 0x0001e80000100a00 */
        /* <DEDUP_REMOVED lines=13> */
[----:B0-----:R-:W3:Y:S04]  /*5e140*/  LDL.LU.64 R22, [R1+0x3800] ;  /* 0x0038000001167983 */ /* 0x001ee80000300a00 */
[----:B------:R-:W2:Y:S01]  /*5e150*/  LDL.LU.64 R20, [R1+0x37f8] ;  /* 0x0037f80001147983 */ /* 0x000ea20000300a00 */
[----:B---3--:R-:W-:-:S02]  /*5e160*/  IMAD R6, R6, 0x100, R22 ;  /* 0x0000010006067824 */ /* 0x008fc400078e0216 */
[----:B--2---:R-:W-:Y:S02]  /*5e170*/  IMAD R0, R0, 0x100, R21 ;  /* 0x0000010000007824 */ /* 0x004fe400078e0215 */
[----:B------:R-:W-:Y:S01]  /*5e180*/  IMAD R7, R7, 0x100, R23 ;  /* 0x0000010007077824 */ /* 0x000fe200078e0217 */
[----:B------:R-:W2:Y:S04]  /*5e190*/  LDL.LU R21, [R1+0x37f0] ;  /* 0x0037f00001157983 */ /* 0x000ea80000300800 */
[----:B------:R-:W2:Y:S04]  /*5e1a0*/  LDL.LU R22, [R1+0x37ec] ;  /* 0x0037ec0001167983 */ /* 0x000ea80000300800 */
[----:B------:R-:W2:Y:S01]  /*5e1b0*/  LDL.LU R23, [R1+0x37e8] ;  /* 0x0037e80001177983 */ /* 0x000ea20000300800 */
[----:B------:R-:W-:Y:S01]  /*5e1c0*/  IMAD R12, R28, 0x100, R12 ;  /* 0x000001001c0c7824 */ /* 0x000fe200078e020c */
[----:B--2---:R-:W-:Y:S01]  /*5e1d0*/  HMMA.16816.F32 R20, R8, R2, R20 ;  /* 0x000000020814723c */ /* 0x004fe20000001814 */
[----:B------:R-:W-:-:S02]  /*5e1e0*/  F2FP.F16.E4M3.UNPACK_B R8, R0 ;  /* 0x00000000ff08723e */ /* 0x000fc400020006ff */
[----:B------:R-:W-:Y:S02]  /*5e1f0*/  F2FP.F16.E4M3.UNPACK_B R9, R6 ;  /* 0x00000006ff09723e */ /* 0x000fe400020006ff */
[----:B------:R-:W-:Y:S02]  /*5e200*/  F2FP.F16.E4M3.UNPACK_B R10, R7 ;  /* 0x00000007ff0a723e */ /* 0x000fe400020006ff */
[----:B------:R-:W-:-:S12]  /*5e210*/  F2FP.F16.E4M3.UNPACK_B R11, R12 ;  /* 0x0000000cff0b723e */ /* 0x000fd800020006ff */
[----:B------:R-:W-:Y:S04]  /*5e220*/  STL.64 [R1+0x10], R20 ;  /* 0x0000101401007387 */ /* 0x000fe80000100a00 */
[----:B------:R0:W-:Y:S02]  /*5e230*/  STL.64 [R1+0x18], R22 ;  /* 0x0000181601007387 */ /* 0x0001e40000100a00 */
[----:B0-----:R-:W-:Y:S01]  /*5e240*/  HMMA.16816.F32 R20, R8, R4, R24 ;  /* 0x000000040814723c */ /* 0x001fe20000001818 */
[----:B-----5:R-:W-:Y:S02]  /*5e250*/  IMAD R6, R19, 0x100, R18 ;  /* 0x0000010013067824 */ /* 0x020fe400078e0212 */
[----:B------:R-:W-:-:S15]  /*5e260*/  IMAD R7, R14, 0x100, R13 ;  /* 0x000001000e077824 */ /* 0x000fde00078e020d */
[----:B------:R-:W-:Y:S01]  /*5e270*/  NOP ;  /* 0x0000000000007918 */ /* 0x000fe20000000000 */
        /* <DEDUP_REMOVED lines=20> */
[----:B------:R-:W5:Y:S04]  /*5e3c0*/  LDL.LU R4, [R1+0xf0] ;  /* 0x0000f00001047983 */ /* 0x000f680000300800 */
[----:B------:R-:W5:Y:S04]  /*5e3d0*/  LDL.LU R5, [R1+0xf4] ;  /* 0x0000f40001057983 */ /* 0x000f680000300800 */
[----:B------:R-:W5:Y:S04]  /*5e3e0*/  LDL.LU R6, [R1+0xf8] ;  /* 0x0000f80001067983 */ /* 0x000f680000300800 */
[----:B------:R-:W5:Y:S04]  /*5e3f0*/  LDL.LU R7, [R1+0xfc] ;  /* 0x0000fc0001077983 */ /* 0x000f680000300800 */
        /* <DEDUP_REMOVED lines=14> */
[----:B----4-:R-:W-:Y:S01]  /*5e4e0*/  IMAD R0, R17, 0x100, R16 ;  /* 0x0000010011007824 */ /* 0x010fe200078e0210 */
[----:B-----5:R-:W-:Y:S02]  /*5e4f0*/  HMMA.16816.F32 R8, R8, R2, R4 ;  /* 0x000000020808723c */ /* 0x020fe40000001804 */
        /* <DEDUP_REMOVED lines=18> */
[----:B------:R-:W3:Y:S01]  /*5e620*/  LDL.LU.64 R4, [R1+0x37d8] ;  /* 0x0037d80001047983 */ /* 0x000ee20000300a00 */
[----:B------:R-:W-:-:S03]  /*5e630*/  IMAD R12, R29, 0x100, R15 ;  /* 0x000001001d0c7824 */ /* 0x000fc600078e020f */
        /* <DEDUP_REMOVED lines=108> */
[----:B-----5:R-:W-:Y:S01]  /*5ed00*/  IMAD R0, R17, 0x100, R16 ;  /* 0x0000010011007824 */ /* 0x020fe200078e0210 */
        /* <DEDUP_REMOVED lines=83> */
[----:B-----5:R-:W-:Y:S02]  /*5f240*/  IMAD R17, R18, 0x100, R17 ;  /* 0x0000010012117824 */ /* 0x020fe400078e0211 */
[----:B------:R-:W-:Y:S02]  /*5f250*/  IMAD R18, R13, 0x100, R19 ;  /* 0x000001000d127824 */ /* 0x000fe400078e0213 */
[----:B------:R-:W-:Y:S01]  /*5f260*/  IMAD R19, R15, 0x100, R14 ;  /* 0x000001000f137824 */ /* 0x000fe200078e020e */
[C---:B--2---:R-:W-:Y:S08]  /*5f270*/  HMMA.16816.F32 R20, R8.reuse, R4, R20 ;  /* 0x000000040814723c */ /* 0x044ff00000001814 */
[----:B------:R-:W-:Y:S11]  /*5f280*/  HMMA.16816.F32 R8, R8, R2, R24 ;  /* 0x000000020808723c */ /* 0x000ff60000001818 */
[----:B------:R-:W-:Y:S04]  /*5f290*/  STL.64 [R1+0xa0], R20 ;  /* 0x0000a01401007387 */ /* 0x000fe80000100a00 */
[----:B------:R-:W-:Y:S04]  /*5f2a0*/  STL.64 [R1+0xa8], R22 ;  /* 0x0000a81601007387 */ /* 0x000fe80000100a00 */
[----:B------:R0:W-:Y:S04]  /*5f2b0*/  STL [R1+0x3704], R3 ;  /* 0x0037040301007387 */ /* 0x0001e80000100800 */
[----:B0-----:R-:W2:Y:S04]  /*5f2c0*/  LDL.LU R3, [R1+0x1078] ;  /* 0x0010780001037983 */ /* 0x001ea80000300800 */
[----:B------:R-:W-:Y:S04]  /*5f2d0*/  STL.64 [R1+0x20], R8 ;  /* 0x0000200801007387 */ /* 0x000fe80000100a00 */
[----:B------:R-:W-:Y:S04]  /*5f2e0*/  STL.64 [R1+0x28], R10 ;  /* 0x0000280a01007387 */ /* 0x000fe80000100a00 */
[----:B------:R-:W4:Y:S04]  /*5f2f0*/  LDL.LU R12, [R1+0x1074] ;  /* 0x00107400010c7983 */ /* 0x000f280000300800 */
[----:B------:R-:W5:Y:S04]  /*5f300*/  LDL.LU R28, [R1+0x1080] ;  /* 0x00108000011c7983 */ /* 0x000f680000300800 */
[----:B------:R-:W4:Y:S04]  /*5f310*/  LDL.LU R13, [R1+0x107c] ;  /* 0x00107c00010d7983 */ /* 0x000f280000300800 */
[----:B------:R-:W2:Y:S04]  /*5f320*/  LDL.LU R14, [R1+0x1088] ;  /* 0x00108800010e7983 */ /* 0x000ea80000300800 */
[----:B------:R-:W2:Y:S04]  /*5f330*/  LDL.LU R7, [R1+0x1084] ;  /* 0x0010840001077983 */ /* 0x000ea80000300800 */
[----:B------:R-:W2:Y:S01]  /*5f340*/  LDL.LU R15, [R1+0x1090] ;  /* 0x00109000010f7983 */ /* 0x000ea20000300800 */
[----:B------:R-:W-:-:S02]  /*5f350*/  F2FP.F16.E4M3.UNPACK_B R16, R16 ;  /* 0x00000010ff10723e */ /* 0x000fc400020006ff */
[----:B------:R-:W-:Y:S01]  /*5f360*/  F2FP.F16.E4M3.UNPACK_B R17, R17 ;  /* 0x00000011ff11723e */ /* 0x000fe200020006ff */
[----:B--2---:R-:W-:Y:S04]  /*5f370*/  STL.64 [R1+0x3710], R14 ;  /* 0x0037100e01007387 */ /* 0x004fe80000100a00 */
[----:B----4-:R0:W-:Y:S04]  /*5f380*/  STL.64 [R1+0x3708], R12 ;  /* 0x0037080c01007387 */ /* 0x0101e80000100a00 */
[----:B0-----:R-:W2:Y:S04]  /*5f390*/  LDL.LU R12, [R1+0x200] ;  /* 0x00020000010c7983 */ /* 0x001ea80000300800 */
[----:B------:R-:W2:Y:S04]  /*5f3a0*/  LDL.LU R13, [R1+0x204] ;  /* 0x00020400010d7983 */ /* 0x000ea80000300800 */
[----:B------:R-:W2:Y:S04]  /*5f3b0*/  LDL.LU R14, [R1+0x208] ;  /* 0x00020800010e7983 */ /* 0x000ea80000300800 */
[----:B------:R-:W2:Y:S04]  /*5f3c0*/  LDL.LU R15, [R1+0x20c] ;  /* 0x00020c00010f7983 */ /* 0x000ea80000300800 */
[----:B------:R-:W4:Y:S04]  /*5f3d0*/  LDL.LU R8, [R1+0x1b0] ;  /* 0x0001b00001087983 */ /* 0x000f280000300800 */
[----:B------:R-:W4:Y:S04]  /*5f3e0*/  LDL.LU R9, [R1+0x1b4] ;  /* 0x0001b40001097983 */ /* 0x000f280000300800 */
[----:B------:R-:W3:Y:S04]  /*5f3f0*/  LDL.LU R10, [R1+0x1b8] ;  /* 0x0001b800010a7983 */ /* 0x000ee80000300800 */
[----:B------:R-:W3:Y:S01]  /*5f400*/  LDL.LU R11, [R1+0x1bc] ;  /* 0x0001bc00010b7983 */ /* 0x000ee20000300800 */
[----:B------:R-:W-:-:S02]  /*5f410*/  F2FP.F16.E4M3.UNPACK_B R18, R18 ;  /* 0x00000012ff12723e */ /* 0x000fc400020006ff */
[----:B------:R-:W-:-:S07]  /*5f420*/  F2FP.F16.E4M3.UNPACK_B R19, R19 ;  /* 0x00000013ff13723e */ /* 0x000fce00020006ff */
[----:B--2---:R-:W-:Y:S01]  /*5f430*/  HMMA.16816.F32 R12, R16, R4, R12 ;  /* 0x00000004100c723c */ /* 0x004fe2000000180c */
[----:B---3--:R-:W-:Y:S04]  /*5f440*/  STL.64 [R1+0x36f8], R10 ;  /* 0x0036f80a01007387 */ /* 0x008fe80000100a00 */
[----:B----4-:R0:W-:Y:S04]  /*5f450*/  STL.64 [R1+0x36f0], R8 ;  /* 0x0036f00801007387 */ /* 0x0101e80000100a00 */
[----:B0-----:R-:W2:Y:S04]  /*5f460*/  LDL.LU R8, [R1+0x1c0] ;  /* 0x0001c00001087983 */ /* 0x001ea80000300800 */
[----:B------:R-:W2:Y:S04]  /*5f470*/  LDL.LU R9, [R1+0x1c4] ;  /* 0x0001c40001097983 */ /* 0x000ea80000300800 */
[----:B------:R-:W2:Y:S04]  /*5f480*/  LDL.LU R10, [R1+0x1c8] ;  /* 0x0001c800010a7983 */ /* 0x000ea80000300800 */
        /* <DEDUP_REMOVED lines=8> */
[----:B------:R-:W2:Y:S04]  /*5f510*/  LDL.LU R25, [R1+0x308] ;  /* 0x0003080001197983 */ /* 0x000ea80000300800 */
[----:B------:R-:W2:Y:S01]  /*5f520*/  LDL.LU R24, [R1+0x30c] ;  /* 0x00030c0001187983 */ /* 0x000ea20000300800 */
[----:B------:R-:W-:-:S03]  /*5f530*/  IMAD.MOV.U32 R11, RZ, RZ, R29 ;  /* 0x000000ffff0b7224 */ /* 0x000fc600078e001d */
        /* <DEDUP_REMOVED lines=9> */
[----:B-----5:R-:W-:-:S03]  /*5f5d0*/  IMAD R13, R13, 0x100, R28 ;  /* 0x000001000d0d7824 */ /* 0x020fc600078e021c */
[----:B------:R-:W5:Y:S01]  /*5f5e0*/  LDL.LU R28, [R1+0x3700] ;  /* 0x00370000011c7983 */ /* 0x000f620000300800 */
[----:B--2---:R-:W-:Y:S03]  /*5f5f0*/  HMMA.16816.F32 R16, R16, R2, R8 ;  /* 0x000000021010723c */ /* 0x004fe60000001808 */
[----:B------:R-:W2:Y:S04]  /*5f600*/  LDL.LU.64 R10, [R1+0x36f8] ;  /* 0x0036f800010a7983 */ /* 0x000ea80000300a00 */
[----:B------:R-:W2:-:S12]  /*5f610*/  LDL.LU.64 R8, [R1+0x36f0] ;  /* 0x0036f00001087983 */ /* 0x000e980000300a00 */
[----:B------:R-:W-:Y:S04]  /*5f620*/  STL.64 [R1+0x34f8], R18 ;  /* 0x0034f81201007387 */ /* 0x000fe80000100a00 */
[----:B------:R0:W-:Y:S04]  /*5f630*/  STL.64 [R1+0x34f0], R16 ;  /* 0x0034f01001007387 */ /* 0x0001e80000100a00 */
[----:B0-----:R-:W4:Y:S04]  /*5f640*/  LDL.LU R16, [R1+0x160] ;  /* 0x0001600001107983 */ /* 0x001f280000300800 */
[----:B------:R-:W4:Y:S04]  /*5f650*/  LDL.LU R17, [R1+0x164] ;  /* 0x0001640001117983 */ /* 0x000f280000300800 */
[----:B------:R-:W4:Y:S04]  /*5f660*/  LDL.LU R18, [R1+0x168] ;  /* 0x0001680001127983 */ /* 0x000f280000300800 */
[----:B------:R-:W4:Y:S01]  /*5f670*/  LDL.LU R19, [R1+0x16c] ;  /* 0x00016c0001137983 */ /* 0x000f220000300800 */
[----:B---3--:R-:W-:-:S02]  /*5f680*/  IMAD R14, R14, 0x100, R29 ;  /* 0x000001000e0e7824 */ /* 0x008fc400078e021d */
[----:B------:R-:W-:Y:S01]  /*5f690*/  IMAD R15, R15, 0x100, R7 ;  /* 0x000001000f0f7824 */ /* 0x000fe200078e0207 */
[----:B------:R-:W-:Y:S02]  /*5f6a0*/  F2FP.F16.E4M3.UNPACK_B R12, R12 ;  /* 0x0000000cff0c723e */ /* 0x000fe400020006ff */
[----:B------:R-:W-:Y:S02]  /*5f6b0*/  F2FP.F16.E4M3.UNPACK_B R13, R13 ;  /* 0x0000000dff0d723e */ /* 0x000fe400020006ff */
[----:B------:R-:W-:Y:S02]  /*5f6c0*/  F2FP.F16.E4M3.UNPACK_B R14, R14 ;  /* 0x0000000eff0e723e */ /* 0x000fe400020006ff */
[----:B------:R-:W-:-:S07]  /*5f6d0*/  F2FP.F16.E4M3.UNPACK_B R15, R15 ;  /* 0x0000000fff0f723e */ /* 0x000fce00020006ff */
[C---:B--2---:R-:W-:Y:S08]  /*5f6e0*/  HMMA.16816.F32 R8, R12.reuse, R4, R8 ;  /* 0x000000040c08723c */ /* 0x044ff00000001808 */
[----:B----4-:R-:W-:Y:S11]  /*5f6f0*/  HMMA.16816.F32 R12, R12, R2, R16 ;  /* 0x000000020c0c723c */ /* 0x010ff60000001810 */
[----:B------:R-:W-:Y:S04]  /*5f700*/  STL.64 [R1+0x3508], R10 ;  /* 0x0035080a01007387 */ /* 0x000fe80000100a00 */
[----:B------:R-:W-:Y:S04]  /*5f710*/  STL.64 [R1+0x3500], R8 ;  /* 0x0035000801007387 */ /* 0x000fe80000100a00 */
[----:B------:R0:W-:Y:S04]  /*5f720*/  STL [R1+0x351c], R12 ;  /* 0x00351c0c01007387 */ /* 0x0001e80000100800 */
[----:B------:R-:W-:Y:S04]  /*5f730*/  STL [R1+0x3518], R13 ;  /* 0x0035180d01007387 */ /* 0x000fe80000100800 */
[----:B------:R-:W-:Y:S04]  /*5f740*/  STL [R1+0x3514], R14 ;  /* 0x0035140e01007387 */ /* 0x000fe80000100800 */
[----:B------:R5:W-:Y:S04]  /*5f750*/  STL [R1+0x3510], R15 ;  /* 0x0035100f01007387 */ /* 0x000be80000100800 */
[----:B0-----:R-:W2:Y:S01]  /*5f760*/  LDL.LU R12, [R1+0x180] ;  /* 0x00018000010c7983 */ /* 0x001ea20000300800 */
[----:B-----5:R-:W-:-:S03]  /*5f770*/  IMAD.MOV.U32 R15, RZ, RZ, R28 ;  /* 0x000000ffff0f7224 */ /* 0x020fc600078e001c */
[----:B--2---:R0:W-:Y:S04]  /*5f780*/  STL [R1+0x36a8], R12 ;  /* 0x0036a80c01007387 */ /* 0x0041e80000100800 */
[----:B------:R-:W2:Y:S04]  /*5f790*/  LDL.LU R13, [R1+0x184] ;  /* 0x00018400010d7983 */ /* 0x000ea80000300800 */
[----:B------:R-:W3:Y:S04]  /*5f7a0*/  LDL.LU R14, [R1+0x188] ;  /* 0x00018800010e7983 */ /* 0x000ee80000300800 */
[----:B------:R-:W4:Y:S04]  /*5f7b0*/  LDL.LU R28, [R1+0x10cc] ;  /* 0x0010cc00011c7983 */ /* 0x000f280000300800 */
[----:B----4-:R-:W-:Y:S04]  /*5f7c0*/  STL [R1+0x36d4], R28 ;  /* 0x0036d41c01007387 */ /* 0x010fe80000100800 */
[----:B0-----:R-:W2:Y:S04]  /*5f7d0*/  LDL.LU R12, [R1+0x10d8] ;  /* 0x0010d800010c7983 */ /* 0x001ea80000300800 */
[----:B---3--:R-:W-:Y:S01]  /*5f7e0*/  STL.64 [R1+0x36b8], R14 ;  /* 0x0036b80e01007387 */ /* 0x008fe20000100a00 */
[----:B------:R-:W-:-:S02]  /*5f7f0*/  IMAD R21, R21, 0x100, R0 ;  /* 0x0000010015157824 */ /* 0x000fc400078e0200 */
[----:B------:R-:W-:Y:S01]  /*5f800*/  IMAD R20, R20, 0x100, R6 ;  /* 0x0000010014147824 */ /* 0x000fe200078e0206 */
[----:B--2---:R0:W-:Y:S04]  /*5f810*/  STL.64 [R1+0x36b0], R12 ;  /* 0x0036b00c01007387 */ /* 0x0041e80000100a00 */
[----:B0-----:R-:W2:Y:S04]  /*5f820*/  LDL.LU R12, [R1+0x1f0] ;  /* 0x0001f000010c7983 */ /* 0x001ea80000300800 */
[----:B------:R-:W2:Y:S04]  /*5f830*/  LDL.LU R13, [R1+0x1f4] ;  /* 0x0001f400010d7983 */ /* 0x000ea80000300800 */
[----:B------:R-:W3:Y:S04]  /*5f840*/  LDL.LU R14, [R1+0x1f8] ;  /* 0x0001f800010e7983 */ /* 0x000ee80000300800 */
[----:B------:R-:W3:Y:S04]  /*5f850*/  LDL.LU R15, [R1+0x1fc] ;  /* 0x0001fc00010f7983 */ /* 0x000ee80000300800 */
[----:B------:R-:W4:Y:S04]  /*5f860*/  LDL.LU R2, [R1+0x2f8] ;  /* 0x0002f80001027983 */ /* 0x000f280000300800 */
[----:B------:R-:W5:Y:S04]  /*5f870*/  LDL.LU R3, [R1+0x2fc] ;  /* 0x0002fc0001037983 */ /* 0x000f680000300800 */
[----:B------:R-:W2:Y:S04]  /*5f880*/  LDL.LU R0, [R1+0x10b4] ;  /* 0x0010b40001007983 */ /* 0x000ea80000300800 */
[----:B------:R-:W2:Y:S04]  /*5f890*/  LDL.LU R6, [R1+0x10bc] ;  /* 0x0010bc0001067983 */ /* 0x000ea80000300800 */
[----:B--2---:R0:W-:Y:S04]  /*5f8a0*/  STL [R1+0x36dc], R6 ;  /* 0x0036dc0601007387 */ /* 0x0041e80000100800 */
[----:B0-----:R-:W2:Y:S04]  /*5f8b0*/  LDL.LU R6, [R1+0x10b8] ;  /* 0x0010b80001067983 */ /* 0x001ea80000300800 */
[----:B------:R-:W2:Y:S04]  /*5f8c0*/  LDL.LU R28, [R1+0x10c8] ;  /* 0x0010c800011c7983 */ /* 0x000ea80000300800 */
[----:B--2---:R0:W-:Y:S04]  /*5f8d0*/  STL [R1+0x36d8], R28 ;  /* 0x0036d81c01007387 */ /* 0x0041e80000100800 */
[----:B0-----:R-:W2:Y:S04]  /*5f8e0*/  LDL.LU R28, [R1+0x10c0] ;  /* 0x0010c000011c7983 */ /* 0x001ea80000300800 */
[----:B------:R-:W2:Y:S04]  /*5f8f0*/  LDL.LU R7, [R1+0x10c4] ;  /* 0x0010c40001077983 */ /* 0x000ea80000300800 */
        /* <DEDUP_REMOVED lines=9> */
[----:B------:R-:W-:Y:S01]  /*5f990*/  IMAD R23, R26, 0x100, R27 ;  /* 0x000001001a177824 */ /* 0x000fe200078e021b */
[----:B--2---:R-:W-:Y:S04]  /*5f9a0*/  STL.64 [R1+0x36e8], R14 ;  /* 0x0036e80e01007387 */ /* 0x004fe80000100a00 */
[----:B---3--:R0:W-:Y:S04]  /*5f9b0*/  STL.64 [R1+0x36e0], R12 ;  /* 0x0036e00c01007387 */ /* 0x0081e80000100a00 */
[----:B0-----:R-:W2:Y:S04]  /*5f9c0*/  LDL.LU R12, [R1+0x2e0] ;  /* 0x0002e000010c7983 */ /* 0x001ea80000300800 */
[----:B------:R-:W2:Y:S04]  /*5f9d0*/  LDL.LU R13, [R1+0x2e4] ;  /* 0x0002e400010d7983 */ /* 0x000ea80000300800 */
[----:B------:R-:W2:Y:S04]  /*5f9e0*/  LDL.LU R14, [R1+0x2e8] ;  /* 0x0002e800010e7983 */ /* 0x000ea80000300800 */
[----:B------:R-:W2:Y:S01]  /*5f9f0*/  LDL.LU R15, [R1+0x2ec] ;  /* 0x0002ec00010f7983 */ /* 0x000ea20000300800 */
[----:B------:R-:W-:-:S02]  /*5fa00*/  F2FP.F16.E4M3.UNPACK_B R4, R25.H1 ;  /* 0x00000019ff04723e */ /* 0x000fc400030006ff */
[----:B------:R-:W-:Y:S02]  /*5fa10*/  F2FP.F16.E4M3.UNPACK_B R5, R24.H1 ;  /* 0x00000018ff05723e */ /* 0x000fe400030006ff */
[----:B------:R-:W-:Y:S02]  /*5fa20*/  F2FP.F16.E4M3.UNPACK_B R20, R20 ;  /* 0x00000014ff14723e */ /* 0x000fe400020006ff */
[----:B------:R-:W-:Y:S02]  /*5fa30*/  F2FP.F16.E4M3.UNPACK_B R21, R21 ;  /* 0x00000015ff15723e */ /* 0x000fe400020006ff */
[----:B------:R-:W-:Y:S02]  /*5fa40*/  F2FP.F16.E4M3.UNPACK_B R22, R22 ;  /* 0x00000016ff16723e */ /* 0x000fe400020006ff */
[----:B------:R-:W-:Y:S01]  /*5fa50*/  F2FP.F16.E4M3.UNPACK_B R23, R23 ;  /* 0x00000017ff17723e */ /* 0x000fe200020006ff */
        /* <DEDUP_REMOVED lines=25> */
[----:B----4-:R-:W-:Y:S02]  /*5fbf0*/  F2FP.F16.E4M3.UNPACK_B R2, R2.H1 ;  /* 0x00000002ff02723e */ /* 0x010fe400030006ff */
[----:B-----5:R-:W-:Y:S01]  /*5fc00*/  F2FP.F16.E4M3.UNPACK_B R3, R3.H1 ;  /* 0x00000003ff03723e */ /* 0x020fe200030006ff */
        /* <DEDUP_REMOVED lines=11> */
[----:B------:R-:W4:Y:S04]  /*5fcc0*/  LDL.LU R0, [R1+0x10d4] ;  /* 0x0010d40001007983 */ /* 0x000f280000300800 */
[----:B------:R-:W3:Y:S04]  /*5fcd0*/  LDL.LU R6, [R1+0x10dc] ;  /* 0x0010dc0001067983 */ /* 0x000ee80000300800 */
[----:B------:R-:W5:Y:S04]  /*5fce0*/  LDL.LU R7, [R1+0x10e4] ;  /* 0x0010e40001077983 */ /* 0x000f680000300800 */
[----:B------:R-:W4:Y:S01]  /*5fcf0*/  LDL.LU R28, [R1+0x10ec] ;  /* 0x0010ec00011c7983 */ /* 0x000f220000300800 */
[----:B--2---:R-:W-:-:S15]  /*5fd00*/  HMMA.16816.F32 R12, R20, R4, R12 ;  /* 0x00000004140c723c */ /* 0x004fde000000180c */
[----:B------:R-:W-:-:S04]  /*5fd10*/  NOP ;  /* 0x0000000000007918 */ /* 0x000fc80000000000 */
[----:B------:R-:W-:Y:S04]  /*5fd20*/  STL.64 [R1+0x750], R12 ;  /* 0x0007500c01007387 */ /* 0x000fe80000100a00 */
[----:B------:R0:W-:Y:S04]  /*5fd30*/  STL.64 [R1+0x758], R14 ;  /* 0x0007580e01007387 */ /* 0x0001e80000100a00 */
[----:B0-----:R-:W2:Y:S04]  /*5fd40*/  LDL.LU.64 R14, [R1+0x36b8] ;  /* 0x0036b800010e7983 */ /* 0x001ea80000300a00 */
[----:B------:R-:W2:Y:S01]  /*5fd50*/  LDL.LU.64 R12, [R1+0x36b0] ;  /* 0x0036b000010c7983 */ /* 0x000ea20000300a00 */
[----:B---3--:R-:W-:-:S02]  /*5fd60*/  IMAD R6, R6, 0x100, R24 ;  /* 0x0000010006067824 */ /* 0x008fc400078e0218 */
[----:B-----5:R-:W-:Y:S02]  /*5fd70*/  IMAD R7, R7, 0x100, R25 ;  /* 0x0000010007077824 */ /* 0x020fe400078e0219 */
[----:B----4-:R-:W-:Y:S02]  /*5fd80*/  IMAD R28, R28, 0x100, R26 ;  /* 0x000001001c1c7824 */ /* 0x010fe400078e021a */
[----:B--2---:R-:W-:Y:S02]  /*5fd90*/  IMAD R0, R0, 0x100, R12 ;  /* 0x0000010000007824 */ /* 0x004fe400078e020c */
[----:B------:R-:W2:Y:S04]  /*5fda0*/  LDL.LU R12, [R1+0x36a8] ;  /* 0x0036a800010c7983 */ /* 0x000ea80000300800 */
[----:B------:R-:W3:Y:S04]  /*5fdb0*/  LDL.LU R24, [R1+0x36a4] ;  /* 0x0036a40001187983 */ /* 0x000ee80000300800 */
[----:B------:R-:W3:Y:S04]  /*5fdc0*/  LDL.LU R25, [R1+0x36a0] ;  /* 0x0036a00001197983 */ /* 0x000ee80000300800 */
[----:B------:R-:W4:Y:S04]  /*5fdd0*/  LDL.LU R26, [R1+0x369c] ;  /* 0x00369c00011a7983 */ /* 0x000f280000300800 */
[----:B------:R-:W-:Y:S01]  /*5fde0*/  STL [R1+0x3698], R3 ;  /* 0x0036980301007387 */ /* 0x000fe20000100800 */
[----:B--2---:R-:W-:Y:S01]  /*5fdf0*/  HMMA.16816.F32 R12, R20, R2, R12 ;  /* 0x00000002140c723c */ /* 0x004fe2000000180c */
[----:B------:R-:W-:-:S02]  /*5fe00*/  F2FP.F16.E4M3.UNPACK_B R20, R0 ;  /* 0x00000000ff14723e */ /* 0x000fc400020006ff */
[----:B------:R-:W-:Y:S02]  /*5fe10*/  F2FP.F16.E4M3.UNPACK_B R21, R6 ;  /* 0x00000006ff15723e */ /* 0x000fe400020006ff */
[----:B------:R-:W-:Y:S02]  /*5fe20*/  F2FP.F16.E4M3.UNPACK_B R22, R7 ;  /* 0x00000007ff16723e */ /* 0x000fe400020006ff */
[----:B------:R-:W-:-:S07]  /*5fe30*/  F2FP.F16.E4M3.UNPACK_B R23, R28 ;  /* 0x0000001cff17723e */ /* 0x000fce00020006ff */
[----:B------:R-:W-:Y:S01]  /*5fe40*/  HMMA.16816.F32 R8, R20, R4, R8 ;  /* 0x000000041408723c */ /* 0x000fe20000001808 */
[----:B------:R-:W-:Y:S02]  /*5fe50*/  IMAD R6, R19, 0x100, R18 ;  /* 0x0000010013067824 */ /* 0x000fe400078e0212 */
[----:B------:R-:W-:Y:S02]  /*5fe60*/  IMAD R7, R27, 0x100, R29 ;  /* 0x000001001b077824 */ /* 0x000fe400078e021d */
[----:B------:R-:W-:Y:S04]  /*5fe70*/  STL.64 [R1+0x690], R12 ;  /* 0x0006900c01007387 */ /* 0x000fe80000100a00 */
[----:B------:R-:W-:Y:S10]  /*5fe80*/  STL.64 [R1+0x698], R14 ;  /* 0x0006980e01007387 */ /* 0x000ff40000100a00 */
[----:B------:R-:W-:Y:S04]  /*5fe90*/  STL.64 [R1+0x740], R8 ;  /* 0x0007400801007387 */ /* 0x000fe80000100a00 */
[----:B------:R-:W-:Y:S04]  /*5fea0*/  STL.64 [R1+0x748], R10 ;  /* 0x0007480a01007387 */ /* 0x000fe80000100a00 */
[----:B------:R-:W-:Y:S04]  /*5feb0*/  STL.64 [R1+0x3690], R6 ;  /* 0x0036900601007387 */ /* 0x000fe80000100a00 */
[----:B------:R-:W-:Y:S04]  /*5fec0*/  STL.64 [R1+0x3688], R4 ;  /* 0x0036880401007387 */ /* 0x000fe80000100a00 */
[----:B------:R-:W4:Y:S04]  /*5fed0*/  LDL.LU R27, [R1+0x1138] ;  /* 0x00113800011b7983 */ /* 0x000f280000300800 */
[----:B----4-:R-:W-:Y:S04]  /*5fee0*/  STL.64 [R1+0x3650], R26 ;  /* 0x0036501a01007387 */ /* 0x010fe80000100a00 */
        /* <DEDUP_REMOVED lines=27> */
[----:B---3--:R-:W-:Y:S04]  /*600a0*/  STL.64 [R1+0x3680], R26 ;  /* 0x0036801a01007387 */ /* 0x008fe80000100a00 */
        /* <DEDUP_REMOVED lines=18> */
[----:B------:R-:W4:Y:S02]  /*601d0*/  LDL.LU R3, [R1+0x3698] ;  /* 0x0036980001037983 */ /* 0x000f240000300800 */
[----:B----4-:R-:W-:Y:S02]  /*601e0*/  HMMA.16816.F32 R20, R20, R2, R4 ;  /* 0x000000021414723c */ /* 0x010fe40000001804 */
[----:B------:R-:W4:Y:S04]  /*601f0*/  LDL.LU.64 R6, [R1+0x3690] ;  /* 0x0036900001067983 */ /* 0x000f280000300a00 */
[----:B------:R-:W2:-:S13]  /*60200*/  LDL.LU.64 R4, [R1+0x3688] ;  /* 0x0036880001047983 */ /* 0x000e9a0000300a00 */
[----:B------:R0:W-:Y:S04]  /*60210*/  STL.64 [R1+0x680], R20 ;  /* 0x0006801401007387 */ /* 0x0001e80000100a00 */
[----:B------:R1:W-:Y:S01]  /*60220*/  STL.64 [R1+0x688], R22 ;  /* 0x0006881601007387 */ /* 0x0003e20000100a00 */
[----:B0-----:R-:W-:Y:S02]  /*60230*/  F2FP.F16.E4M3.UNPACK_B R20, R0 ;  /* 0x00000000ff14723e */ /* 0x001fe400020006ff */
[----:B-1----:R-:W-:Y:S01]  /*60240*/  F2FP.F16.E4M3.UNPACK_B R23, R28 ;  /* 0x0000001cff17723e */ /* 0x002fe200020006ff */
[----:B------:R-:W3:Y:S01]  /*60250*/  LDL.LU R0, [R1+0x1114] ;  /* 0x0011140001007983 */ /* 0x000ee20000300800 */
[----:B----4-:R-:W-:Y:S02]  /*60260*/  F2FP.F16.E4M3.UNPACK_B R21, R6 ;  /* 0x00000006ff15723e */ /* 0x010fe400020006ff */
        /* <DEDUP_REMOVED lines=11> */
[----:B------:R-:W4:Y:S02]  /*60320*/  LDL.LU R24, [R1+0x3674] ;  /* 0x0036740001187983 */ /* 0x000f240000300800 */
[----:B----4-:R-:W-:Y:S02]  /*60330*/  IMAD R6, R6, 0x100, R24 ;  /* 0x0000010006067824 */ /* 0x010fe400078e0218 */
        /* <DEDUP_REMOVED lines=17> */
[----:B------:R-:W4:Y:S01]  /*60450*/  LDL.LU R28, [R1+0x1140] ;  /* 0x00114000011c7983 */ /* 0x000f220000300800 */
[----:B--2---:R-:W-:-:S15]  /*60460*/  HMMA.16816.F32 R24, R20, R4, R24 ;  /* 0x000000041418723c */ /* 0x004fde0000001818 */
[----:B------:R-:W-:-:S04]  /*60470*/  NOP ;  /* 0x0000000000007918 */ /* 0x000fc80000000000 */
[----:B------:R-:W-:Y:S04]  /*60480*/  STL.64 [R1+0x720], R24 ;  /* 0x0007201801007387 */ /* 0x000fe80000100a00 */
[----:B------:R0:W-:Y:S04]  /*60490*/  STL.64 [R1+0x728], R26 ;  /* 0x0007281a01007387 */ /* 0x0001e80000100a00 */
[----:B0-----:R-:W2:Y:S04]  /*604a0*/  LDL.LU.64 R26, [R1+0x3650] ;  /* 0x00365000011a7983 */ /* 0x001ea80000300a00 */
[----:B------:R-:W5:Y:S01]  /*604b0*/  LDL.LU.64 R24, [R1+0x3648] ;  /* 0x0036480001187983 */ /* 0x000f620000300a00 */
[----:B----4-:R-:W-:-:S02]  /*604c0*/  IMAD R6, R6, 0x100, R28 ;  /* 0x0000010006067824 */ /* 0x010fc400078e021c */
[----:B---3--:R-:W-:Y:S02]  /*604d0*/  IMAD R7, R8, 0x100, R7 ;  /* 0x0000010008077824 */ /* 0x008fe400078e0207 */
[----:B--2---:R-:W-:Y:S02]  /*604e0*/  IMAD R0, R0, 0x100, R27 ;  /* 0x0000010000007824 */ /* 0x004fe400078e021b */
[----:B------:R-:W2:Y:S01]  /*604f0*/  LDL.LU R27, [R1+0x3644] ;  /* 0x00364400011b7983 */ /* 0x000ea20000300800 */
[----:B-----5:R-:W-:-:S03]  /*60500*/  IMAD R28, R10, 0x100, R9 ;  /* 0x000001000a1c7824 */ /* 0x020fc600078e0209 */
[----:B------:R-:W-:Y:S01]  /*60510*/  STL [R1+0x3640], R3 ;  /* 0x0036400301007387 */ /* 0x000fe20000100800 */
[----:B--2---:R-:W-:Y:S01]  /*60520*/  HMMA.16816.F32 R24, R20, R2, R24 ;  /* 0x000000021418723c */ /* 0x004fe20000001818 */
[----:B------:R-:W-:Y:S02]  /*60530*/  F2FP.F16.E4M3.UNPACK_B R20, R0 ;  /* 0x00000000ff14723e */ /* 0x000fe400020006ff */
        /* <DEDUP_REMOVED lines=8> */
[----:B------:R0:W-:Y:S04]  /*605c0*/  STL.64 [R1+0x710], R12 ;  /* 0x0007100c01007387 */ /* 0x0001e80000100a00 */
[----:B------:R1:W-:Y:S04]  /*605d0*/  STL.64 [R1+0x718], R14 ;  /* 0x0007180e01007387 */ /* 0x0003e80000100a00 */
[----:B------:R-:W-:Y:S04]  /*605e0*/  STL.64 [R1+0x3638], R6 ;  /* 0x0036380601007387 */ /* 0x000fe80000100a00 */
[----:B------:R2:W-:Y:S04]  /*605f0*/  STL.64 [R1+0x3630], R4 ;  /* 0x0036300401007387 */ /* 0x0005e80000100a00 */
[----:B0-----:R-:W3:Y:S04]  /*60600*/  LDL.LU R12, [R1+0xf0] ;  /* 0x0000f000010c7983 */ /* 0x001ee80000300800 */
[----:B------:R-:W3:Y:S04]  /*60610*/  LDL.LU R13, [R1+0xf4] ;  /* 0x0000f400010d7983 */ /* 0x000ee80000300800 */
[----:B-1----:R-:W4:Y:S04]  /*60620*/  LDL.LU R14, [R1+0xf8] ;  /* 0x0000f800010e7983 */ /* 0x002f280000300800 */
[----:B------:R-:W4:Y:S04]  /*60630*/  LDL.LU R15, [R1+0xfc] ;  /* 0x0000fc00010f7983 */ /* 0x000f280000300800 */
[----:B--2---:R-:W2:Y:S04]  /*60640*/  LDL.LU R4, [R1] ;  /* 0x0000000001047983 */ /* 0x004ea80000300800 */
[----:B------:R-:W2:Y:S04]  /*60650*/  LDL.LU R5, [R1+0x4] ;  /* 0x0000040001057983 */ /* 0x000ea80000300800 */
[----:B------:R-:W2:Y:S04]  /*60660*/  LDL.LU R6, [R1+0x8] ;  /* 0x0000080001067983 */ /* 0x000ea80000300800 */
[----:B------:R-:W2:Y:S04]  /*60670*/  LDL.LU R7, [R1+0xc] ;  /* 0x00000c0001077983 */ /* 0x000ea80000300800 */
[----:B------:R-:W5:Y:S04]  /*60680*/  LDL.LU R3, [R1+0x1170] ;  /* 0x0011700001037983 */ /* 0x000f680000300800 */
[----:B------:R-:W5:Y:S04]  /*60690*/  LDL.LU R24, [R1+0x116c] ;  /* 0x00116c0001187983 */ /* 0x000f680000300800 */
[----:B------:R-:W2:Y:S04]  /*606a0*/  LDL.LU R28, [R1+0x1194] ;  /* 0x00119400011c7983 */ /* 0x000ea80000300800 */
        /* <DEDUP_REMOVED lines=32> */
[----:B------:R-:W-:-:S02]  /*608b0*/  IMAD R0, R16, 0x100, R11 ;  /* 0x0000010010007824 */ /* 0x000fc400078e020b */
[----:B-----5:R-:W-:Y:S01]  /*608c0*/  IMAD R24, R24, 0x100, R3 ;  /* 0x0000010018187824 */ /* 0x020fe200078e0203 */
        /* <DEDUP_REMOVED lines=12> */
[----:B------:R-:W2:Y:S02]  /*60990*/  LDL.LU R3, [R1+0x3640] ;  /* 0x0036400001037983 */ /* 0x000ea40000300800 */
[----:B--2---:R-:W-:Y:S02]  /*609a0*/  HMMA.16816.F32 R20, R20, R2, R4 ;  /* 0x000000021414723c */ /* 0x004fe40000001804 */
[----:B------:R-:W2:Y:S04]  /*609b0*/  LDL.LU.64 R6, [R1+0x3638] ;  /* 0x0036380001067983 */ /* 0x000ea80000300a00 */
[----:B------:R-:W3:-:S13]  /*609c0*/  LDL.LU.64 R4, [R1+0x3630] ;  /* 0x0036300001047983 */ /* 0x000eda0000300a00 */
        /* <DEDUP_REMOVED lines=13> */
[----:B------:R0:W-:Y:S01]  /*60aa0*/  STL.64 [R1+0x708], R14 ;  /* 0x0007080e01007387 */ /* 0x0001e20000100a00 */
[----:B----4-:R-:W-:-:S03]  /*60ab0*/  IMAD R0, R0, 0x100, R28 ;  /* 0x0000010000007824 */ /* 0x010fc600078e021c */
[----:B0-----:R-:W3:Y:S04]  /*60ac0*/  LDL.LU.64 R14, [R1+0x3628] ;  /* 0x00362800010e7983 */ /* 0x001ee80000300a00 */
[----:B------:R-:W3:Y:S04]  /*60ad0*/  LDL.LU.64 R12, [R1+0x3620] ;  /* 0x00362000010c7983 */ /* 0x000ee80000300a00 */
[----:B------:R-:W2:Y:S02]  /*60ae0*/  LDL.LU R28, [R1+0x361c] ;  /* 0x00361c00011c7983 */ /* 0x000ea40000300800 */
[----:B--2---:R-:W-:-:S02]  /*60af0*/  IMAD R6, R6, 0x100, R28 ;  /* 0x0000010006067824 */ /* 0x004fc400078e021c */
[----:B------:R-:W2:Y:S02]  /*60b00*/  LDL.LU R28, [R1+0x3618] ;  /* 0x00361800011c7983 */ /* 0x000ea40000300800 */
[----:B--2---:R-:W-:Y:S02]  /*60b10*/  IMAD R7, R7, 0x100, R28 ;  /* 0x0000010007077824 */ /* 0x004fe400078e021c */
[----:B------:R-:W2:Y:S01]  /*60b20*/  LDL.LU R28, [R1+0x3614] ;  /* 0x00361400011c7983 */ /* 0x000ea20000300800 */
[----:B---3--:R-:W-:Y:S01]  /*60b30*/  HMMA.16816.F32 R20, R20, R2, R12 ;  /* 0x000000021414723c */ /* 0x008fe2000000180c */
[----:B--2---:R-:W-:Y:S02]  /*60b40*/  IMAD R24, R24, 0x100, R28 ;  /* 0x0000010018187824 */ /* 0x004fe400078e021c */
[----:B------:R-:W2:Y:S04]  /*60b50*/  LDL.LU R28, [R1+0x3610] ;  /* 0x00361000011c7983 */ /* 0x000ea80000300800 */
[----:B------:R-:W3:Y:S04]  /*60b60*/  LDL.LU.64 R14, [R1+0x3608] ;  /* 0x00360800010e7983 */ /* 0x000ee80000300a00 */
[----:B------:R-:W3:Y:S08]  /*60b70*/  LDL.LU.64 R12, [R1+0x3600] ;  /* 0x00360000010c7983 */ /* 0x000ef00000300a00 */
[----:B------:R0:W-:Y:S04]  /*60b80*/  STL.64 [R1+0x640], R20 ;  /* 0x0006401401007387 */ /* 0x0001e80000100a00 */
[----:B------:R1:W-:Y:S01]  /*60b90*/  STL.64 [R1+0x648], R22 ;  /* 0x0006481601007387 */ /* 0x0003e20000100a00 */
[----:B0-----:R-:W-:-:S02]  /*60ba0*/  F2FP.F16.E4M3.UNPACK_B R20, R0 ;  /* 0x00000000ff14723e */ /* 0x001fc400020006ff */
[----:B------:R-:W-:Y:S02]  /*60bb0*/  F2FP.F16.E4M3.UNPACK_B R21, R6 ;  /* 0x00000006ff15723e */ /* 0x000fe400020006ff */
[----:B-1----:R-:W-:Y:S02]  /*60bc0*/  F2FP.F16.E4M3.UNPACK_B R22, R7 ;  /* 0x00000007ff16723e */ /* 0x002fe400020006ff */
[----:B------:R-:W-:Y:S01]  /*60bd0*/  F2FP.F16.E4M3.UNPACK_B R23, R24 ;  /* 0x00000018ff17723e */ /* 0x000fe200020006ff */
[----:B------:R-:W2:Y:S06]  /*60be0*/  LDL.LU R0, [R1+0x1198] ;  /* 0x0011980001007983 */ /* 0x000eac0000300800 */
        /* <DEDUP_REMOVED lines=9> */
[----:B------:R-:W-:Y:S01]  /*60c80*/  IMAD R24, R10, 0x100, R9 ;  /* 0x000001000a187824 */ /* 0x000fe200078e0209 */
[----:B---3--:R-:W-:Y:S01]  /*60c90*/  HMMA.16816.F32 R20, R20, R2, R12 ;  /* 0x000000021414723c */ /* 0x008fe2000000180c */
[----:B------:R-:W2:Y:S04]  /*60ca0*/  LDL.LU.64 R14, [R1+0x35e8] ;  /* 0x0035e800010e7983 */ /* 0x000ea80000300a00 */
[----:B------:R-:W2:Y:S04]  /*60cb0*/  LDL.LU.64 R12, [R1+0x35e0] ;  /* 0x0035e000010c7983 */ /* 0x000ea80000300a00 */
[----:B------:R-:W-:Y:S10]  /*60cc0*/  STL [R1+0x35d8], R3 ;  /* 0x0035d80301007387 */ /* 0x000ff40000100800 */
[----:B------:R0:W-:Y:S04]  /*60cd0*/  STL.64 [R1+0x630], R20 ;  /* 0x0006301401007387 */ /* 0x0001e80000100a00 */
[----:B------:R1:W-:Y:S01]  /*60ce0*/  STL.64 [R1+0x638], R22 ;  /* 0x0006381601007387 */ /* 0x0003e20000100a00 */
[----:B0-----:R-:W-:-:S02]  /*60cf0*/  F2FP.F16.E4M3.UNPACK_B R20, R0 ;  /* 0x00000000ff14723e */ /* 0x001fc400020006ff */
[----:B------:R-:W-:Y:S02]  /*60d00*/  F2FP.F16.E4M3.UNPACK_B R21, R6 ;  /* 0x00000006ff15723e */ /* 0x000fe400020006ff */
[----:B-1----:R-:W-:Y:S02]  /*60d10*/  F2FP.F16.E4M3.UNPACK_B R22, R7 ;  /* 0x00000007ff16723e */ /* 0x002fe400020006ff */
[----:B------:R-:W-:Y:S01]  /*60d20*/  F2FP.F16.E4M3.UNPACK_B R23, R24 ;  /* 0x00000018ff17723e */ /* 0x000fe200020006ff */
[----:B-----5:R-:W-:Y:S02]  /*60d30*/  IMAD R6, R18, 0x100, R17 ;  /* 0x0000010012067824 */ /* 0x020fe400078e0211 */
[----:B------:R-:W-:-:S04]  /*60d40*/  IMAD R7, R29, 0x100, R19 ;  /* 0x000001001d077824 */ /* 0x000fc800078e0213 */
[----:B--2---:R-:W-:-:S15]  /*60d50*/  HMMA.16816.F32 R12, R20, R4, R12 ;  /* 0x00000004140c723c */ /* 0x004fde000000180c */
[----:B------:R-:W-:-:S04]  /*60d60*/  NOP ;  /* 0x0000000000007918 */ /* 0x000fc80000000000 */
        /* <DEDUP_REMOVED lines=8> */
[----:B--2---:R-:W2:Y:S04]  /*60df0*/  LDL.LU R4, [R1+0x70] ;  /* 0x0000700001047983 */ /* 0x004ea80000300800 */
        /* <DEDUP_REMOVED lines=87> */
[----:B------:R-:W4:Y:S04]  /*61370*/  LDL.LU R0, [R1+0x11f8] ;  /* 0x0011f80001007983 */ /* 0x000f280000300800 */
[----:B------:R-:W4:Y:S02]  /*61380*/  LDL.LU R6, [R1+0x11fc] ;  /* 0x0011fc0001067983 */ /* 0x000f240000300800 */
[----:B---3--:R-:W-:-:S15]  /*61390*/  HMMA.16816.F32 R12, R20, R4, R12 ;  /* 0x00000004140c723c */ /* 0x008fde000000180c */
[----:B------:R-:W-:-:S04]  /*613a0*/  NOP ;  /* 0x0000000000007918 */ /* 0x000fc80000000000 */
[----:B------:R-:W-:Y:S04]  /*613b0*/  STL.64 [R1+0x6c0], R12 ;  /* 0x0006c00c01007387 */ /* 0x000fe80000100a00 */
[----:B------:R0:W-:Y:S04]  /*613c0*/  STL.64 [R1+0x6c8], R14 ;  /* 0x0006c80e01007387 */ /* 0x0001e80000100a00 */
[----:B0-----:R-:W3:Y:S04]  /*613d0*/  LDL.LU.64 R14, [R1+0x3590] ;  /* 0x00359000010e7983 */ /* 0x001ee80000300a00 */
[----:B------:R-:W3:Y:S01]  /*613e0*/  LDL.LU.64 R12, [R1+0x3588] ;  /* 0x00358800010c7983 */ /* 0x000ee20000300a00 */
[----:B----4-:R-:W-:-:S02]  /*613f0*/  IMAD R0, R0, 0x100, R6 ;  /* 0x0000010000007824 */ /* 0x010fc400078e0206 */
[----:B------:R-:W-:Y:S02]  /*61400*/  IMAD R6, R25, 0x100, R28 ;  /* 0x0000010019067824 */ /* 0x000fe400078e021c */
[----:B------:R-:W-:Y:S02]  /*61410*/  IMAD R7, R27, 0x100, R26 ;  /* 0x000001001b077824 */ /* 0x000fe400078e021a */
[----:B------:R-:W-:Y:S01]  /*61420*/  IMAD R24, R9, 0x100, R8 ;  /* 0x0000010009187824 */ /* 0x000fe200078e0208 */
[----:B---3--:R-:W-:Y:S01]  /*61430*/  HMMA.16816.F32 R20, R20, R2, R12 ;  /* 0x000000021414723c */ /* 0x008fe2000000180c */
[----:B------:R-:W3:Y:S04]  /*61440*/  LDL.LU.64 R14, [R1+0x3580] ;  /* 0x00358000010e7983 */ /* 0x000ee80000300a00 */
[----:B------:R-:W3:Y:S04]  /*61450*/  LDL.LU.64 R12, [R1+0x3578] ;  /* 0x00357800010c7983 */ /* 0x000ee80000300a00 */
        /* <DEDUP_REMOVED lines=8> */
[----:B------:R-:W-:Y:S02]  /*614e0*/  IMAD R7, R19, 0x100, R18 ;  /* 0x0000010013077824 */ /* 0x000fe400078e0212 */
[----:B------:R-:W-:Y:S02]  /*614f0*/  IMAD R0, R11, 0x100, R10 ;  /* 0x000001000b007824 */ /* 0x000fe400078e020a */
[----:B---3--:R-:W-:-:S15]  /*61500*/  HMMA.16816.F32 R12, R20, R4, R12 ;  /* 0x00000004140c723c */ /* 0x008fde000000180c */
[----:B------:R-:W-:-:S04]  /*61510*/  NOP ;  /* 0x0000000000007918 */ /* 0x000fc80000000000 */
[----:B------:R-:W-:Y:S04]  /*61520*/  STL.64 [R1+0x6b0], R12 ;  /* 0x0006b00c01007387 */ /* 0x000fe80000100a00 */
[----:B------:R-:W-:Y:S04]  /*61530*/  STL.64 [R1+0x6b8], R14 ;  /* 0x0006b80e01007387 */ /* 0x000fe80000100a00 */
[----:B------:R-:W-:Y:S04]  /*61540*/  STL.64 [R1+0x3568], R6 ;  /* 0x0035680601007387 */ /* 0x000fe80000100a00 */
[----:B------:R-:W-:Y:S04]  /*61550*/  STL.64 [R1+0x3560], R4 ;  /* 0x0035600401007387 */ /* 0x000fe80000100a00 */
        /* <DEDUP_REMOVED lines=16> */
[----:B----4-:R-:W-:Y:S04]  /*61660*/  STL.64 [R1+0x3538], R10 ;  /* 0x0035380a01007387 */ /* 0x010fe80000100a00 */
[----:B---3--:R0:W-:Y:S04]  /*61670*/  STL.64 [R1+0x3530], R8 ;  /* 0x0035300801007387 */ /* 0x0081e80000100a00 */
[----:B0-----:R-:W3:Y:S04]  /*61680*/  LDL.LU R8, [R1+0x30] ;  /* 0x0000300001087983 */ /* 0x001ee80000300800 */
[----:B---3--:R0:W-:Y:S04]  /*61690*/  STL [R1+0x3540], R8 ;  /* 0x0035400801007387 */ /* 0x0081e80000100800 */
[----:B0-----:R-:W3:Y:S04]  /*616a0*/  LDL.LU R8, [R1+0x1248] ;  /* 0x0012480001087983 */ /* 0x001ee80000300800 */
[----:B---3--:R0:W-:Y:S04]  /*616b0*/  STL [R1+0x3544], R8 ;  /* 0x0035440801007387 */ /* 0x0081e80000100800 */
[----:B0-----:R-:W3:Y:S04]  /*616c0*/  LDL.LU R8, [R1+0x1250] ;  /* 0x0012500001087983 */ /* 0x001ee80000300800 */
[----:B---3--:R0:W-:Y:S04]  /*616d0*/  STL [R1+0x3548], R8 ;  /* 0x0035480801007387 */ /* 0x0081e80000100800 */
[----:B0-----:R-:W3:Y:S04]  /*616e0*/  LDL.LU R8, [R1+0x1244] ;  /* 0x0012440001087983 */ /* 0x001ee80000300800 */
[----:B---3--:R0:W-:Y:S04]  /*616f0*/  STL [R1+0x354c], R8 ;  /* 0x00354c0801007387 */ /* 0x0081e80000100800 */
[----:B0-----:R-:W3:Y:S04]  /*61700*/  LDL.LU R8, [R1+0x123c] ;  /* 0x00123c0001087983 */ /* 0x001ee80000300800 */
[----:B------:R-:W3:Y:S04]  /*61710*/  LDL.LU R9, [R1+0x34] ;  /* 0x0000340001097983 */ /* 0x000ee80000300800 */
[----:B------:R-:W4:Y:S04]  /*61720*/  LDL.LU R10, [R1+0x38] ;  /* 0x00003800010a7983 */ /* 0x000f280000300800 */
[----:B------:R-:W4:Y:S01]  /*61730*/  LDL.LU R11, [R1+0x3c] ;  /* 0x00003c00010b7983 */ /* 0x000f220000300800 */
[----:B--2---:R-:W-:-:S02]  /*61740*/  IMAD.MOV.U32 R19, RZ, RZ, R29 ;  /* 0x000000ffff137224 */ /* 0x004fc400078e001d */
[----:B------:R-:W-:Y:S01]  /*61750*/  IMAD R24, R24, 0x100, R3 ;  /* 0x0000010018187824 */ /* 0x000fe200078e0203 */
[----:B----4-:R-:W-:Y:S04]  /*61760*/  STL.64 [R1+0x3558], R10 ;  /* 0x0035580a01007387 */ /* 0x010fe80000100a00 */
[----:B---3--:R0:W-:Y:S04]  /*61770*/  STL.64 [R1+0x3550], R8 ;  /* 0x0035500801007387 */ /* 0x0081e80000100a00 */
[----:B0-----:R-:W2:Y:S04]  /*61780*/  LDL.LU R8, [R1+0xb0] ;  /* 0x0000b00001087983 */ /* 0x001ea80000300800 */
[----:B------:R-:W2:Y:S04]  /*61790*/  LDL.LU R9, [R1+0xb4] ;  /* 0x0000b40001097983 */ /* 0x000ea80000300800 */
[----:B------:R-:W2:Y:S04]  /*617a0*/  LDL.LU R10, [R1+0xb8] ;  /* 0x0000b800010a7983 */ /* 0x000ea80000300800 */
        /* <DEDUP_REMOVED lines=13> */
[----:B------:R-:W5:Y:S02]  /*61880*/  LDL.LU R3, [R1+0x3570] ;  /* 0x0035700001037983 */ /* 0x000f640000300800 */
[----:B-----5:R-:W-:Y:S02]  /*61890*/  HMMA.16816.F32 R20, R20, R2, R4 ;  /* 0x000000021414723c */ /* 0x020fe40000001804 */
[----:B------:R-:W5:Y:S04]  /*618a0*/  LDL.LU.64 R6, [R1+0x3568] ;  /* 0x0035680001067983 */ /* 0x000f680000300a00 */
[----:B------:R-:W2:-:S13]  /*618b0*/  LDL.LU.64 R4, [R1+0x3560] ;  /* 0x0035600001047983 */ /* 0x000e9a0000300a00 */
[----:B------:R0:W-:Y:S04]  /*618c0*/  STL.64 [R1+0x160], R20 ;  /* 0x0001601401007387 */ /* 0x0001e80000100a00 */
[----:B------:R1:W-:Y:S01]  /*618d0*/  STL.64 [R1+0x168], R22 ;  /* 0x0001681601007387 */ /* 0x0003e20000100a00 */
[----:B0-----:R-:W-:Y:S02]  /*618e0*/  F2FP.F16.E4M3.UNPACK_B R20, R0 ;  /* 0x00000000ff14723e */ /* 0x001fe400020006ff */
[----:B-1----:R-:W-:Y:S01]  /*618f0*/  F2FP.F16.E4M3.UNPACK_B R23, R24 ;  /* 0x00000018ff17723e */ /* 0x002fe200020006ff */
[----:B------:R-:W3:Y:S01]  /*61900*/  LDL.LU R0, [R1+0x1238] ;  /* 0x0012380001007983 */ /* 0x000ee20000300800 */
[----:B-----5:R-:W-:Y:S02]  /*61910*/  F2FP.F16.E4M3.UNPACK_B R21, R6 ;  /* 0x00000006ff15723e */ /* 0x020fe400020006ff */
[----:B------:R-:W-:Y:S01]  /*61920*/  F2FP.F16.E4M3.UNPACK_B R22, R7 ;  /* 0x00000007ff16723e */ /* 0x000fe200020006ff */
        /* <DEDUP_REMOVED lines=10> */
[----:B------:R-:W5:Y:S02]  /*619d0*/  LDL.LU R8, [R1+0x354c] ;  /* 0x00354c0001087983 */ /* 0x000f640000300800 */
[----:B-----5:R-:W-:Y:S02]  /*619e0*/  IMAD R6, R6, 0x100, R8 ;  /* 0x0000010006067824 */ /* 0x020fe400078e0208 */
        /* <DEDUP_REMOVED lines=16> */
[----:B------:R-:W5:Y:S04]  /*61af0*/  LDL.LU R7, [R1+0x126c] ;  /* 0x00126c0001077983 */ /* 0x000f680000300800 */
[----:B------:R-:W5:Y:S01]  /*61b00*/  LDL.LU R24, [R1+0x1274] ;  /* 0x0012740001187983 */ /* 0x000f620000300800 */
[----:B--2---:R-:W-:-:S15]  /*61b10*/  HMMA.16816.F32 R8, R20, R4, R8 ;  /* 0x000000041408723c */ /* 0x004fde0000001808 */
[----:B------:R-:W-:-:S04]  /*61b20*/  NOP ;  /* 0x0000000000007918 */ /* 0x000fc80000000000 */
[----:B------:R-:W-:Y:S04]  /*61b30*/  STL.64 [R1+0x790], R8 ;  /* 0x0007900801007387 */ /* 0x000fe80000100a00 */
[----:B------:R0:W-:Y:S04]  /*61b40*/  STL.64 [R1+0x798], R10 ;  /* 0x0007980a01007387 */ /* 0x0001e80000100a00 */
[----:B0-----:R-:W2:Y:S04]  /*61b50*/  LDL.LU.64 R10, [R1+0x3528] ;  /* 0x00352800010a7983 */ /* 0x001ea80000300a00 */
[----:B------:R-:W2:Y:S01]  /*61b60*/  LDL.LU.64 R8, [R1+0x3520] ;  /* 0x0035200001087983 */ /* 0x000ea20000300a00 */
[----:B---3--:R-:W-:-:S02]  /*61b70*/  IMAD R0, R0, 0x100, R12 ;  /* 0x0000010000007824 */ /* 0x008fc400078e020c */
[----:B----4-:R-:W-:Y:S01]  /*61b80*/  IMAD R6, R6, 0x100, R13 ;  /* 0x0000010006067824 */ /* 0x010fe200078e020d */
[----:B------:R-:W3:Y:S04]  /*61b90*/  LDL.LU R12, [R1+0x351c] ;  /* 0x00351c00010c7983 */ /* 0x000ee80000300800 */
[----:B------:R-:W3:Y:S01]  /*61ba0*/  LDL.LU R13, [R1+0x3518] ;  /* 0x00351800010d7983 */ /* 0x000ee20000300800 */
[----:B-----5:R-:W-:Y:S02]  /*61bb0*/  IMAD R7, R7, 0x100, R14 ;  /* 0x0000010007077824 */ /* 0x020fe400078e020e */
[----:B------:R-:W-:Y:S01]  /*61bc0*/  IMAD R24, R24, 0x100, R15 ;  /* 0x0000010018187824 */ /* 0x000fe200078e020f */
[----:B------:R-:W3:Y:S04]  /*61bd0*/  LDL.LU R14, [R1+0x3514] ;  /* 0x00351400010e7983 */ /* 0x000ee80000300800 */
        /* <DEDUP_REMOVED lines=12> */
[----:B------:R-:W5:Y:S01]  /*61ca0*/  LDL.LU R7, [R1+0x127c] ;  /* 0x00127c0001077983 */ /* 0x000f620000300800 */
[----:B------:R-:W-:-:S15]  /*61cb0*/  HMMA.16816.F32 R16, R20, R4, R16 ;  /* 0x000000041410723c */ /* 0x000fde0000001810 */
[----:B------:R-:W-:-:S04]  /*61cc0*/  NOP ;  /* 0x0000000000007918 */ /* 0x000fc80000000000 */
[----:B------:R-:W-:Y:S04]  /*61cd0*/  STL.64 [R1+0x770], R16 ;  /* 0x0007701001007387 */ /* 0x000fe80000100a00 */
[----:B------:R0:W-:Y:S04]  /*61ce0*/  STL.64 [R1+0x778], R18 ;  /* 0x0007781201007387 */ /* 0x0001e80000100a00 */
[----:B0-----:R-:W2:Y:S04]  /*61cf0*/  LDL.LU.64 R18, [R1+0x34f8] ;  /* 0x0034f80001127983 */ /* 0x001ea80000300a00 */
[----:B------:R-:W2:Y:S01]  /*61d00*/  LDL.LU.64 R16, [R1+0x34f0] ;  /* 0x0034f00001107983 */ /* 0x000ea20000300a00 */
[----:B-----5:R-:W-:-:S02]  /*61d10*/  IMAD R24, R6, 0x100, R7 ;  /* 0x0000010006187824 */ /* 0x020fc400078e0207 */
[----:B----4-:R-:W-:Y:S02]  /*61d20*/  IMAD R7, R28, 0x100, R0 ;  /* 0x000001001c077824 */ /* 0x010fe400078e0200 */
[----:B------:R-:W-:Y:S02]  /*61d30*/  IMAD R6, R26, 0x100, R25 ;  /* 0x000001001a067824 */ /* 0x000fe400078e0219 */
[----:B------:R-:W-:Y:S01]  /*61d40*/  IMAD R0, R29, 0x100, R27 ;  /* 0x000001001d007824 */ /* 0x000fe200078e021b */
[----:B--2---:R-:W-:Y:S01]  /*61d50*/  HMMA.16816.F32 R20, R20, R2, R16 ;  /* 0x000000021414723c */ /* 0x004fe20000001810 */
[----:B------:R-:W-:Y:S02]  /*61d60*/  F2FP.F16.E4M3.UNPACK_B R16, R24 ;  /* 0x00000018ff10723e */ /* 0x000fe400020006ff */
[----:B------:R-:W-:Y:S02]  /*61d70*/  F2FP.F16.E4M3.UNPACK_B R17, R7 ;  /* 0x00000007ff11723e */ /* 0x000fe400020006ff */
[----:B------:R-:W-:-:S02]  /*61d80*/  F2FP.F16.E4M3.UNPACK_B R18, R6 ;  /* 0x00000006ff12723e */ /* 0x000fc400020006ff */
[----:B------:R-:W-:-:S07]  /*61d90*/  F2FP.F16.E4M3.UNPACK_B R19, R0 ;  /* 0x00000000ff13723e */ /* 0x000fce00020006ff */
[C---:B------:R-:W-:Y:S08]  /*61da0*/  HMMA.16816.F32 R8, R16.reuse, R4, R8 ;  /* 0x000000041008723c */ /* 0x040ff00000001808 */
[----:B---3--:R-:W-:Y:S01]  /*61db0*/  HMMA.16816.F32 R16, R16, R2, R12 ;  /* 0x000000021010723c */ /* 0x008fe2000000180c */
[----:B------:R-:W-:Y:S04]  /*61dc0*/  STL.64 [R1+0x120], R20 ;  /* 0x0001201401007387 */ /* 0x000fe80000100a00 */
[----:B------:R-:W-:Y:S04]  /*61dd0*/  STL.64 [R1+0x128], R22 ;  /* 0x0001281601007387 */ /* 0x000fe80000100a00 */
[----:B------:R-:W2:Y:S04]  /*61de0*/  LDL.LU R4, [R1+0x7dc] ;  /* 0x0007dc0001047983 */ /* 0x000ea80000300800 */
[----:B------:R-:W3:Y:S04]  /*61df0*/  LDL.LU R5, [R1+0x7e4] ;  /* 0x0007e40001057983 */ /* 0x000ee80000300800 */
[----:B------:R0:W-:Y:S04]  /*61e00*/  STL.64 [R1+0x1c0], R8 ;  /* 0x0001c00801007387 */ /* 0x0001e80000100a00 */
[----:B------:R1:W-:Y:S04]  /*61e10*/  STL.64 [R1+0x1c8], R10 ;  /* 0x0001c80a01007387 */ /* 0x0003e80000100a00 */
[----:B0-----:R-:W4:Y:S04]  /*61e20*/  LDL.LU R8, [R1+0x7b0] ;  /* 0x0007b00001087983 */ /* 0x001f280000300800 */
[----:B------:R-:W5:Y:S04]  /*61e30*/  LDL.LU R9, [R1+0x7ec] ;  /* 0x0007ec0001097983 */ /* 0x000f680000300800 */
[----:B-1----:R-:W4:Y:S04]  /*61e40*/  LDL.LU R10, [R1+0x7b8] ;  /* 0x0007b800010a7983 */ /* 0x002f280000300800 */
        /* <DEDUP_REMOVED lines=16> */
[----:B------:R0:W-:Y:S04]  /*61f50*/  STL.64 [R1+0x130], R16 ;  /* 0x0001301001007387 */ /* 0x0001e80000100a00 */
[----:B------:R-:W-:Y:S04]  /*61f60*/  STL.64 [R1+0x138], R18 ;  /* 0x0001381201007387 */ /* 0x000fe80000100a00 */
[----:B------:R-:W5:Y:S04]  /*61f70*/  LDL.LU R13, [R1+0x7c4] ;  /* 0x0007c400010d7983 */ /* 0x000f680000300800 */
[----:B------:R-:W5:Y:S04]  /*61f80*/  LDL.LU R14, [R1+0x7cc] ;  /* 0x0007cc00010e7983 */ /* 0x000f680000300800 */
[----:B------:R-:W5:Y:S01]  /*61f90*/  LDL.LU R15, [R1+0x7d4] ;  /* 0x0007d400010f7983 */ /* 0x000f620000300800 */
[----:B------:R-:W-:-:S04]  /*61fa0*/  USHF.L.U32 UR9, UR8, 0x7, URZ ;  /* 0x0000000708097899 */ /* 0x000fc800080006ff */
[----:B------:R-:W-:Y:S02]  /*61fb0*/  USHF.R.S32.HI UR11, URZ, 0x1f, UR9 ;  /* 0x0000001fff0b7899 */ /* 0x000fe40008011409 */
[----:B--2---:R-:W-:Y:S02]  /*61fc0*/  IADD3 R4, P3, PT, R4, UR9, RZ ;  /* 0x0000000904047c10 */ /* 0x004fe4000ff7e0ff */
[----:B---3--:R-:W-:Y:S02]  /*61fd0*/  IADD3 R5, P4, PT, R5, UR9, RZ ;  /* 0x0000000905057c10 */ /* 0x008fe4000ff9e0ff */
[----:B----4-:R-:W-:Y:S02]  /*61fe0*/  IADD3 R3, P5, PT, R3, UR9, RZ ;  /* 0x0000000903037c10 */ /* 0x010fe4000ffbe0ff */
[----:B-----5:R-:W-:Y:S02]  /*61ff0*/  IADD3 R12, P6, PT, R12, UR9, RZ ;  /* 0x000000090c0c7c10 */ /* 0x020fe4000ffde0ff */
[----:B------:R-:W-:-:S02]  /*62000*/  IADD3 R13, P0, PT, R13, UR9, RZ ;  /* 0x000000090d0d7c10 */ /* 0x000fc4000ff1e0ff */
[----:B------:R-:W-:Y:S02]  /*62010*/  IADD3 R14, P1, PT, R14, UR9, RZ ;  /* 0x000000090e0e7c10 */ /* 0x000fe4000ff3e0ff */
[----:B------:R-:W-:Y:S01]  /*62020*/  IADD3 R15, P2, PT, R15, UR9, RZ ;  /* 0x000000090f0f7c10 */ /* 0x000fe2000ff5e0ff */
[----:B------:R-:W-:Y:S04]  /*62030*/  STL [R1+0x7b4], R3 ;  /* 0x0007b40301007387 */ /* 0x000fe80000100800 */
[----:B------:R-:W-:Y:S04]  /*62040*/  STL [R1+0x7bc], R12 ;  /* 0x0007bc0c01007387 */ /* 0x000fe80000100800 */
[----:B------:R-:W-:Y:S01]  /*62050*/  STL [R1+0x7c4], R13 ;  /* 0x0007c40d01007387 */ /* 0x000fe20000100800 */
[----:B------:R-:W-:-:S03]  /*62060*/  IADD3.X R8, PT, PT, R8, UR11, RZ, P5, !PT ;  /* 0x0000000b08087c10 */ /* 0x000fc6000affe4ff */
[----:B------:R-:W-:Y:S01]  /*62070*/  STL [R1+0x7cc], R14 ;  /* 0x0007cc0e01007387 */ /* 0x000fe20000100800 */
[----:B------:R-:W-:-:S03]  /*62080*/  IADD3 R9, P5, PT, R9, UR9, RZ ;  /* 0x0000000909097c10 */ /* 0x000fc6000ffbe0ff */
        /* <DEDUP_REMOVED lines=24> */
[----:B------:R-:W-:Y:S04]  /*62210*/  STL [R1+0x3224], R21 ;  /* 0x0032241501007387 */ /* 0x000fe80000100800 */
[----:B------:R-:W-:Y:S04]  /*62220*/  STL [R1+0x7d8], R22 ;  /* 0x0007d81601007387 */ /* 0x000fe80000100800 */
[----:B------:R-:W-:Y:S04]  /*62230*/  STL [R1+0x321c], R23 ;  /* 0x00321c1701007387 */ /* 0x000fe80000100800 */
[----:B------:R-:W-:Y:S04]  /*62240*/  STL [R1+0x7e0], R28 ;  /* 0x0007e01c01007387 */ /* 0x000fe80000100800 */
[----:B------:R-:W-:Y:S04]  /*62250*/  STL [R1+0x3214], R25 ;  /* 0x0032141901007387 */ /* 0x000fe80000100800 */
[----:B0-----:R-:W2:Y:S01]  /*62260*/  LDL.LU R16, [R1+0x31fc] ;  /* 0x0031fc0001107983 */ /* 0x001ea20000300800 */
[----:B------:R-:W-:-:S02]  /*62270*/  IADD3.X R26, PT, PT, R26, UR11, RZ, P5, !PT ;  /* 0x0000000b1a1a7c10 */ /* 0x000fc4000affe4ff */
[----:B------:R-:W-:-:S03]  /*62280*/  IADD3 R27, P5, PT, R27, UR9, RZ ;  /* 0x000000091b1b7c10 */ /* 0x000fc6000ffbe0ff */
[----:B------:R-:W-:Y:S04]  /*62290*/  STL [R1+0x7e8], R26 ;  /* 0x0007e81a01007387 */ /* 0x000fe80000100800 */
[----:B--2---:R0:W-:Y:S04]  /*622a0*/  STL [R1+0x34e4], R16 ;  /* 0x0034e41001007387 */ /* 0x0041e80000100800 */
[----:B------:R-:W-:Y:S04]  /*622b0*/  STL [R1+0x320c], R27 ;  /* 0x00320c1b01007387 */ /* 0x000fe80000100800 */
[----:B0-----:R-:W2:Y:S01]  /*622c0*/  LDL.LU R16, [R1+0x3230] ;  /* 0x0032300001107983 */ /* 0x001ea20000300800 */
[----:B------:R-:W-:-:S05]  /*622d0*/  IADD3.X R29, PT, PT, R29, UR11, RZ, P6, !PT ;  /* 0x0000000b1d1d7c10 */ /* 0x000fca000b7fe4ff */
[----:B------:R-:W-:Y:S04]  /*622e0*/  STL [R1+0x3238], R29 ;  /* 0x0032381d01007387 */ /* 0x000fe80000100800 */
        /* <DEDUP_REMOVED lines=30> */
[----:B--2---:R-:W-:-:S05]  /*624d0*/  IADD3 R16, P6, PT, R16, UR9, RZ ;  /* 0x0000000910107c10 */ /* 0x004fca000ffde0ff */
[----:B------:R0:W-:Y:S04]  /*624e0*/  STL [R1+0x3204], R16 ;  /* 0x0032041001007387 */ /* 0x0001e80000100800 */
[----:B0-----:R-:W2:Y:S02]  /*624f0*/  LDL.LU R16, [R1+0x34e8] ;  /* 0x0034e80001107983 */ /* 0x001ea40000300800 */
[----:B--2---:R-:W-:-:S05]  /*62500*/  IADD3.X R16, PT, PT, R16, UR11, RZ, P0, !PT ;  /* 0x0000000b10107c10 */ /* 0x004fca00087fe4ff */
[----:B------:R0:W-:Y:S04]  /*62510*/  STL [R1+0x3230], R16 ;  /* 0x0032301001007387 */ /* 0x0001e80000100800 */
[----:B0-----:R-:W2:Y:S01]  /*62520*/  LDL.LU R16, [R1+0x34e4] ;  /* 0x0034e40001107983 */ /* 0x001ea20000300800 */
[----:B---3--:R-:W-:Y:S02]  /*62530*/  IADD3.X R17, PT, PT, R17, UR11, RZ, P1, !PT ;  /* 0x0000000b11117c10 */ /* 0x008fe40008ffe4ff */
[----:B----4-:R-:W-:Y:S02]  /*62540*/  IADD3 R18, P1, PT, R18, UR9, RZ ;  /* 0x0000000912127c10 */ /* 0x010fe4000ff3e0ff */
[----:B-----5:R-:W-:Y:S02]  /*62550*/  IADD3.X R19, PT, PT, R19, UR11, RZ, P2, !PT ;  /* 0x0000000b13137c10 */ /* 0x020fe400097fe4ff */
[----:B------:R-:W-:-:S02]  /*62560*/  IADD3 R2, P2, PT, R2, UR9, RZ ;  /* 0x0000000902027c10 */ /* 0x000fc4000ff5e0ff */
[----:B------:R-:W-:Y:S02]  /*62570*/  IADD3.X R3, PT, PT, R3, UR11, RZ, P3, !PT ;  /* 0x0000000b03037c10 */ /* 0x000fe40009ffe4ff */
[----:B------:R-:W-:Y:S02]  /*62580*/  IADD3 R12, P3, PT, R12, UR9, RZ ;  /* 0x000000090c0c7c10 */ /* 0x000fe4000ff7e0ff */
[----:B------:R-:W-:Y:S02]  /*62590*/  IADD3.X R13, PT, PT, R13, UR11, RZ, P4, !PT ;  /* 0x0000000b0d0d7c10 */ /* 0x000fe4000a7fe4ff */
[----:B------:R-:W-:Y:S02]  /*625a0*/  IADD3 R14, P4, PT, R14, UR9, RZ ;  /* 0x000000090e0e7c10 */ /* 0x000fe4000ff9e0ff */
[----:B------:R-:W-:Y:S02]  /*625b0*/  IADD3.X R15, PT, PT, R15, UR11, RZ, P5, !PT ;  /* 0x0000000b0f0f7c10 */ /* 0x000fe4000affe4ff */
        /* <DEDUP_REMOVED lines=14> */
[----:B--2---:R-:W-:-:S05]  /*626a0*/  IADD3 R16, P0, PT, R16, UR9, RZ ;  /* 0x0000000910107c10 */ /* 0x004fca000ff1e0ff */
        /* <DEDUP_REMOVED lines=28> */
[----:B0-----:R-:W2:Y:S01]  /*62870*/  LDL.LU R16, [R1+0x31b0] ;  /* 0x0031b00001107983 */ /* 0x001ea20000300800 */
[----:B------:R-:W-:-:S02]  /*62880*/  IADD3 R26, P6, PT, R26, UR9, RZ ;  /* 0x000000091a1a7c10 */ /* 0x000fc4000ffde0ff */
[----:B------:R-:W-:-:S03]  /*62890*/  IADD3.X R27, PT, PT, R27, UR11, RZ, P0, !PT ;  /* 0x0000000b1b1b7c10 */ /* 0x000fc600087fe4ff */
[----:B------:R-:W-:Y:S04]  /*628a0*/  STL [R1+0x3194], R26 ;  /* 0x0031941a01007387 */ /* 0x000fe80000100800 */
[----:B--2---:R0:W-:Y:S04]  /*628b0*/  STL [R1+0x34dc], R16 ;  /* 0x0034dc1001007387 */ /* 0x0041e80000100800 */
[----:B------:R-:W-:Y:S04]  /*628c0*/  STL [R1+0x31c0], R27 ;  /* 0x0031c01b01007387 */ /* 0x000fe80000100800 */
[----:B0-----:R-:W2:Y:S01]  /*628d0*/  LDL.LU R16, [R1+0x3184] ;  /* 0x0031840001107983 */ /* 0x001ea20000300800 */
[----:B------:R-:W-:-:S05]  /*628e0*/  IADD3 R29, P0, PT, R29, UR9, RZ ;  /* 0x000000091d1d7c10 */ /* 0x000fca000ff1e0ff */
        /* <DEDUP_REMOVED lines=31> */
[----:B--2---:R-:W-:-:S05]  /*62ae0*/  IADD3.X R16, PT, PT, R16, UR11, RZ, P1, !PT ;  /* 0x0000000b10107c10 */ /* 0x004fca0008ffe4ff */
[----:B------:R0:W-:Y:S04]  /*62af0*/  STL [R1+0x31b8], R16 ;  /* 0x0031b81001007387 */ /* 0x0001e80000100800 */
[----:B0-----:R-:W2:Y:S02]  /*62b00*/  LDL.LU R16, [R1+0x34e0] ;  /* 0x0034e00001107983 */ /* 0x001ea40000300800 */
[----:B--2---:R-:W-:-:S05]  /*62b10*/  IADD3 R16, P1, PT, R16, UR9, RZ ;  /* 0x0000000910107c10 */ /* 0x004fca000ff3e0ff */
[----:B------:R0:W-:Y:S04]  /*62b20*/  STL [R1+0x3184], R16 ;  /* 0x0031841001007387 */ /* 0x0001e80000100800 */
[----:B0-----:R-:W2:Y:S01]  /*62b30*/  LDL.LU R16, [R1+0x34dc] ;  /* 0x0034dc0001107983 */ /* 0x001ea20000300800 */
[----:B----4-:R-:W-:Y:S02]  /*62b40*/  IADD3.X R18, PT, PT, R18, UR11, RZ, P3, !PT ;  /* 0x0000000b12127c10 */ /* 0x010fe40009ffe4ff */
[----:B-----5:R-:W-:Y:S02]  /*62b50*/  IADD3 R19, P3, PT, R19, UR9, RZ ;  /* 0x0000000913137c10 */ /* 0x020fe4000ff7e0ff */
[----:B---3--:R-:W-:Y:S02]  /*62b60*/  IADD3.X R2, PT, PT, R2, UR11, RZ, P4, !PT ;  /* 0x0000000b02027c10 */ /* 0x008fe4000a7fe4ff */
        /* <DEDUP_REMOVED lines=19> */
[----:B--2---:R-:W-:Y:S02]  /*62ca0*/  IADD3.X R16, PT, PT, R16, UR11, RZ, P2, !PT ;  /* 0x0000000b10107c10 */ /* 0x004fe400097fe4ff */
[----:B------:R-:W-:-:S03]  /*62cb0*/  IADD3 R17, P2, PT, R17, UR9, RZ ;  /* 0x0000000911117c10 */ /* 0x000fc6000ff5e0ff */
        /* <DEDUP_REMOVED lines=4263> */
[----:B------:R-:W-:Y:S02]  /*73730*/  IADD3.X R23, PT, PT, R23, UR11, RZ, P3, !PT ;  /* 0x0000000b17177c10 */ /* 0x000fe40009ffe4ff */
[----:B------:R-:W-:Y:S02]  /*73740*/  IADD3.X R28, PT, PT, R28, UR11, RZ, P4, !PT ;  /* 0x0000000b1c1c7c10 */ /* 0x000fe4000a7fe4ff */
[----:B------:R-:W-:-:S02]  /*73750*/  IADD3.X R29, PT, PT, R29, UR11, RZ, P1, !PT ;  /* 0x0000000b1d1d7c10 */ /* 0x000fc40008ffe4ff */
[----:B------:R-:W-:Y:S02]  /*73760*/  IADD3.X R26, PT, PT, R26, UR11, RZ, P6, !PT ;  /* 0x0000000b1a1a7c10 */ /* 0x000fe4000b7fe4ff */
[----:B------:R-:W-:Y:S01]  /*73770*/  IADD3.X R27, PT, PT, R27, UR11, RZ, P0, !PT ;  /* 0x0000000b1b1b7c10 */ /* 0x000fe200087fe4ff */
[----:B------:R-:W-:-:S04]  /*73780*/  UIADD3 UR6, UPT, UPT, UR4, 0x7f, URZ ;  /* 0x0000007f04067890 */ /* 0x000fc8000fffe0ff */
[----:B------:R-:W-:Y:S02]  /*73790*/  USHF.R.S32.HI UR7, URZ, 0x1f, UR6 ;  /* 0x0000001fff077899 */ /* 0x000fe40008011406 */
[----:B------:R-:W-:Y:S02]  /*737a0*/  USHF.L.U32 UR10, UR5, 0x7, URZ ;  /* 0x00000007050a7899 */ /* 0x000fe400080006ff */
[----:B------:R-:W-:Y:S02]  /*737b0*/  ULEA.HI UR7, UR7, UR6, URZ, 0x7 ;  /* 0x0000000607077291 */ /* 0x000fe4000f8f38ff */
[----:B------:R-:W-:Y:S02]  /*737c0*/  USHF.R.S32.HI UR6, URZ, 0x1f, UR10 ;  /* 0x0000001fff067899 */ /* 0x000fe4000801140a */
[----:B------:R-:W-:Y:S01]  /*737d0*/  USHF.R.S32.HI UR7, URZ, 0x7, UR7 ;  /* 0x00000007ff077899 */ /* 0x000fe20008011407 */
[----:B--2---:R-:W-:Y:S02]  /*737e0*/  IADD3.X R16, PT, PT, R16, UR11, RZ, P5, !PT ;  /* 0x0000000b10107c10 */ /* 0x004fe4000affe4ff */
        /* <DEDUP_REMOVED lines=20> */
[----:B------:R0:W-:Y:S04]  /*73930*/  STL [R1+0x1c04], R6 ;  /* 0x001c040601007387 */ /* 0x0001e80000100800 */
[----:B------:R1:W-:Y:S04]  /*73940*/  STL [R1+0x1c30], R7 ;  /* 0x001c300701007387 */ /* 0x0003e80000100800 */
[----:B------:R2:W-:Y:S04]  /*73950*/  STL [R1+0x1bfc], R24 ;  /* 0x001bfc1801007387 */ /* 0x0005e80000100800 */
[----:B------:R3:W-:Y:S01]  /*73960*/  STL [R1+0x1c28], R20 ;  /* 0x001c281401007387 */ /* 0x0007e20000100800 */
[----:B------:R-:W-:-:S03]  /*73970*/  IADD3.X R25, PT, PT, R25, UR11, RZ, P5, !PT ;  /* 0x0000000b19197c10 */ /* 0x000fc6000affe4ff */
[----:B------:R4:W-:Y:S04]  /*73980*/  STL [R1+0x1bf4], R21 ;  /* 0x001bf41501007387 */ /* 0x0009e80000100800 */
[----:B------:R-:W-:Y:S04]  /*73990*/  STL [R1+0x1c20], R22 ;  /* 0x001c201601007387 */ /* 0x000fe80000100800 */
[----:B------:R5:W-:Y:S04]  /*739a0*/  STL [R1+0x1c18], R23 ;  /* 0x001c181701007387 */ /* 0x000be80000100800 */
[----:B------:R0:W-:Y:S04]  /*739b0*/  STL [R1+0x1c10], R28 ;  /* 0x001c101c01007387 */ /* 0x0001e80000100800 */
[----:B------:R0:W-:Y:S04]  /*739c0*/  STL [R1+0x1c08], R25 ;  /* 0x001c081901007387 */ /* 0x0001e80000100800 */
[----:B------:R-:W-:Y:S04]  /*739d0*/  STL [R1+0x1bf0], R29 ;  /* 0x001bf01d01007387 */ /* 0x000fe80000100800 */
[----:B------:R1:W-:Y:S04]  /*739e0*/  STL [R1+0x1c00], R26 ;  /* 0x001c001a01007387 */ /* 0x0003e80000100800 */
[----:B------:R2:W-:Y:S04]  /*739f0*/  STL [R1+0x1bf8], R27 ;  /* 0x001bf81b01007387 */ /* 0x0005e80000100800 */
[----:B0-----:R-:W5:Y:S04]  /*73a00*/  LDL.LU R6, [R1+0x1bec] ;  /* 0x001bec0001067983 */ /* 0x001f680000300800 */
[----:B-1----:R-:W5:Y:S04]  /*73a10*/  LDL.LU R7, [R1+0x1be4] ;  /* 0x001be40001077983 */ /* 0x002f680000300800 */
[----:B--2---:R-:W2:Y:S04]  /*73a20*/  LDL.LU R24, [R1+0x1bdc] ;  /* 0x001bdc0001187983 */ /* 0x004ea80000300800 */
[----:B---3--:R-:W3:Y:S04]  /*73a30*/  LDL.LU R20, [R1+0x1bd4] ;  /* 0x001bd40001147983 */ /* 0x008ee80000300800 */
[----:B----4-:R-:W4:Y:S04]  /*73a40*/  LDL.LU R21, [R1+0x1bcc] ;  /* 0x001bcc0001157983 */ /* 0x010f280000300800 */
[----:B-----5:R-:W5:Y:S04]  /*73a50*/  LDL.LU R23, [R1+0x1bc4] ;  /* 0x001bc40001177983 */ /* 0x020f680000300800 */
[----:B------:R-:W5:Y:S04]  /*73a60*/  LDL.LU R28, [R1+0x1bbc] ;  /* 0x001bbc00011c7983 */ /* 0x000f680000300800 */
[----:B------:R-:W5:Y:S04]  /*73a70*/  LDL.LU R25, [R1+0x1be8] ;  /* 0x001be80001197983 */ /* 0x000f680000300800 */
[----:B------:R-:W5:Y:S04]  /*73a80*/  LDL.LU R26, [R1+0x1bb4] ;  /* 0x001bb400011a7983 */ /* 0x000f680000300800 */
[----:B------:R-:W5:Y:S04]  /*73a90*/  LDL.LU R27, [R1+0x1be0] ;  /* 0x001be000011b7983 */ /* 0x000f680000300800 */
[----:B------:R-:W5:Y:S04]  /*73aa0*/  LDL.LU R29, [R1+0x1bac] ;  /* 0x001bac00011d7983 */ /* 0x000f680000300800 */
[----:B------:R-:W5:Y:S01]  /*73ab0*/  LDL.LU R22, [R1+0x11f0] ;  /* 0x0011f00001167983 */ /* 0x000f620000300800 */
[----:B------:R-:W-:-:S02]  /*73ac0*/  IADD3 R6, P5, PT, R6, UR9, RZ ;  /* 0x0000000906067c10 */ /* 0x000fc4000ffbe0ff */
[----:B------:R-:W-:Y:S02]  /*73ad0*/  IADD3 R7, P6, PT, R7, UR9, RZ ;  /* 0x0000000907077c10 */ /* 0x000fe4000ffde0ff */
[----:B--2---:R-:W-:Y:S02]  /*73ae0*/  IADD3 R24, P0, PT, R24, UR9, RZ ;  /* 0x0000000918187c10 */ /* 0x004fe4000ff1e0ff */
[----:B---3--:R-:W-:Y:S02]  /*73af0*/  IADD3 R20, P1, PT, R20, UR9, RZ ;  /* 0x0000000914147c10 */ /* 0x008fe4000ff3e0ff */
[----:B----4-:R-:W-:Y:S02]  /*73b00*/  IADD3 R21, P2, PT, R21, UR9, RZ ;  /* 0x0000000915157c10 */ /* 0x010fe4000ff5e0ff */
[----:B-----5:R-:W-:Y:S02]  /*73b10*/  IADD3 R23, P3, PT, R23, UR9, RZ ;  /* 0x0000000917177c10 */ /* 0x020fe4000ff7e0ff */
[----:B------:R-:W-:-:S02]  /*73b20*/  IADD3 R28, P4, PT, R28, UR9, RZ ;  /* 0x000000091c1c7c10 */ /* 0x000fc4000ff9e0ff */
[----:B------:R-:W-:Y:S02]  /*73b30*/  IADD3.X R25, PT, PT, R25, UR11, RZ, P5, !PT ;  /* 0x0000000b19197c10 */ /* 0x000fe4000affe4ff */
[----:B------:R-:W-:Y:S02]  /*73b40*/  IADD3 R26, P5, PT, R26, UR9, RZ ;  /* 0x000000091a1a7c10 */ /* 0x000fe4000ffbe0ff */
[----:B------:R-:W-:Y:S02]  /*73b50*/  IADD3.X R27, PT, PT, R27, UR11, RZ, P6, !PT ;  /* 0x0000000b1b1b7c10 */ /* 0x000fe4000b7fe4ff */
[----:B------:R-:W-:Y:S01]  /*73b60*/  IADD3 R29, P6, PT, R29, UR9, RZ ;  /* 0x000000091d1d7c10 */ /* 0x000fe2000ffde0ff */
[----:B------:R-:W-:-:S05]  /*73b70*/  VIADD R22, R22, 0x1 ;  /* 0x0000000116167836 */ /* 0x000fca0000000000 */
        /* <DEDUP_REMOVED lines=10> */
[----:B0-----:R-:W2:Y:S04]  /*73c20*/  LDL.LU R22, [R1+0x1bd0] ;  /* 0x001bd00001167983 */ /* 0x001ea80000300800 */
[----:B------:R-:W-:Y:S04]  /*73c30*/  STL [R1+0x1bb4], R26 ;  /* 0x001bb41a01007387 */ /* 0x000fe80000100800 */
[----:B--2---:R0:W-:Y:S04]  /*73c40*/  STL [R1+0x3408], R22 ;  /* 0x0034081601007387 */ /* 0x0041e80000100800 */
[----:B------:R-:W-:Y:S04]  /*73c50*/  STL [R1+0x1be0], R27 ;  /* 0x001be01b01007387 */ /* 0x000fe80000100800 */
[----:B0-----:R-:W2:Y:S04]  /*73c60*/  LDL.LU R22, [R1+0x1ba4] ;  /* 0x001ba40001167983 */ /* 0x001ea80000300800 */
        /* <DEDUP_REMOVED lines=61> */
[----:B--2---:R-:W-:Y:S02]  /*74040*/  IADD3.X R22, PT, PT, R22, UR11, RZ, P1, !PT ;  /* 0x0000000b16167c10 */ /* 0x004fe40008ffe4ff */
[----:B------:R-:W-:-:S03]  /*74050*/  IADD3 R16, P1, PT, R16, UR9, RZ ;  /* 0x0000000910107c10 */ /* 0x000fc6000ff3e0ff */
[----:B------:R0:W-:Y:S01]  /*74060*/  STL [R1+0x1bd0], R22 ;  /* 0x001bd01601007387 */ /* 0x0001e20000100800 */
[----:B------:R-:W-:Y:S02]  /*74070*/  IADD3.X R9, PT, PT, R9, UR11, RZ, P1, !PT ;  /* 0x0000000b09097c10 */ /* 0x000fe40008ffe4ff */
[----:B------:R-:W-:Y:S01]  /*74080*/  IADD3 R10, P1, PT, R10, UR9, RZ ;  /* 0x000000090a0a7c10 */ /* 0x000fe2000ff3e0ff */
[----:B------:R-:W-:Y:S03]  /*74090*/  STL [R1+0x1b9c], R16 ;  /* 0x001b9c1001007387 */ /* 0x000fe60000100800 */
[----:B------:R-:W-:Y:S01]  /*740a0*/  IADD3.X R29, PT, PT, R29, UR11, RZ, P1, !PT ;  /* 0x0000000b1d1d7c10 */ /* 0x000fe20008ffe4ff */
        /* <DEDUP_REMOVED lines=90> */
[----:B--2---:R-:W-:-:S04]  /*74650*/  IADD3 R22, P2, PT, R22, UR9, RZ ;  /* 0x0000000916167c10 */ /* 0x004fc8000ff5e0ff */
[----:B------:R-:W-:Y:S01]  /*74660*/  IADD3.X R8, PT, PT, R8, UR11, RZ, P2, !PT ;  /* 0x0000000b08087c10 */ /* 0x000fe200097fe4ff */
[----:B------:R0:W-:Y:S01]  /*74670*/  STL [R1+0x1b24], R22 ;  /* 0x001b241601007387 */ /* 0x0001e20000100800 */
[----:B------:R-:W-:-:S03]  /*74680*/  IADD3 R9, P2, PT, R9, UR9, RZ ;  /* 0x0000000909097c10 */ /* 0x000fc6000ff5e0ff */
[----:B------:R-:W-:Y:S01]  /*74690*/  STL [R1+0x1b50], R16 ;  /* 0x001b501001007387 */ /* 0x000fe20000100800 */
[----:B------:R-:W-:Y:S02]  /*746a0*/  IADD3.X R27, PT, PT, R27, UR11, RZ, P2, !PT ;  /* 0x0000000b1b1b7c10 */ /* 0x000fe400097fe4ff */
[----:B------:R-:W-:Y:S01]  /*746b0*/  IADD3 R29, P2, PT, R29, UR9, RZ ;  /* 0x000000091d1d7c10 */ /* 0x000fe2000ff5e0ff */
        /* <DEDUP_REMOVED lines=1256> */
[----:B------:R-:W-:Y:S01]  /*79540*/  STL [R1+0x1508], R22 ;  /* 0x0015081601007387 */ /* 0x000fe20000100800 */
        /* <DEDUP_REMOVED lines=30> */
[----:B0-----:R-:W2:Y:S04]  /*79730*/  LDL.LU R27, [R1+0x1464] ;  /* 0x00146400011b7983 */ /* 0x001ea80000300800 */
[----:B------:R-:W3:Y:S04]  /*79740*/  LDL.LU R22, [R1+0x145c] ;  /* 0x00145c0001167983 */ /* 0x000ee80000300800 */
[----:B---3--:R0:W-:Y:S04]  /*79750*/  STL [R1+0x3394], R22 ;  /* 0x0033941601007387 */ /* 0x0081e80000100800 */
[----:B------:R1:W-:Y:S04]  /*79760*/  STL [R1+0x1498], R29 ;  /* 0x0014981d01007387 */ /* 0x0003e80000100800 */
[----:B0-----:R-:W3:Y:S04]  /*79770*/  LDL.LU R22, [R1+0x1490] ;  /* 0x0014900001167983 */ /* 0x001ee80000300800 */
[----:B------:R-:W4:Y:S04]  /*79780*/  LDL.LU R16, [R1+0x1488] ;  /* 0x0014880001107983 */ /* 0x000f280000300800 */
[----:B------:R-:W5:Y:S04]  /*79790*/  LDL.LU R17, [R1+0x1454] ;  /* 0x0014540001117983 */ /* 0x000f680000300800 */
        /* <DEDUP_REMOVED lines=16> */
[----:B------:R-:W5:Y:S01]  /*798a0*/  LDL.LU R7, [R1+0x1440] ;  /* 0x0014400001077983 */ /* 0x000f620000300800 */
[----:B--2---:R-:W-:-:S03]  /*798b0*/  IADD3 R27, P1, PT, R27, UR9, RZ ;  /* 0x000000091b1b7c10 */ /* 0x004fc6000ff3e0ff */
[----:B------:R-:W2:Y:S04]  /*798c0*/  LDL.LU R24, [R1+0x140c] ;  /* 0x00140c0001187983 */ /* 0x000ea80000300800 */
[----:B------:R-:W2:Y:S04]  /*798d0*/  LDL.LU R20, [R1+0x1438] ;  /* 0x0014380001147983 */ /* 0x000ea80000300800 */
[----:B------:R-:W2:Y:S04]  /*798e0*/  LDL.LU R21, [R1+0x1404] ;  /* 0x0014040001157983 */ /* 0x000ea80000300800 */
[----:B------:R-:W2:Y:S04]  /*798f0*/  LDL.LU R23, [R1+0x1430] ;  /* 0x0014300001177983 */ /* 0x000ea80000300800 */
[----:B------:R-:W2:Y:S04]  /*79900*/  LDL.LU R28, [R1+0x13fc] ;  /* 0x0013fc00011c7983 */ /* 0x000ea80000300800 */
[----:B------:R-:W2:Y:S04]  /*79910*/  LDL.LU R25, [R1+0x1428] ;  /* 0x0014280001197983 */ /* 0x000ea80000300800 */
[----:B------:R-:W2:Y:S04]  /*79920*/  LDL.LU R26, [R1+0x13f4] ;  /* 0x0013f400011a7983 */ /* 0x000ea80000300800 */
[----:B-1----:R-:W2:Y:S04]  /*79930*/  LDL.LU R29, [R1+0x1420] ;  /* 0x00142000011d7983 */ /* 0x002ea80000300800 */
[----:B------:R0:W-:Y:S04]  /*79940*/  STL [R1+0x1464], R27 ;  /* 0x0014641b01007387 */ /* 0x0001e80000100800 */
[----:B0-----:R-:W2:Y:S01]  /*79950*/  LDL.LU R27, [R1+0x13ec] ;  /* 0x0013ec00011b7983 */ /* 0x001ea20000300800 */
[----:B---3--:R-:W-:-:S05]  /*79960*/  IADD3.X R22, PT, PT, R22, UR11, RZ, P2, !PT ;  /* 0x0000000b16167c10 */ /* 0x008fca00097fe4ff */
[----:B------:R0:W-:Y:S04]  /*79970*/  STL [R1+0x1490], R22 ;  /* 0x0014901601007387 */ /* 0x0001e80000100800 */
[----:B0-----:R-:W3:Y:S01]  /*79980*/  LDL.LU R22, [R1+0x3394] ;  /* 0x0033940001167983 */ /* 0x001ee20000300800 */
[----:B----4-:R-:W-:Y:S02]  /*79990*/  IADD3.X R16, PT, PT, R16, UR11, RZ, P3, !PT ;  /* 0x0000000b10107c10 */ /* 0x010fe40009ffe4ff */
[----:B-----5:R-:W-:Y:S02]  /*799a0*/  IADD3 R17, P3, PT, R17, UR9, RZ ;  /* 0x0000000911117c10 */ /* 0x020fe4000ff7e0ff */
        /* <DEDUP_REMOVED lines=15> */
[----:B--2---:R-:W-:Y:S02]  /*79aa0*/  IADD3 R24, P5, PT, R24, UR9, RZ ;  /* 0x0000000918187c10 */ /* 0x004fe4000ffbe0ff */
[----:B------:R-:W-:Y:S02]  /*79ab0*/  IADD3.X R20, PT, PT, R20, UR11, RZ, P6, !PT ;  /* 0x0000000b14147c10 */ /* 0x000fe4000b7fe4ff */
[----:B------:R-:W-:Y:S02]  /*79ac0*/  IADD3 R21, P6, PT, R21, UR9, RZ ;  /* 0x0000000915157c10 */ /* 0x000fe4000ffde0ff */
[----:B------:R-:W-:Y:S02]  /*79ad0*/  IADD3.X R23, PT, PT, R23, UR11, RZ, P0, !PT ;  /* 0x0000000b17177c10 */ /* 0x000fe400087fe4ff */
[----:B------:R-:W-:-:S02]  /*79ae0*/  IADD3 R28, P0, PT, R28, UR9, RZ ;  /* 0x000000091c1c7c10 */ /* 0x000fc4000ff1e0ff */
[----:B------:R-:W-:Y:S02]  /*79af0*/  IADD3.X R25, PT, PT, R25, UR11, RZ, P1, !PT ;  /* 0x0000000b19197c10 */ /* 0x000fe40008ffe4ff */
[----:B------:R-:W-:Y:S02]  /*79b00*/  IADD3 R26, P1, PT, R26, UR9, RZ ;  /* 0x000000091a1a7c10 */ /* 0x000fe4000ff3e0ff */
[----:B---3--:R-:W-:-:S04]  /*79b10*/  IADD3 R22, P2, PT, R22, UR9, RZ ;  /* 0x0000000916167c10 */ /* 0x008fc8000ff5e0ff */
[----:B------:R-:W-:Y:S01]  /*79b20*/  IADD3.X R8, PT, PT, R8, UR11, RZ, P2, !PT ;  /* 0x0000000b08087c10 */ /* 0x000fe200097fe4ff */
[----:B------:R-:W-:Y:S01]  /*79b30*/  STL [R1+0x145c], R22 ;  /* 0x00145c1601007387 */ /* 0x000fe20000100800 */
[----:B------:R-:W-:-:S03]  /*79b40*/  IADD3 R9, P2, PT, R9, UR9, RZ ;  /* 0x0000000909097c10 */ /* 0x000fc6000ff5e0ff */
[----:B------:R-:W-:Y:S01]  /*79b50*/  STL [R1+0x1488], R16 ;  /* 0x0014881001007387 */ /* 0x000fe20000100800 */
[----:B------:R-:W-:-:S03]  /*79b60*/  IADD3.X R29, PT, PT, R29, UR11, RZ, P2, !PT ;  /* 0x0000000b1d1d7c10 */ /* 0x000fc600097fe4ff */
        /* <DEDUP_REMOVED lines=25> */
[----:B0-----:R-:W2:Y:S01]  /*79d00*/  LDL.LU R29, [R1+0x1418] ;  /* 0x00141800011d7983 */ /* 0x001ea20000300800 */
[----:B------:R-:W-:-:S03]  /*79d10*/  IADD3 R27, P2, PT, R27, UR9, RZ ;  /* 0x000000091b1b7c10 */ /* 0x000fc6000ff5e0ff */
[----:B------:R-:W-:Y:S04]  /*79d20*/  STL [R1+0x13f4], R26 ;  /* 0x0013f41a01007387 */ /* 0x000fe80000100800 */
[----:B------:R-:W3:Y:S04]  /*79d30*/  LDL.LU R22, [R1+0x1410] ;  /* 0x0014100001167983 */ /* 0x000ee80000300800 */
[----:B---3--:R0:W-:Y:S04]  /*79d40*/  STL [R1+0x3390], R22 ;  /* 0x0033901601007387 */ /* 0x0081e80000100800 */
[----:B0-----:R-:W3:Y:S04]  /*79d50*/  LDL.LU R22, [R1+0x13e4] ;  /* 0x0013e40001167983 */ /* 0x001ee80000300800 */
[----:B------:R0:W-:Y:S04]  /*79d60*/  STL [R1+0x13ec], R27 ;  /* 0x0013ec1b01007387 */ /* 0x0001e80000100800 */
        /* <DEDUP_REMOVED lines=19> */
[----:B--2---:R-:W-:-:S03]  /*79ea0*/  IADD3.X R29, PT, PT, R29, UR11, RZ, P3, !PT ;  /* 0x0000000b1d1d7c10 */ /* 0x004fc60009ffe4ff */
[----:B------:R-:W2:Y:S04]  /*79eb0*/  LDL.LU R24, [R1+0x13c0] ;  /* 0x0013c00001187983 */ /* 0x000ea80000300800 */
[----:B------:R-:W2:Y:S04]  /*79ec0*/  LDL.LU R20, [R1+0x138c] ;  /* 0x00138c0001147983 */ /* 0x000ea80000300800 */
[----:B------:R-:W2:Y:S04]  /*79ed0*/  LDL.LU R21, [R1+0x13b8] ;  /* 0x0013b80001157983 */ /* 0x000ea80000300800 */
[----:B------:R-:W2:Y:S04]  /*79ee0*/  LDL.LU R23, [R1+0x1384] ;  /* 0x0013840001177983 */ /* 0x000ea80000300800 */
[----:B------:R-:W2:Y:S04]  /*79ef0*/  LDL.LU R28, [R1+0x13b0] ;  /* 0x0013b000011c7983 */ /* 0x000ea80000300800 */
[----:B------:R-:W2:Y:S04]  /*79f00*/  LDL.LU R25, [R1+0x137c] ;  /* 0x00137c0001197983 */ /* 0x000ea80000300800 */
[----:B0-----:R-:W2:Y:S04]  /*79f10*/  LDL.LU R27, [R1+0x13a8] ;  /* 0x0013a800011b7983 */ /* 0x001ea80000300800 */
[----:B------:R-:W2:Y:S04]  /*79f20*/  LDL.LU R26, [R1+0x1374] ;  /* 0x00137400011a7983 */ /* 0x000ea80000300800 */
[----:B------:R0:W-:Y:S04]  /*79f30*/  STL [R1+0x1418], R29 ;  /* 0x0014181d01007387 */ /* 0x0001e80000100800 */
[----:B0-----:R-:W2:Y:S01]  /*79f40*/  LDL.LU R29, [R1+0x13a0] ;  /* 0x0013a000011d7983 */ /* 0x001ea20000300800 */
[----:B---3--:R-:W-:-:S05]  /*79f50*/  IADD3 R22, P3, PT, R22, UR9, RZ ;  /* 0x0000000916167c10 */ /* 0x008fca000ff7e0ff */
[----:B------:R0:W-:Y:S04]  /*79f60*/  STL [R1+0x13e4], R22 ;  /* 0x0013e41601007387 */ /* 0x0001e80000100800 */
[----:B0-----:R-:W3:Y:S01]  /*79f70*/  LDL.LU R22, [R1+0x3390] ;  /* 0x0033900001167983 */ /* 0x001ee20000300800 */
[----:B-----5:R-:W-:Y:S02]  /*79f80*/  IADD3.X R17, PT, PT, R17, UR11, RZ, P5, !PT ;  /* 0x0000000b11117c10 */ /* 0x020fe4000affe4ff */
[----:B----4-:R-:W-:Y:S02]  /*79f90*/  IADD3 R18, P5, PT, R18, UR9, RZ ;  /* 0x0000000912127c10 */ /* 0x010fe4000ffbe0ff */
        /* <DEDUP_REMOVED lines=15> */
[----:B------:R-:W-:Y:S02]  /*7a090*/  IADD3 R20, P0, PT, R20, UR9, RZ ;  /* 0x0000000914147c10 */ /* 0x000fe4000ff1e0ff */
[----:B------:R-:W-:Y:S02]  /*7a0a0*/  IADD3.X R21, PT, PT, R21, UR11, RZ, P1, !PT ;  /* 0x0000000b15157c10 */ /* 0x000fe40008ffe4ff */
[----:B------:R-:W-:Y:S02]  /*7a0b0*/  IADD3 R23, P1, PT, R23, UR9, RZ ;  /* 0x0000000917177c10 */ /* 0x000fe4000ff3e0ff */
[----:B------:R-:W-:Y:S02]  /*7a0c0*/  IADD3.X R28, PT, PT, R28, UR11, RZ, P2, !PT ;  /* 0x0000000b1c1c7c10 */ /* 0x000fe400097fe4ff */
[----:B------:R-:W-:-:S02]  /*7a0d0*/  IADD3 R25, P2, PT, R25, UR9, RZ ;  /* 0x0000000919197c10 */ /* 0x000fc4000ff5e0ff */
[----:B------:R-:W-:Y:S02]  /*7a0e0*/  IADD3.X R27, PT, PT, R27, UR11, RZ, P3, !PT ;  /* 0x0000000b1b1b7c10 */ /* 0x000fe40009ffe4ff */
[----:B---3--:R-:W-:Y:S02]  /*7a0f0*/  IADD3.X R22, PT, PT, R22, UR11, RZ, P4, !PT ;  /* 0x0000000b16167c10 */ /* 0x008fe4000a7fe4ff */
        /* <DEDUP_REMOVED lines=30> */
[----:B------:R-:W-:-:S02]  /*7a2e0*/  IADD3 R26, P3, PT, R26, UR9, RZ ;  /* 0x000000091a1a7c10 */ /* 0x000fc4000ff7e0ff */
[----:B------:R-:W-:Y:S01]  /*7a2f0*/  IADD3.X R29, PT, PT, R29, UR11, RZ, P4, !PT ;  /* 0x0000000b1d1d7c10 */ /* 0x000fe2000a7fe4ff */
[----:B------:R-:W-:Y:S04]  /*7a300*/  STL [R1+0x137c], R25 ;  /* 0x00137c1901007387 */ /* 0x000fe80000100800 */
[----:B------:R-:W3:Y:S04]  /*7a310*/  LDL.LU R22, [R1+0x1364] ;  /* 0x0013640001167983 */ /* 0x000ee80000300800 */
[----:B---3--:R0:W-:Y:S04]  /*7a320*/  STL [R1+0x338c], R22 ;  /* 0x00338c1601007387 */ /* 0x0081e80000100800 */
[----:B------:R-:W-:Y:S04]  /*7a330*/  STL [R1+0x1374], R26 ;  /* 0x0013741a01007387 */ /* 0x000fe80000100800 */
[----:B0-----:R-:W3:Y:S04]  /*7a340*/  LDL.LU R22, [R1+0x1398] ;  /* 0x0013980001167983 */ /* 0x001ee80000300800 */
[----:B------:R0:W-:Y:S04]  /*7a350*/  STL [R1+0x13a0], R29 ;  /* 0x0013a01d01007387 */ /* 0x0001e80000100800 */
[----:B------:R-:W4:Y:S04]  /*7a360*/  LDL.LU R16, [R1+0x1390] ;  /* 0x0013900001107983 */ /* 0x000f280000300800 */
[----:B------:R-:W5:Y:S04]  /*7a370*/  LDL.LU R17, [R1+0x135c] ;  /* 0x00135c0001117983 */ /* 0x000f680000300800 */
        /* <DEDUP_REMOVED lines=23> */
[----:B0-----:R-:W2:Y:S04]  /*7a4f0*/  LDL.LU R29, [R1+0x1330] ;  /* 0x00133000011d7983 */ /* 0x001ea80000300800 */
[----:B------:R-:W2:Y:S04]  /*7a500*/  LDL.LU R25, [R1+0x12fc] ;  /* 0x0012fc0001197983 */ /* 0x000ea80000300800 */
[----:B------:R-:W2:Y:S04]  /*7a510*/  LDL.LU R26, [R1+0x1328] ;  /* 0x00132800011a7983 */ /* 0x000ea80000300800 */
        /* <DEDUP_REMOVED lines=28> */
[----:B---3--:R-:W-:-:S04]  /*7a6e0*/  IADD3 R22, P5, PT, R22, UR9, RZ ;  /* 0x0000000916167c10 */ /* 0x008fc8000ffbe0ff */
[----:B------:R-:W-:Y:S01]  /*7a6f0*/  IADD3.X R8, PT, PT, R8, UR11, RZ, P5, !PT ;  /* 0x0000000b08087c10 */ /* 0x000fe2000affe4ff */
        /* <DEDUP_REMOVED lines=29> */
[----:B------:R-:W-:Y:S01]  /*7a8d0*/  STL [R1+0x1304], R28 ;  /* 0x0013041c01007387 */ /* 0x000fe20000100800 */
[----:B------:R-:W-:-:S03]  /*7a8e0*/  IADD3 R27, P5, PT, R27, UR9, RZ ;  /* 0x000000091b1b7c10 */ /* 0x000fc6000ffbe0ff */
[----:B------:R-:W3:Y:S04]  /*7a8f0*/  LDL.LU R22, [R1+0x1318] ;  /* 0x0013180001167983 */ /* 0x000ee80000300800 */
[----:B------:R-:W-:Y:S04]  /*7a900*/  STL [R1+0x12fc], R25 ;  /* 0x0012fc1901007387 */ /* 0x000fe80000100800 */
[----:B---3--:R0:W-:Y:S04]  /*7a910*/  STL [R1+0x3388], R22 ;  /* 0x0033881601007387 */ /* 0x0081e80000100800 */
[----:B------:R-:W-:Y:S04]  /*7a920*/  STL [R1+0x1328], R26 ;  /* 0x0013281a01007387 */ /* 0x000fe80000100800 */
        /* <DEDUP_REMOVED lines=26> */
[----:B0-----:R-:W2:Y:S04]  /*7aad0*/  LDL.LU R27, [R1+0x12b8] ;  /* 0x0012b800011b7983 */ /* 0x001ea80000300800 */
[----:B------:R-:W2:Y:S04]  /*7aae0*/  LDL.LU R28, [R1+0x327c] ;  /* 0x00327c00011c7983 */ /* 0x000ea80000300800 */
[----:B------:R-:W2:Y:S04]  /*7aaf0*/  LDL.LU R25, [R1+0x12b0] ;  /* 0x0012b00001197983 */ /* 0x000ea80000300800 */
        /* <DEDUP_REMOVED lines=57> */
[----:B------:R-:W-:-:S02]  /*7ae90*/  IADD3.X R25, PT, PT, R25, UR11, RZ, P6, !PT ;  /* 0x0000000b19197c10 */ /* 0x000fc4000b7fe4ff */
[----:B------:R-:W-:Y:S01]  /*7aea0*/  IADD3 R26, P6, PT, R26, UR10, RZ ;  /* 0x0000000a1a1a7c10 */ /* 0x000fe2000ffde0ff */
[----:B------:R-:W-:Y:S01]  /*7aeb0*/  STL [R1+0x3354], R23 ;  /* 0x0033541701007387 */ /* 0x000fe20000100800 */
[----:B------:R-:W-:-:S03]  /*7aec0*/  IADD3.X R29, PT, PT, R29, UR11, RZ, P0, !PT ;  /* 0x0000000b1d1d7c10 */ /* 0x000fc600087fe4ff */
[----:B------:R-:W-:Y:S04]  /*7aed0*/  STL [R1+0x327c], R28 ;  /* 0x00327c1c01007387 */ /* 0x000fe80000100800 */
        /* <DEDUP_REMOVED lines=34> */
[----:B------:R-:W2:Y:S04]  /*7b100*/  LDL.LU R26, [R1+0x3290] ;  /* 0x00329000011a7983 */ /* 0x000ea80000300800 */
        /* <DEDUP_REMOVED lines=58> */
[----:B------:R-:W-:Y:S04]  /*7b4b0*/  STL [R1+0x32f8], R23 ;  /* 0x0032f81701007387 */ /* 0x000fe80000100800 */
[----:B------:R-:W-:Y:S04]  /*7b4c0*/  STL [R1+0x3294], R28 ;  /* 0x0032941c01007387 */ /* 0x000fe80000100800 */
[----:B------:R-:W3:Y:S04]  /*7b4d0*/  LDL.LU R22, [R1+0x32a0] ;  /* 0x0032a00001167983 */ /* 0x000ee80000300800 */
[----:B------:R-:W-:Y:S04]  /*7b4e0*/  STL [R1+0x32fc], R25 ;  /* 0x0032fc1901007387 */ /* 0x000fe80000100800 */
[----:B---3--:R0:W-:Y:S04]  /*7b4f0*/  STL [R1+0x3380], R22 ;  /* 0x0033801601007387 */ /* 0x0081e80000100800 */
[----:B------:R1:W-:Y:S04]  /*7b500*/  STL [R1+0x3290], R26 ;  /* 0x0032901a01007387 */ /* 0x0003e80000100800 */
        /* <DEDUP_REMOVED lines=28> */
[----:B------:R0:W-:Y:S04]  /*7b6d0*/  STL [R1+0x32a4], R29 ;  /* 0x0032a41d01007387 */ /* 0x0001e80000100800 */
[----:B-1----:R-:W2:Y:S04]  /*7b6e0*/  LDL.LU R26, [R1+0x3324] ;  /* 0x00332400011a7983 */ /* 0x002ea80000300800 */
[----:B0-----:R-:W2:Y:S04]  /*7b6f0*/  LDL.LU R27, [R1+0x3320] ;  /* 0x00332000011b7983 */ /* 0x001ea80000300800 */
[----:B------:R-:W2:Y:S01]  /*7b700*/  LDL.LU R29, [R1+0x3330] ;  /* 0x00333000011d7983 */ /* 0x000ea20000300800 */
        /* <DEDUP_REMOVED lines=10> */
[----:B---3--:R-:W-:-:S05]  /*7b7b0*/  IADD3.X R22, PT, PT, R22, UR6, RZ, P3, !PT ;  /* 0x0000000616167c10 */ /* 0x008fca0009ffe4ff */
[----:B------:R0:W-:Y:S04]  /*7b7c0*/  STL [R1+0x32a0], R22 ;  /* 0x0032a01601007387 */ /* 0x0001e80000100800 */
[----:B0-----:R-:W3:Y:S01]  /*7b7d0*/  LDL.LU R22, [R1+0x337c] ;  /* 0x00337c0001167983 */ /* 0x001ee20000300800 */
[----:B------:R-:W-:Y:S02]  /*7b7e0*/  IADD3 R16, P3, PT, R16, UR10, RZ ;  /* 0x0000000a10107c10 */ /* 0x000fe4000ff7e0ff */
[----:B------:R-:W-:Y:S02]  /*7b7f0*/  IADD3 R14, P0, PT, R14, UR10, RZ ;  /* 0x0000000a0e0e7c10 */ /* 0x000fe4000ff1e0ff */
[----:B------:R-:W-:Y:S01]  /*7b800*/  IADD3.X R15, PT, PT, R15, UR6, RZ, P1, !PT ;  /* 0x000000060f0f7c10 */ /* 0x000fe20008ffe4ff */
[----:B------:R0:W-:Y:S01]  /*7b810*/  STL [R1+0x3318], R16 ;  /* 0x0033181001007387 */ /* 0x0001e20000100800 */
[----:B------:R-:W-:-:S02]  /*7b820*/  IADD3 R4, P1, PT, R4, UR10, RZ ;  /* 0x0000000a04047c10 */ /* 0x000fc4000ff3e0ff */
[----:B------:R-:W-:Y:S01]  /*7b830*/  IADD3.X R5, PT, PT, R5, UR6, RZ, P2, !PT ;  /* 0x0000000605057c10 */ /* 0x000fe200097fe4ff */
[----:B------:R0:W-:Y:S01]  /*7b840*/  STL [R1+0x32b4], R17 ;  /* 0x0032b41101007387 */ /* 0x0001e20000100800 */
[----:B------:R-:W-:Y:S02]  /*7b850*/  IADD3 R8, P2, PT, R8, UR10, RZ ;  /* 0x0000000a08087c10 */ /* 0x000fe4000ff5e0ff */
[----:B------:R-:W-:Y:S01]  /*7b860*/  IADD3.X R9, PT, PT, R9, UR6, RZ, P3, !PT ;  /* 0x0000000609097c10 */ /* 0x000fe20009ffe4ff */
[----:B------:R0:W-:Y:S01]  /*7b870*/  STL [R1+0x331c], R18 ;  /* 0x00331c1201007387 */ /* 0x0001e20000100800 */
[----:B------:R-:W-:Y:S02]  /*7b880*/  IADD3 R10, P3, PT, R10, UR10, RZ ;  /* 0x0000000a0a0a7c10 */ /* 0x000fe4000ff7e0ff */
[----:B------:R-:W-:Y:S01]  /*7b890*/  IADD3.X R11, PT, PT, R11, UR6, RZ, P4, !PT ;  /* 0x000000060b0b7c10 */ /* 0x000fe2000a7fe4ff */
[----:B------:R0:W-:Y:S01]  /*7b8a0*/  STL [R1+0x32b0], R19 ;  /* 0x0032b01301007387 */ /* 0x0001e20000100800 */
[----:B------:R-:W-:-:S02]  /*7b8b0*/  IADD3 R0, P4, PT, R0, UR10, RZ ;  /* 0x0000000a00007c10 */ /* 0x000fc4000ff9e0ff */
[----:B--2---:R-:W-:Y:S01]  /*7b8c0*/  IADD3.X R6, PT, PT, R6, UR6, RZ, P5, !PT ;  /* 0x0000000606067c10 */ /* 0x004fe2000affe4ff */
[----:B------:R0:W-:Y:S01]  /*7b8d0*/  STL [R1+0x3328], R2 ;  /* 0x0033280201007387 */ /* 0x0001e20000100800 */
[----:B------:R-:W-:Y:S02]  /*7b8e0*/  IADD3 R7, P5, PT, R7, UR10, RZ ;  /* 0x0000000a07077c10 */ /* 0x000fe4000ffbe0ff */
[----:B------:R-:W-:Y:S01]  /*7b8f0*/  IADD3.X R24, PT, PT, R24, UR6, RZ, P6, !PT ;  /* 0x0000000618187c10 */ /* 0x000fe2000b7fe4ff */
[----:B------:R0:W-:Y:S01]  /*7b900*/  STL [R1+0x32c4], R3 ;  /* 0x0032c40301007387 */ /* 0x0001e20000100800 */
[----:B------:R-:W-:Y:S02]  /*7b910*/  IADD3 R20, P6, PT, R20, UR10, RZ ;  /* 0x0000000a14147c10 */ /* 0x000fe4000ffde0ff */
[----:B------:R-:W-:Y:S01]  /*7b920*/  IADD3.X R21, PT, PT, R21, UR6, RZ, P0, !PT ;  /* 0x0000000615157c10 */ /* 0x000fe200087fe4ff */
[----:B------:R0:W-:Y:S01]  /*7b930*/  STL [R1+0x332c], R12 ;  /* 0x00332c0c01007387 */ /* 0x0001e20000100800 */
[----:B------:R-:W-:-:S02]  /*7b940*/  IADD3.X R23, PT, PT, R23, UR6, RZ, P1, !PT ;  /* 0x0000000617177c10 */ /* 0x000fc40008ffe4ff */
[----:B------:R-:W-:Y:S01]  /*7b950*/  IADD3.X R28, PT, PT, R28, UR6, RZ, P2, !PT ;  /* 0x000000061c1c7c10 */ /* 0x000fe200097fe4ff */
[----:B------:R0:W-:Y:S01]  /*7b960*/  STL [R1+0x32c0], R13 ;  /* 0x0032c00d01007387 */ /* 0x0001e20000100800 */
[----:B------:R-:W-:Y:S02]  /*7b970*/  IADD3.X R25, PT, PT, R25, UR6, RZ, P3, !PT ;  /* 0x0000000619197c10 */ /* 0x000fe40009ffe4ff */
[----:B------:R-:W-:Y:S01]  /*7b980*/  IADD3.X R29, PT, PT, R29, UR6, RZ, P6, !PT ;  /* 0x000000061d1d7c10 */ /* 0x000fe2000b7fe4ff */
[----:B------:R0:W-:Y:S01]  /*7b990*/  STL [R1+0x3338], R14 ;  /* 0x0033380e01007387 */ /* 0x0001e20000100800 */
[----:B------:R-:W-:Y:S02]  /*7b9a0*/  IADD3.X R26, PT, PT, R26, UR6, RZ, P4, !PT ;  /* 0x000000061a1a7c10 */ /* 0x000fe4000a7fe4ff */
[----:B------:R-:W-:Y:S01]  /*7b9b0*/  IADD3.X R27, PT, PT, R27, UR6, RZ, P5, !PT ;  /* 0x000000061b1b7c10 */ /* 0x000fe2000affe4ff */
[----:B------:R0:W-:Y:S04]  /*7b9c0*/  STL [R1+0x32d4], R15 ;  /* 0x0032d40f01007387 */ /* 0x0001e80000100800 */
        /* <DEDUP_REMOVED lines=17> */
[----:B------:R0:W-:Y:S01]  /*7bae0*/  STL [R1+0x3320], R27 ;  /* 0x0033201b01007387 */ /* 0x0001e20000100800 */
[----:B---3--:R-:W-:-:S13]  /*7baf0*/  ISETP.NE.U32.AND P0, PT, R22, UR7, PT ;  /* 0x0000000716007c0c */ /* 0x008fda000bf05070 */
[----:B0-----:R-:W-:Y:S05]  /*7bb00*/  @P0 BRA `(.L_x_1) ;  /* 0xfffff99000d80947 */ /* 0x001fea000383ffff */
.L_x_0:
[----:B-1----:R-:W2:Y:S01]  /*7bb10*/  LDL.LU R29, [R1+0x6ac] ;  /* 0x0006ac00011d7983 */ /* 0x002ea20000300800 */
[----:B------:R-:W0:Y:S01]  /*7bb20*/  LDCU.64 UR10, c[0x0][0x398] ;  /* 0x00007300ff0a77ac */ /* 0x000e220008000a00 */
[----:B------:R-:W1:Y:S01]  /*7bb30*/  S2UR UR7, SR_CgaCtaId ;  /* 0x00000000000779c3 */ /* 0x000e620000008800 */
[----:B------:R-:W-:Y:S01]  /*7bb40*/  UMOV UR6, 0x400 ;  /* 0x0000040000067882 */ /* 0x000fe20000000000 */
[----:B------:R-:W3:Y:S01]  /*7bb50*/  LDCU UR9, c[0x0][0x3b8] ;  /* 0x00007700ff0977ac */ /* 0x000ee20008000800 */
[----:B------:R-:W4:Y:S01]  /*7bb60*/  LDCU.128 UR16, c[0x0][0x390] ;  /* 0x00007200ff1077ac */ /* 0x000f220008000c00 */
[----:B------:R-:W5:Y:S01]  /*7bb70*/  LDCU.64 UR20, c[0x0][0x398] ;  /* 0x00007300ff1477ac */ /* 0x000f620008000a00 */
[----:B------:R-:W0:Y:S01]  /*7bb80*/  LDCU.64 UR24, c[0x0][0x398] ;  /* 0x00007300ff1877ac */ /* 0x000e220008000a00 */
[----:B------:R-:W0:Y:S01]  /*7bb90*/  LDCU.64 UR26, c[0x0][0x398] ;  /* 0x00007300ff1a77ac */ /* 0x000e220008000a00 */
[----:B------:R-:W0:Y:S01]  /*7bba0*/  LDCU.64 UR14, c[0x0][0x398] ;  /* 0x00007300ff0e77ac */ /* 0x000e220008000a00 */
[----:B------:R-:W0:Y:S01]  /*7bbb0*/  LDCU.64 UR12, c[0x0][0x398] ;  /* 0x00007300ff0c77ac */ /* 0x000e220008000a00 */
[----:B------:R-:W0:Y:S01]  /*7bbc0*/  LDCU.64 UR22, c[0x0][0x398] ;  /* 0x00007300ff1677ac */ /* 0x000e220008000a00 */
[----:B------:R-:W-:Y:S06]  /*7bbd0*/  BAR.SYNC.DEFER_BLOCKING 0x0 ;  /* 0x0000000000007b1d */ /* 0x000fec0000010000 */
[----:B--2---:R2:W-:Y:S04]  /*7bbe0*/  STL [R1+0x34b0], R29 ;  /* 0x0034b01d01007387 */ /* 0x0045e80000100800 */
[----:B--2---:R-:W2:Y:S04]  /*7bbf0*/  LDL.LU R29, [R1+0x6a4] ;  /* 0x0006a400011d7983 */ /* 0x004ea80000300800 */
[----:B--2---:R2:W-:Y:S04]  /*7bc00*/  STL [R1+0x34b8], R29 ;  /* 0x0034b81d01007387 */ /* 0x0045e80000100800 */
[----:B--2---:R-:W2:Y:S04]  /*7bc10*/  LDL.LU R29, [R1+0x76c] ;  /* 0x00076c00011d7983 */ /* 0x004ea80000300800 */
[----:B--2---:R2:W-:Y:S04]  /*7bc20*/  STL [R1+0x34c0], R29 ;  /* 0x0034c01d01007387 */ /* 0x0045e80000100800 */
[----:B--2---:R-:W2:Y:S04]  /*7bc30*/  LDL.LU R29, [R1+0x764] ;  /* 0x00076400011d7983 */ /* 0x004ea80000300800 */
[----:B------:R-:W2:Y:S04]  /*7bc40*/  LDL.LU R28, [R1+0x750] ;  /* 0x00075000011c7983 */ /* 0x000ea80000300800 */
[----:B--2---:R2:W-:Y:S04]  /*7bc50*/  STL [R1+0x34ac], R28 ;  /* 0x0034ac1c01007387 */ /* 0x0045e80000100800 */
[----:B--2---:R-:W2:Y:S04]  /*7bc60*/  LDL.LU R28, [R1+0x6a8] ;  /* 0x0006a800011c7983 */ /* 0x004ea80000300800 */
[----:B--2---:R2:W-:Y:S04]  /*7bc70*/  STL [R1+0x34b4], R28 ;  /* 0x0034b41c01007387 */ /* 0x0045e80000100800 */
[----:B--2---:R-:W2:Y:S04]  /*7bc80*/  LDL.LU R28, [R1+0x6a0] ;  /* 0x0006a000011c7983 */ /* 0x004ea80000300800 */
[----:B--2---:R2:W-:Y:S04]  /*7bc90*/  STL [R1+0x34bc], R28 ;  /* 0x0034bc1c01007387 */ /* 0x0045e80000100800 */
[----:B--2---:R-:W2:Y:S04]  /*7bca0*/  LDL.LU R28, [R1+0x768] ;  /* 0x00076800011c7983 */ /* 0x004ea80000300800 */
[----:B--2---:R2:W-:Y:S04]  /*7bcb0*/  STL [R1+0x34c4], R28 ;  /* 0x0034c41c01007387 */ /* 0x0045e80000100800 */
[----:B--2---:R-:W2:Y:S04]  /*7bcc0*/  LDL.LU R28, [R1+0x760] ;  /* 0x00076000011c7983 */ /* 0x004ea80000300800 */
        /* <DEDUP_REMOVED lines=27> */
[----:B--2---:R-:W-:-:S03]  /*7be80*/  F2FP.SATFINITE.E4M3.F32.PACK_AB_MERGE_C R29, R29, R28, RZ ;  /* 0x0000001c1d1d723e */ /* 0x004fc600048070ff */
[----:B------:R-:W2:Y:S04]  /*7be90*/  LDL.LU R28, [R1+0x34c4] ;  /* 0x0034c400011c7983 */ /* 0x000ea80000300800 */
[----:B------:R0:W-:Y:S04]  /*7bea0*/  STL [R1+0x18], R29 ;  /* 0x0000181d01007387 */ /* 0x0001e80000100800 */
[----:B0-----:R-:W2:Y:S02]  /*7beb0*/  LDL.LU R29, [R1+0x34c0] ;  /* 0x0034c000011d7983 */ /* 0x001ea40000300800 */
[----:B--2---:R-:W-:-:S02]  /*7bec0*/  F2FP.SATFINITE.E4M3.F32.PACK_AB_MERGE_C R29, R29, R28, RZ ;  /* 0x0000001c1d1d723e */ /* 0x004fc400048070ff */
        /* <DEDUP_REMOVED lines=8> */
[----:B------:R-:W2:Y:S01]  /*7bf50*/  LDL.LU R28, [R1+0x34ac] ;  /* 0x0034ac00011c7983 */ /* 0x000ea20000300800 */
[----:B---3--:R-:W-:Y:S02]  /*7bf60*/  F2FP.SATFINITE.E4M3.F32.PACK_AB_MERGE_C R25, R25, R26, RZ ;  /* 0x0000001a1919723e */ /* 0x008fe400048070ff */
[----:B------:R-:W-:Y:S01]  /*7bf70*/  F2FP.SATFINITE.E4M3.F32.PACK_AB_MERGE_C R23, R23, R24, RZ ;  /* 0x000000181717723e */ /* 0x000fe200048070ff */
[----:B------:R0:W-:Y:S01]  /*7bf80*/  STL [R1+0x58], R29 ;  /* 0x0000581d01007387 */ /* 0x0001e20000100800 */
[----:B------:R-:W-:Y:S02]  /*7bf90*/  F2FP.SATFINITE.E4M3.F32.PACK_AB_MERGE_C R20, R19, R20, RZ ;  /* 0x000000141314723e */ /* 0x000fe400048070ff */
[----:B------:R-:W-:Y:S02]  /*7bfa0*/  F2FP.SATFINITE.E4M3.F32.PACK_AB_MERGE_C R21, R21, R22, RZ ;  /* 0x000000161515723e */ /* 0x000fe400048070ff */
[----:B------:R-:W-:Y:S02]  /*7bfb0*/  F2FP.SATFINITE.E4M3.F32.PACK_AB_MERGE_C R19, R17, R18, RZ ;  /* 0x000000121113723e */ /* 0x000fe400048070ff */
[----:B------:R-:W-:-:S02]  /*7bfc0*/  F2FP.SATFINITE.E4M3.F32.PACK_AB_MERGE_C R15, R15, R16, RZ ;  /* 0x000000100f0f723e */ /* 0x000fc400048070ff */
[----:B------:R-:W-:Y:S02]  /*7bfd0*/  F2FP.SATFINITE.E4M3.F32.PACK_AB_MERGE_C R18, R11, R12, RZ ;  /* 0x0000000c0b12723e */ /* 0x000fe400048070ff */
[----:B------:R-:W-:Y:S02]  /*7bfe0*/  F2FP.SATFINITE.E4M3.F32.PACK_AB_MERGE_C R13, R13, R14, RZ ;  /* 0x0000000e0d0d723e */ /* 0x000fe400048070ff */
[----:B0-----:R-:W-:Y:S02]  /*7bff0*/  F2FP.SATFINITE.E4M3.F32.PACK_AB_MERGE_C R29, R9, R10, RZ ;  /* 0x0000000a091d723e */ /* 0x001fe400048070ff */
[----:B------:R-:W-:Y:S02]  /*7c000*/  F2FP.SATFINITE.E4M3.F32.PACK_AB_MERGE_C R7, R7, R8, RZ ;  /* 0x000000080707723e */ /* 0x000fe400048070ff */
[----:B------:R-:W-:Y:S02]  /*7c010*/  F2FP.SATFINITE.E4M3.F32.PACK_AB_MERGE_C R17, R3, R4, RZ ;  /* 0x000000040311723e */ /* 0x000fe400048070ff */
[----:B------:R-:W-:-:S02]  /*7c020*/  F2FP.SATFINITE.E4M3.F32.PACK_AB_MERGE_C R5, R5, R6, RZ ;  /* 0x000000060505723e */ /* 0x000fc400048070ff */
[----:B------:R-:W-:Y:S02]  /*7c030*/  F2FP.SATFINITE.E4M3.F32.PACK_AB_MERGE_C R16, R0, R2, RZ ;  /* 0x000000020010723e */ /* 0x000fe400048070ff */
[----:B--2---:R-:W-:-:S05]  /*7c040*/  F2FP.SATFINITE.E4M3.F32.PACK_AB_MERGE_C R27, R27, R28, RZ ;  /* 0x0000001c1b1b723e */ /* 0x004fca00048070ff */
[----:B------:R-:W-:Y:S04]  /*7c050*/  STL [R1], R27 ;  /* 0x0000001b01007387 */ /* 0x000fe80000100800 */
        /* <DEDUP_REMOVED lines=12> */
[----:B0-----:R-:W2:Y:S04]  /*7c120*/  LDL.LU R15, [R1+0x714] ;  /* 0x00071400010f7983 */ /* 0x001ea80000300800 */
[----:B--2---:R0:W-:Y:S04]  /*7c130*/  STL [R1+0x349c], R15 ;  /* 0x00349c0f01007387 */ /* 0x0041e80000100800 */
[----:B0-----:R-:W2:Y:S04]  /*7c140*/  LDL.LU R15, [R1+0x66c] ;  /* 0x00066c00010f7983 */ /* 0x001ea80000300800 */
[----:B--2---:R0:W-:Y:S04]  /*7c150*/  STL [R1+0x34a4], R15 ;  /* 0x0034a40f01007387 */ /* 0x0041e80000100800 */
[----:B0-----:R-:W2:Y:S04]  /*7c160*/  LDL.LU R15, [R1+0x664] ;  /* 0x00066400010f7983 */ /* 0x001ea80000300800 */
[----:B------:R-:W3:Y:S04]  /*7c170*/  LDL.LU R25, [R1+0x71c] ;  /* 0x00071c0001197983 */ /* 0x000ee80000300800 */
[----:B---3--:R0:W-:Y:S04]  /*7c180*/  STL [R1+0x3498], R25 ;  /* 0x0034981901007387 */ /* 0x0081e80000100800 */
[----:B0-----:R-:W3:Y:S04]  /*7c190*/  LDL.LU R25, [R1+0x710] ;  /* 0x0007100001197983 */ /* 0x001ee80000300800 */
[----:B---3--:R0:W-:Y:S04]  /*7c1a0*/  STL [R1+0x34a0], R25 ;  /* 0x0034a01901007387 */ /* 0x0081e80000100800 */
[----:B0-----:R-:W3:Y:S04]  /*7c1b0*/  LDL.LU R25, [R1+0x668] ;  /* 0x0006680001197983 */ /* 0x001ee80000300800 */
[----:B---3--:R0:W-:Y:S04]  /*7c1c0*/  STL [R1+0x34a8], R25 ;  /* 0x0034a81901007387 */ /* 0x0081e80000100800 */
[----:B0-----:R-:W2:Y:S04]  /*7c1d0*/  LDL.LU R25, [R1+0x660] ;  /* 0x0006600001197983 */ /* 0x001ea80000300800 */
[----:B------:R-:W3:Y:S04]  /*7c1e0*/  LDL.LU R17, [R1+0x6f8] ;  /* 0x0006f80001117983 */ /* 0x000ee80000300800 */
        /* <DEDUP_REMOVED lines=22> */
[----:B0-----:R-:W2:Y:S01]  /*7c350*/  LDL.LU R29, [R1+0x658] ;  /* 0x00065800011d7983 */ /* 0x001ea20000300800 */
[----:B------:R-:W-:-:S03]  /*7c360*/  F2FP.SATFINITE.E4M3.F32.PACK_AB_MERGE_C R15, R15, R25, RZ ;  /* 0x000000190f0f723e */ /* 0x000fc600048070ff */
        /* <DEDUP_REMOVED lines=27> */
[----:B0-----:R-:W2:Y:S04]  /*7c520*/  LDL.LU R16, [R1+0x6f4] ;  /* 0x0006f40001107983 */ /* 0x001ea80000300800 */
        /* <DEDUP_REMOVED lines=8> */
[----:B------:R-:W3:Y:S04]  /*7c5b0*/  LDL.LU R25, [R1+0x3498] ;  /* 0x0034980001197983 */ /* 0x000ee80000300800 */
[----:B------:R0:W-:Y:S04]  /*7c5c0*/  STL [R1+0x3418], R15 ;  /* 0x0034180f01007387 */ /* 0x0001e80000100800 */
[----:B0-----:R-:W2:Y:S01]  /*7c5d0*/  LDL.LU R15, [R1+0x6f0] ;  /* 0x0006f000010f7983 */ /* 0x001ea20000300800 */
[----:B---3--:R-:W-:-:S03]  /*7c5e0*/  F2FP.SATFINITE.E4M3.F32.PACK_AB_MERGE_C R25, R25, R17, RZ ;  /* 0x000000111919723e */ /* 0x008fc600048070ff */
[----:B------:R-:W3:Y:S04]  /*7c5f0*/  LDL.LU R17, [R1+0x3494] ;  /* 0x0034940001117983 */ /* 0x000ee80000300800 */
[----:B------:R0:W-:Y:S04]  /*7c600*/  STL [R1+0x341c], R25 ;  /* 0x00341c1901007387 */ /* 0x0001e80000100800 */
[----:B0-----:R-:W2:Y:S01]  /*7c610*/  LDL.LU R25, [R1+0x64c] ;  /* 0x00064c0001197983 */ /* 0x001ea20000300800 */
[----:B---3--:R-:W-:-:S03]  /*7c620*/  F2FP.SATFINITE.E4M3.F32.PACK_AB_MERGE_C R17, R17, R29, RZ ;  /* 0x0000001d1111723e */ /* 0x008fc600048070ff */
[----:B------:R-:W3:Y:S04]  /*7c630*/  LDL.LU R29, [R1+0x3490] ;  /* 0x00349000011d7983 */ /* 0x000ee80000300800 */
[----:B------:R0:W-:Y:S04]  /*7c640*/  STL [R1+0x34], R17 ;  /* 0x0000341101007387 */ /* 0x0001e80000100800 */
[----:B0-----:R-:W3:Y:S02]  /*7c650*/  LDL.LU R17, [R1+0x348c] ;  /* 0x00348c0001117983 */ /* 0x001ee40000300800 */
[----:B---3--:R-:W-:-:S02]  /*7c660*/  F2FP.SATFINITE.E4M3.F32.PACK_AB_MERGE_C R17, R17, R29, RZ ;  /* 0x0000001d1111723e */ /* 0x008fc400048070ff */
        /* <DEDUP_REMOVED lines=14> */
[----:B0-----:R-:W3:Y:S01]  /*7c750*/  LDL.LU R17, [R1+0x346c] ;  /* 0x00346c0001117983 */ /* 0x001ee20000300800 */
[----:B--2---:R-:W-:Y:S02]  /*7c760*/  F2FP.SATFINITE.E4M3.F32.PACK_AB_MERGE_C R15, R16, R15, RZ ;  /* 0x0000000f100f723e */ /* 0x004fe400048070ff */
[----:B---3--:R-:W-:-:S02]  /*7c770*/  F2FP.SATFINITE.E4M3.F32.PACK_AB_MERGE_C R25, R25, R17, RZ ;  /* 0x000000111919723e */ /* 0x008fc400048070ff */
[----:B------:R-:W2:Y:S01]  /*7c780*/  LDL.LU R17, [R1+0x3468] ;  /* 0x0034680001117983 */ /* 0x000ea20000300800 */
[----:B------:R-:W-:Y:S02]  /*7c790*/  F2FP.SATFINITE.E4M3.F32.PACK_AB_MERGE_C R16, R19, R18, RZ ;  /* 0x000000121310723e */ /* 0x000fe400048070ff */
[----:B------:R-:W-:Y:S01]  /*7c7a0*/  F2FP.SATFINITE.E4M3.F32.PACK_AB_MERGE_C R22, R22, R27, RZ ;  /* 0x0000001b1616723e */ /* 0x000fe200048070ff */
[----:B------:R-:W-:Y:S01]  /*7c7b0*/  STL [R1+0x104], R25 ;  /* 0x0001041901007387 */ /* 0x000fe20000100800 */
[----:B------:R-:W-:Y:S02]  /*7c7c0*/  F2FP.SATFINITE.E4M3.F32.PACK_AB_MERGE_C R21, R21, R26, RZ ;  /* 0x0000001a1515723e */ /* 0x000fe400048070ff */
[----:B------:R-:W-:Y:S01]  /*7c7d0*/  F2FP.SATFINITE.E4M3.F32.PACK_AB_MERGE_C R13, R13, R14, RZ ;  /* 0x0000000e0d0d723e */ /* 0x000fe200048070ff */
[----:B------:R0:W-:Y:S01]  /*7c7e0*/  STL [R1+0xd0], R15 ;  /* 0x0000d00f01007387 */ /* 0x0001e20000100800 */
[----:B------:R-:W-:Y:S02]  /*7c7f0*/  F2FP.SATFINITE.E4M3.F32.PACK_AB_MERGE_C R7, R7, R8, RZ ;  /* 0x000000080707723e */ /* 0x000fe400048070ff */
[----:B------:R-:W-:-:S02]  /*7c800*/  F2FP.SATFINITE.E4M3.F32.PACK_AB_MERGE_C R5, R5, R6, RZ ;  /* 0x000000060505723e */ /* 0x000fc400048070ff */
[----:B0-----:R-:W-:Y:S02]  /*7c810*/  F2FP.SATFINITE.E4M3.F32.PACK_AB_MERGE_C R15, R28, R20, RZ ;  /* 0x000000141c0f723e */ /* 0x001fe400048070ff */
[----:B------:R-:W-:Y:S02]  /*7c820*/  F2FP.SATFINITE.E4M3.F32.PACK_AB_MERGE_C R28, R11, R12, RZ ;  /* 0x0000000c0b1c723e */ /* 0x000fe400048070ff */
[----:B--2---:R-:W-:-:S05]  /*7c830*/  F2FP.SATFINITE.E4M3.F32.PACK_AB_MERGE_C R17, R29, R17, RZ ;  /* 0x000000111d11723e */ /* 0x004fca00048070ff */
[----:B------:R-:W-:Y:S04]  /*7c840*/  STL [R1+0xcc], R17 ;  /* 0x0000cc1101007387 */ /* 0x000fe80000100800 */
[----:B------:R-:W-:Y:S04]  /*7c850*/  STL [R1+0x100], R16 ;  /* 0x0001001001007387 */ /* 0x000fe80000100800 */
[----:B------:R-:W-:Y:S04]  /*7c860*/  STL [R1+0x3420], R22 ;  /* 0x0034201601007387 */ /* 0x000fe80000100800 */
[----:B------:R0:W-:Y:S04]  /*7c870*/  STL [R1+0xfc], R15 ;  /* 0x0000fc0f01007387 */ /* 0x0001e80000100800 */
[----:B------:R-:W-:Y:S01]  /*7c880*/  STL [R1+0x3424], R21 ;  /* 0x0034241501007387 */ /* 0x000fe20000100800 */
[----:B0-----:R-:W-:-:S02]  /*7c890*/  F2FP.SATFINITE.E4M3.F32.PACK_AB_MERGE_C R15, R23, R24, RZ ;  /* 0x00000018170f723e */ /* 0x001fc400048070ff */
[----:B------:R-:W-:Y:S02]  /*7c8a0*/  F2FP.SATFINITE.E4M3.F32.PACK_AB_MERGE_C R24, R9, R10, RZ ;  /* 0x0000000a0918723e */ /* 0x000fe400048070ff */
[----:B------:R-:W-:Y:S01]  /*7c8b0*/  F2FP.SATFINITE.E4M3.F32.PACK_AB_MERGE_C R10, R0, R2, RZ ;  /* 0x00000002000a723e */ /* 0x000fe200048070ff */
[----:B------:R-:W-:Y:S04]  /*7c8c0*/  STL [R1+0x8], R15 ;  /* 0x0000080f01007387 */ /* 0x000fe80000100800 */
[----:B------:R-:W-:Y:S04]  /*7c8d0*/  STL [R1+0x3428], R28 ;  /* 0x0034281c01007387 */ /* 0x000fe80000100800 */
[----:B------:R0:W-:Y:S04]  /*7c8e0*/  STL [R1+0x4], R13 ;  /* 0x0000040d01007387 */ /* 0x0001e80000100800 */
[----:B------:R-:W-:Y:S04]  /*7c8f0*/  STL [R1+0x342c], R24 ;  /* 0x00342c1801007387 */ /* 0x000fe80000100800 */
[----:B------:R-:W-:Y:S01]  /*7c900*/  STL [R1+0x10], R7 ;  /* 0x0000100701007387 */ /* 0x000fe20000100800 */
[----:B0-----:R-:W-:-:S05]  /*7c910*/  F2FP.SATFINITE.E4M3.F32.PACK_AB_MERGE_C R13, R3, R4, RZ ;  /* 0x00000004030d723e */ /* 0x001fca00048070ff */
[----:B------:R-:W-:Y:S04]  /*7c920*/  STL [R1+0x3430], R13 ;  /* 0x0034300d01007387 */ /* 0x000fe80000100800 */
[----:B------:R-:W-:Y:S04]  /*7c930*/  STL [R1+0xc], R5 ;  /* 0x00000c0501007387 */ /* 0x000fe80000100800 */
[----:B------:R-:W2:Y:S04]  /*7c940*/  LDL.LU R27, [R1+0x604] ;  /* 0x00060400011b7983 */ /* 0x000ea80000300800 */
[----:B------:R-:W3:Y:S04]  /*7c950*/  LDL.LU R29, [R1+0x608] ;  /* 0x00060800011d7983 */ /* 0x000ee80000300800 */
[----:B---3--:R0:W-:Y:S04]  /*7c960*/  STL [R1+0x3464], R29 ;  /* 0x0034641d01007387 */ /* 0x0081e80000100800 */
[----:B0-----:R-:W2:Y:S04]  /*7c970*/  LDL.LU R29, [R1+0x600] ;  /* 0x00060000011d7983 */ /* 0x001ea80000300800 */
[----:B------:R-:W3:Y:S04]  /*7c980*/  LDL.LU R26, [R1+0x60c] ;  /* 0x00060c00011a7983 */ /* 0x000ee80000300800 */
        /* <DEDUP_REMOVED lines=29> */
[----:B------:R-:W2:Y:S04]  /*7cb60*/  LDL.LU R11, [R1+0x1a4] ;  /* 0x0001a400010b7983 */ /* 0x000ea80000300800 */
[----:B------:R-:W2:Y:S04]  /*7cb70*/  LDL.LU R12, [R1+0x1ac] ;  /* 0x0001ac00010c7983 */ /* 0x000ea80000300800 */
[----:B--2---:R0:W-:Y:S04]  /*7cb80*/  STL [R1+0x343c], R12 ;  /* 0x00343c0c01007387 */ /* 0x0041e80000100800 */
[----:B0-----:R-:W2:Y:S04]  /*7cb90*/  LDL.LU R12, [R1+0x1a0] ;  /* 0x0001a000010c7983 */ /* 0x001ea80000300800 */
[----:B------:R0:W-:Y:S04]  /*7cba0*/  STL [R1+0x3434], R10 ;  /* 0x0034340a01007387 */ /* 0x0001e80000100800 */
        /* <DEDUP_REMOVED lines=16> */
[----:B------:R-:W3:Y:S01]  /*7ccb0*/  LDL.LU R29, [R1+0x3464] ;  /* 0x00346400011d7983 */ /* 0x000ee20000300800 */
[----:B------:R-:W-:-:S03]  /*7ccc0*/  F2FP.SATFINITE.E4M3.F32.PACK_AB_MERGE_C R0, R0, R2, RZ ;  /* 0x000000020000723e */ /* 0x000fc600048070ff */
[----:B------:R0:W-:Y:S04]  /*7ccd0*/  STL [R1+0x33fc], R27 ;  /* 0x0033fc1b01007387 */ /* 0x0001e80000100800 */
[----:B0-----:R-:W2:Y:S01]  /*7cce0*/  LDL.LU R27, [R1+0x77c] ;  /* 0x00077c00011b7983 */ /* 0x001ea20000300800 */
[----:B---3--:R-:W-:-:S03]  /*7ccf0*/  F2FP.SATFINITE.E4M3.F32.PACK_AB_MERGE_C R26, R26, R29, RZ ;  /* 0x0000001d1a1a723e */ /* 0x008fc600048070ff */
[----:B------:R-:W3:Y:S04]  /*7cd00*/  LDL.LU R29, [R1] ;  /* 0x00000000011d7983 */ /* 0x000ee80000300800 */
[----:B------:R-:W2:Y:S02]  /*7cd10*/  LDL.LU R2, [R1+0x3460] ;  /* 0x0034600001027983 */ /* 0x000ea40000300800 */
[----:B--2---:R-:W-:Y:S02]  /*7cd20*/  F2FP.SATFINITE.E4M3.F32.PACK_AB_MERGE_C R2, R2, R23, RZ ;  /* 0x000000170202723e */ /* 0x004fe400048070ff */
[----:B------:R-:W2:Y:S02]  /*7cd30*/  LDL.LU R23, [R1+0x345c] ;  /* 0x00345c0001177983 */ /* 0x000ea40000300800 */
[----:B--2---:R-:W-:-:S02]  /*7cd40*/  F2FP.SATFINITE.E4M3.F32.PACK_AB_MERGE_C R23, R23, R3, RZ ;  /* 0x000000031717723e */ /* 0x004fc400048070ff */
[----:B------:R-:W2:Y:S04]  /*7cd50*/  LDL.LU R3, [R1+0x3458] ;  /* 0x0034580001037983 */ /* 0x000ea80000300800 */
[----:B------:R0:W-:Y:S04]  /*7cd60*/  STL [R1+0x33ec], R23 ;  /* 0x0033ec1701007387 */ /* 0x0001e80000100800 */
[----:B0-----:R-:W3:Y:S01]  /*7cd70*/  LDL.LU R23, [R1+0x18] ;  /* 0x0000180001177983 */ /* 0x001ee20000300800 */
[----:B--2---:R-:W-:-:S03]  /*7cd80*/  F2FP.SATFINITE.E4M3.F32.PACK_AB_MERGE_C R3, R3, R4, RZ ;  /* 0x000000040303723e */ /* 0x004fc600048070ff */
[----:B------:R-:W2:Y:S04]  /*7cd90*/  LDL.LU R4, [R1+0x3454] ;  /* 0x0034540001047983 */ /* 0x000ea80000300800 */
[----:B------:R0:W-:Y:S04]  /*7cda0*/  STL [R1+0x33f0], R3 ;  /* 0x0033f00301007387 */ /* 0x0001e80000100800 */
[----:B0-----:R-:W3:Y:S01]  /*7cdb0*/  LDL.LU R3, [R1+0x14] ;  /* 0x0000140001037983 */ /* 0x001ee20000300800 */
[----:B--2---:R-:W-:-:S03]  /*7cdc0*/  F2FP.SATFINITE.E4M3.F32.PACK_AB_MERGE_C R4, R4, R5, RZ ;  /* 0x000000050404723e */ /* 0x004fc600048070ff */
[----:B------:R-:W2:Y:S02]  /*7cdd0*/  LDL.LU R5, [R1+0x3450] ;  /* 0x0034500001057983 */ /* 0x000ea40000300800 */
[----:B--2---:R-:W-:Y:S02]  /*7cde0*/  F2FP.SATFINITE.E4M3.F32.PACK_AB_MERGE_C R5, R5, R6, RZ ;  /* 0x000000060505723e */ /* 0x004fe400048070ff */
[----:B------:R-:W2:Y:S02]  /*7cdf0*/  LDL.LU R6, [R1+0x344c] ;  /* 0x00344c0001067983 */ /* 0x000ea40000300800 */
[----:B--2---:R-:W-:Y:S02]  /*7ce00*/  F2FP.SATFINITE.E4M3.F32.PACK_AB_MERGE_C R6, R6, R7, RZ ;  /* 0x000000070606723e */ /* 0x004fe400048070ff */
[----:B------:R-:W2:Y:S02]  /*7ce10*/  LDL.LU R7, [R1+0x3448] ;  /* 0x0034480001077983 */ /* 0x000ea40000300800 */
[----:B--2---:R-:W-:-:S02]  /*7ce20*/  F2FP.SATFINITE.E4M3.F32.PACK_AB_MERGE_C R7, R7, R8, RZ ;  /* 0x000000080707723e */ /* 0x004fc400048070ff */
[----:B------:R-:W2:Y:S02]  /*7ce30*/  LDL.LU R8, [R1+0x3444] ;  /* 0x0034440001087983 */ /* 0x000ea40000300800 */
[----:B--2---:R-:W-:Y:S02]  /*7ce40*/  F2FP.SATFINITE.E4M3.F32.PACK_AB_MERGE_C R8, R8, R14, RZ ;  /* 0x0000000e0808723e */ /* 0x004fe400048070ff */
[----:B------:R-:W2:Y:S01]  /*7ce50*/  LDL.LU R14, [R1+0x3440] ;  /* 0x00344000010e7983 */ /* 0x000ea20000300800 */
[----:B------:R-:W-:Y:S02]  /*7ce60*/  F2FP.SATFINITE.E4M3.F32.PACK_AB_MERGE_C R11, R11, R12, RZ ;  /* 0x0000000c0b0b723e */ /* 0x000fe400048070ff */
[----:B--2---:R-:W-:Y:S02]  /*7ce70*/  F2FP.SATFINITE.E4M3.F32.PACK_AB_MERGE_C R9, R9, R14, RZ ;  /* 0x0000000e0909723e */ /* 0x004fe400048070ff */
[----:B------:R-:W2:Y:S04]  /*7ce80*/  LDL R14, [R1+0x3358] ;  /* 0x00335800010e7983 */ /* 0x000ea80000100800 */
[----:B------:R-:W2:Y:S04]  /*7ce90*/  LDL.LU R12, [R1+0x343c] ;  /* 0x00343c00010c7983 */ /* 0x000ea80000300800 */
[----:B------:R0:W-:Y:S04]  /*7cea0*/  STL [R1+0x33f4], R11 ;  /* 0x0033f40b01007387 */ /* 0x0001e80000100800 */
[----:B0-----:R-:W3:Y:S01]  /*7ceb0*/  LDL.LU R11, [R1+0x13c] ;  /* 0x00013c00010b7983 */ /* 0x001ee20000300800 */
[----:B--2---:R-:W-:-:S03]  /*7cec0*/  F2FP.SATFINITE.E4M3.F32.PACK_AB_MERGE_C R12, R12, R10, RZ ;  /* 0x0000000a0c0c723e */ /* 0x004fc600048070ff */
[----:B------:R-:W2:Y:S01]  /*7ced0*/  LDL.LU R10, [R1+0x3438] ;  /* 0x00343800010a7983 */ /* 0x000ea20000300800 */
[----:B------:R-:W-:-:S03]  /*7cee0*/  F2FP.SATFINITE.E4M3.F32.PACK_AB_MERGE_C R27, R27, R24, RZ ;  /* 0x000000181b1b723e */ /* 0x000fc600048070ff */
[----:B------:R0:W-:Y:S01]  /*7cef0*/  STL [R1+0x33f8], R12 ;  /* 0x0033f80c01007387 */ /* 0x0001e20000100800 */
[----:B------:R-:W-:Y:S02]  /*7cf00*/  F2FP.SATFINITE.E4M3.F32.PACK_AB_MERGE_C R21, R21, R28, RZ ;  /* 0x0000001c1515723e */ /* 0x000fe400048070ff */
[----:B------:R-:W-:Y:S01]  /*7cf10*/  F2FP.SATFINITE.E4M3.F32.PACK_AB_MERGE_C R25, R25, R22, RZ ;  /* 0x000000161919723e */ /* 0x000fe200048070ff */
[----:B0-----:R-:W3:Y:S01]  /*7cf20*/  LDL.LU R12, [R1+0x138] ;  /* 0x00013800010c7983 */ /* 0x001ee20000300800 */
[----:B------:R-:W-:Y:S02]  /*7cf30*/  F2FP.SATFINITE.E4M3.F32.PACK_AB_MERGE_C R16, R16, R15, RZ ;  /* 0x0000000f1010723e */ /* 0x000fe400048070ff */
[----:B------:R-:W-:Y:S02]  /*7cf40*/  F2FP.SATFINITE.E4M3.F32.PACK_AB_MERGE_C R18, R18, R17, RZ ;  /* 0x000000111212723e */ /* 0x000fe400048070ff */
[----:B------:R-:W-:Y:S02]  /*7cf50*/  F2FP.SATFINITE.E4M3.F32.PACK_AB_MERGE_C R20, R20, R19, RZ ;  /* 0x000000131414723e */ /* 0x000fe400048070ff */
[----:B--2---:R-:W-:-:S02]  /*7cf60*/  F2FP.SATFINITE.E4M3.F32.PACK_AB_MERGE_C R13, R13, R10, RZ ;  /* 0x0000000a0d0d723e */ /* 0x004fc400048070ff */
[----:B------:R-:W2:Y:S04]  /*7cf70*/  LDL.LU R10, [R1+0x3434] ;  /* 0x00343400010a7983 */ /* 0x000ea80000300800 */
[----:B------:R0:W-:Y:S04]  /*7cf80*/  STL [R1+0xa8], R13 ;  /* 0x0000a80d01007387 */ /* 0x0001e80000100800 */
[----:B0-----:R-:W2:Y:S04]  /*7cf90*/  LDL.LU R13, [R1+0x3430] ;  /* 0x00343000010d7983 */ /* 0x001ea80000300800 */
        /* <DEDUP_REMOVED lines=12> */
[----:B------:R-:W4:Y:S04]  /*7d060*/  LDL.LU R17, [R1+0x3410] ;  /* 0x0034100001117983 */ /* 0x000f280000300800 */
[----:B------:R0:W-:Y:S04]  /*7d070*/  STL [R1+0x94], R18 ;  /* 0x0000941201007387 */ /* 0x0001e80000100800 */
[----:B0-----:R-:W5:Y:S04]  /*7d080*/  LDL.LU R18, [R1+0x340c] ;  /* 0x00340c0001127983 */ /* 0x001f680000300800 */
[----:B------:R-:W5:Y:S04]  /*7d090*/  LDL.LU R19, [R1+0x3408] ;  /* 0x0034080001137983 */ /* 0x000f680000300800 */
[----:B------:R0:W-:Y:S04]  /*7d0a0*/  STL [R1+0xe8], R20 ;  /* 0x0000e81401007387 */ /* 0x0001e80000100800 */
[----:B0-----:R-:W5:Y:S01]  /*7d0b0*/  LDL.LU R20, [R1+0x3404] ;  /* 0x0034040001147983 */ /* 0x001f620000300800 */
[----:B---3--:R-:W-:Y:S01]  /*7d0c0*/  F2FP.SATFINITE.E4M3.F32.PACK_AB_MERGE_C R11, R11, R12, RZ ;  /* 0x0000000c0b0b723e */ /* 0x008fe200048070ff */
[----:B------:R-:W-:Y:S01]  /*7d0d0*/  VIADD R14, R14, 0x6 ;  /* 0x000000060e0e7836 */ /* 0x000fe20000000000 */
[----:B------:R-:W-:-:S02]  /*7d0e0*/  LOP3.LUT R23, R23, 0xffff, RZ, 0xc0, !PT ;  /* 0x0000ffff17177812 */ /* 0x000fc400078ec0ff */
[----:B------:R-:W-:Y:S01]  /*7d0f0*/  LOP3.LUT R12, R3, 0xffff, RZ, 0xc0, !PT ;  /* 0x0000ffff030c7812 */ /* 0x000fe200078ec0ff */
[----:B------:R5:W-:Y:S01]  /*7d100*/  STL [R1+0xe4], R11 ;  /* 0x0000e40b01007387 */ /* 0x000be20000100800 */
[----:B------:R-:W-:-:S03]  /*7d110*/  LOP3.LUT R3, R29, 0xffff, RZ, 0xc0, !PT ;  /* 0x0000ffff1d037812 */ /* 0x000fc600078ec0ff */
[----:B------:R-:W-:Y:S04]  /*7d120*/  STL [R1+0x20], R23 ;  /* 0x0000201701007387 */ /* 0x000fe80000100800 */
[----:B------:R-:W-:Y:S01]  /*7d130*/  STL [R1+0x48], R12 ;  /* 0x0000480c01007387 */ /* 0x000fe20000100800 */
[----:B--2---:R-:W-:Y:S02]  /*7d140*/  LOP3.LUT R16, R16, 0xffff, RZ, 0xc0, !PT ;  /* 0x0000ffff10107812 */ /* 0x004fe400078ec0ff */
[----:B----4-:R-:W-:Y:S02]  /*7d150*/  LOP3.LUT R29, R17, 0xffff, RZ, 0xc0, !PT ;  /* 0x0000ffff111d7812 */ /* 0x010fe400078ec0ff */
[----:B------:R-:W-:Y:S02]  /*7d160*/  LOP3.LUT R17, R15, 0xffff, RZ, 0xc0, !PT ;  /* 0x0000ffff0f117812 */ /* 0x000fe400078ec0ff */
[----:B------:R-:W-:-:S02]  /*7d170*/  PRMT R15, R29, 0x3340, R1 ;  /* 0x000033401d0f7816 */ /* 0x000fc40000000001 */
[----:B-----5:R-:W-:Y:S02]  /*7d180*/  LOP3.LUT R11, R18, 0xffff, RZ, 0xc0, !PT ;  /* 0x0000ffff120b7812 */ /* 0x020fe400078ec0ff */
[----:B------:R-:W-:Y:S02]  /*7d190*/  LOP3.LUT R19, R19, 0xffff, RZ, 0xc0, !PT ;  /* 0x0000ffff13137812 */ /* 0x000fe400078ec0ff */
[----:B------:R-:W-:-:S05]  /*7d1a0*/  LOP3.LUT R20, R20, 0xffff, RZ, 0xc0, !PT ;  /* 0x0000ffff14147812 */ /* 0x000fca00078ec0ff */
[----:B------:R-:W-:Y:S04]  /*7d1b0*/  STL [R1+0x18], R20 ;  /* 0x0000181401007387 */ /* 0x000fe80000100800 */
[----:B------:R-:W-:Y:S04]  /*7d1c0*/  STL [R1+0x4c], R3 ;  /* 0x00004c0301007387 */ /* 0x000fe80000100800 */
[----:B------:R-:W-:Y:S04]  /*7d1d0*/  STL [R1+0x3c], R19 ;  /* 0x00003c1301007387 */ /* 0x000fe80000100800 */
[----:B------:R0:W-:Y:S04]  /*7d1e0*/  STL [R1+0x2c], R29 ;  /* 0x00002c1d01007387 */ /* 0x0001e80000100800 */
[----:B0-----:R-:W2:Y:S01]  /*7d1f0*/  LDL.LU R29, [R1+0x3400] ;  /* 0x00340000011d7983 */ /* 0x001ea20000300800 */
[----:B------:R-:W-:-:S02]  /*7d200*/  PRMT R18, R23, 0x3340, R20 ;  /* 0x0000334017127816 */ /* 0x000fc40000000014 */
[----:B------:R-:W-:Y:S01]  /*7d210*/  PRMT R19, R12, 0x3340, R19 ;  /* 0x000033400c137816 */ /* 0x000fe20000000013 */
[----:B------:R0:W-:Y:S01]  /*7d220*/  STL [R1+0x1c], R16 ;  /* 0x00001c1001007387 */ /* 0x0001e20000100800 */
[----:B------:R-:W-:Y:S02]  /*7d230*/  PRMT R20, R3, 0x3340, R11 ;  /* 0x0000334003147816 */ /* 0x000fe4000000000b */
[----:B------:R-:W-:Y:S01]  /*7d240*/  PRMT R12, R18, 0x5410, R15 ;  /* 0x00005410120c7816 */ /* 0x000fe2000000000f */
[----:B------:R3:W-:Y:S01]  /*7d250*/  STL [R1+0x64], R17 ;  /* 0x0000641101007387 */ /* 0x0007e20000100800 */
[----:B------:R-:W-:Y:S02]  /*7d260*/  ISETP.GE.AND P1, PT, R14, UR11, PT ;  /* 0x0000000b0e007c0c */ /* 0x000fe4000bf26270 */
[----:B------:R-:W-:Y:S01]  /*7d270*/  LOP3.LUT R14, R27, 0xffff, RZ, 0xc0, !PT ;  /* 0x0000ffff1b0e7812 */ /* 0x000fe200078ec0ff */
[----:B------:R4:W-:Y:S01]  /*7d280*/  STL [R1+0x14], R11 ;  /* 0x0000140b01007387 */ /* 0x0009e20000100800 */
[----:B0-----:R-:W-:-:S03]  /*7d290*/  PRMT R16, R16, 0x3340, R1 ;  /* 0x0000334010107816 */ /* 0x001fc60000000001 */
[----:B------:R-:W-:Y:S01]  /*7d2a0*/  STL [R1+0xc8], R12 ;  /* 0x0000c80c01007387 */ /* 0x000fe20000100800 */
[----:B---3--:R-:W-:Y:S02]  /*7d2b0*/  PRMT R17, R17, 0x3340, R1 ;  /* 0x0000334011117816 */ /* 0x008fe40000000001 */
[----:B----4-:R-:W-:Y:S02]  /*7d2c0*/  PRMT R11, R19, 0x5410, R16 ;  /* 0x00005410130b7816 */ /* 0x010fe40000000010 */
[----:B------:R-:W-:-:S03]  /*7d2d0*/  PRMT R3, R20, 0x5410, R17 ;  /* 0x0000541014037816 */ /* 0x000fc60000000011 */
[----:B------:R0:W-:Y:S01]  /*7d2e0*/  STL [R1+0xc0], R11 ;  /* 0x0000c00b01007387 */ /* 0x0001e20000100800 */
[----:B------:R-:W-:-:S03]  /*7d2f0*/  LOP3.LUT R18, R25, 0xffff, RZ, 0xc0, !PT ;  /* 0x0000ffff19127812 */ /* 0x000fc600078ec0ff */
[----:B------:R3:W-:Y:S01]  /*7d300*/  STL [R1+0xb8], R3 ;  /* 0x0000b80301007387 */ /* 0x0007e20000100800 */
[----:B------:R-:W-:-:S03]  /*7d310*/  LOP3.LUT R20, R21, 0xffff, RZ, 0xc0, !PT ;  /* 0x0000ffff15147812 */ /* 0x000fc600078ec0ff */
[----:B0-----:R-:W4:Y:S01]  /*7d320*/  LDL.LU R11, [R1+0x5c] ;  /* 0x00005c00010b7983 */ /* 0x001f220000300800 */
[----:B------:R-:W-:-:S03]  /*7d330*/  LOP3.LUT R16, R4, 0xffff, RZ, 0xc0, !PT ;  /* 0x0000ffff04107812 */ /* 0x000fc600078ec0ff */
[----:B---3--:R-:W3:Y:S01]  /*7d340*/  LDL.LU R3, [R1+0x58] ;  /* 0x0000580001037983 */ /* 0x008ee20000300800 */
[----:B------:R-:W-:-:S03]  /*7d350*/  LOP3.LUT R21, R5, 0xffff, RZ, 0xc0, !PT ;  /* 0x0000ffff05157812 */ /* 0x000fc600078ec0ff */
[----:B------:R-:W5:Y:S01]  /*7d360*/  LDL.LU R27, [R1+0x44] ;  /* 0x00004400011b7983 */ /* 0x000f620000300800 */
[----:B------:R-:W-:-:S03]  /*7d370*/  PRMT R5, R18, 0x3340, R1 ;  /* 0x0000334012057816 */ /* 0x000fc60000000001 */
[----:B------:R0:W-:Y:S04]  /*7d380*/  STL [R1], R14 ;  /* 0x0000000e01007387 */ /* 0x0001e80000100800 */
[----:B------:R-:W5:Y:S04]  /*7d390*/  LDL.LU R12, [R1+0x40] ;  /* 0x00004000010c7983 */ /* 0x000f680000300800 */
[----:B------:R-:W5:Y:S01]  /*7d3a0*/  LDL.LU R23, [R1+0x28] ;  /* 0x0000280001177983 */ /* 0x000f620000300800 */
[----:B------:R-:W-:Y:S01]  /*7d3b0*/  LOP3.LUT R17, R22, 0xffff, RZ, 0xc0, !PT ;  /* 0x0000ffff16117812 */ /* 0x000fe200078ec0ff */
[----:B-1----:R-:W-:Y:S01]  /*7d3c0*/  ULEA UR6, UR7, UR6, 0x18 ;  /* 0x0000000607067291 */ /* 0x002fe2000f8ec0ff */
[----:B------:R-:W-:Y:S01]  /*7d3d0*/  LOP3.LUT R13, R13, 0xffff, RZ, 0xc0, !PT ;  /* 0x0000ffff0d0d7812 */ /* 0x000fe200078ec0ff */
[----:B------:R1:W-:Y:S01]  /*7d3e0*/  STL [R1+0x6c], R20 ;  /* 0x00006c1401007387 */ /* 0x0003e20000100800 */
[----:B------:R-:W-:Y:S01]  /*7d3f0*/  PRMT R4, R16, 0x3340, R1 ;  /* 0x0000334010047816 */ /* 0x000fe20000000001 */
[----:B------:R-:W0:Y:S02]  /*7d400*/  S2R R19, SR_TID.X ;  /* 0x0000000000137919 */ /* 0x000e240000002100 */
[----:B0-----:R-:W-:-:S02]  /*7d410*/  IMAD.SHL.U32 R22, R19, 0x10, RZ ;  /* 0x0000001013167824 */ /* 0x001fc400078e00ff */
[----:B------:R-:W-:Y:S01]  /*7d420*/  IMAD.SHL.U32 R25, R19, 0x20, RZ ;  /* 0x0000002013197824 */ /* 0x000fe200078e00ff */
[----:B------:R-:W-:Y:S02]  /*7d430*/  PRMT R19, R17, 0x3340, R13 ;  /* 0x0000334011137816 */ /* 0x000fe4000000000d */
[----:B------:R-:W-:Y:S02]  /*7d440*/  LOP3.LUT R22, R22, 0xf0, RZ, 0xc0, !PT ;  /* 0x000000f016167812 */ /* 0x000fe400078ec0ff */
[----:B------:R-:W-:Y:S02]  /*7d450*/  LOP3.LUT R25, R25, 0x200, RZ, 0xc0, !PT ;  /* 0x0000020019197812 */ /* 0x000fe400078ec0ff */
[----:B--2---:R-:W-:Y:S02]  /*7d460*/  LOP3.LUT R15, R29, 0xffff, RZ, 0xc0, !PT ;  /* 0x0000ffff1d0f7812 */ /* 0x004fe400078ec0ff */
[----:B------:R-:W-:Y:S02]  /*7d470*/  LOP3.LUT R29, R10, 0xffff, RZ, 0xc0, !PT ;  /* 0x0000ffff0a1d7812 */ /* 0x000fe400078ec0ff */
[----:B------:R-:W-:-:S02]  /*7d480*/  PRMT R10, R14, 0x3340, R15 ;  /* 0x000033400e0a7816 */ /* 0x000fc4000000000f */
[----:B------:R-:W-:Y:S01]  /*7d490*/  PRMT R14, R21, 0x3340, R1 ;  /* 0x00003340150e7816 */ /* 0x000fe20000000001 */
[----:B------:R-:W-:Y:S01]  /*7d4a0*/  STL [R1+0x38], R29 ;  /* 0x0000381d01007387 */ /* 0x000fe20000100800 */
[----:B------:R-:W-:Y:S02]  /*7d4b0*/  PRMT R5, R10, 0x5410, R5 ;  /* 0x000054100a057816 */ /* 0x000fe40000000005 */
[----:B-1----:R-:W-:Y:S01]  /*7d4c0*/  PRMT R20, R20, 0x3340, R29 ;  /* 0x0000334014147816 */ /* 0x002fe2000000001d */
[----:B------:R-:W-:Y:S04]  /*7d4d0*/  STL [R1+0x33e4], R18 ;  /* 0x0033e41201007387 */ /* 0x000fe80000100800 */
[----:B------:R-:W-:Y:S04]  /*7d4e0*/  STL [R1+0x33e8], R16 ;  /* 0x0033e81001007387 */ /* 0x000fe80000100800 */
[----:B------:R-:W2:Y:S01]  /*7d4f0*/  LDL.LU R10, [R1+0x24] ;  /* 0x00002400010a7983 */ /* 0x000ea20000300800 */
[----:B------:R-:W-:-:S03]  /*7d500*/  IADD3 R25, PT, PT, R25, UR6, R22 ;  /* 0x0000000619197c10 */ /* 0x000fc6000fffe016 */
[----:B------:R0:W-:Y:S02]  /*7d510*/  STL [R1+0x90], R5 ;  /* 0x0000900501007387 */ /* 0x0001e40000100800 */
[----:B0-----:R-:W-:Y:S02]  /*7d520*/  PRMT R5, R19, 0x5410, R4 ;  /* 0x0000541013057816 */ /* 0x001fe40000000004 */
[----:B------:R-:W-:Y:S02]  /*7d530*/  PRMT R4, R20, 0x5410, R14 ;  /* 0x0000541014047816 */ /* 0x000fe4000000000e */
[----:B----4-:R-:W-:Y:S01]  /*7d540*/  LOP3.LUT R29, R11, 0xffff, RZ, 0xc0, !PT ;  /* 0x0000ffff0b1d7812 */ /* 0x010fe200078ec0ff */
[----:B------:R-:W-:Y:S01]  /*7d550*/  STL [R1+0xf0], R5 ;  /* 0x0000f00501007387 */ /* 0x000fe20000100800 */
[----:B------:R-:W-:Y:S02]  /*7d560*/  LOP3.LUT R20, R28, 0xffff, RZ, 0xc0, !PT ;  /* 0x0000ffff1c147812 */ /* 0x000fe400078ec0ff */
[----:B---3--:R-:W-:Y:S01]  /*7d570*/  LOP3.LUT R16, R3, 0xffff, RZ, 0xc0, !PT ;  /* 0x0000ffff03107812 */ /* 0x008fe200078ec0ff */
[----:B------:R0:W-:Y:S01]  /*7d580*/  STL [R1+0xec], R4 ;  /* 0x0000ec0401007387 */ /* 0x0001e20000100800 */
[----:B-----5:R-:W-:-:S03]  /*7d590*/  LOP3.LUT R27, R27, 0xffff, RZ, 0xc0, !PT ;  /* 0x0000ffff1b1b7812 */ /* 0x020fc600078ec0ff */
[----:B------:R-:W3:Y:S01]  /*7d5a0*/  LDL.LU R3, [R1+0x60] ;  /* 0x0000600001037983 */ /* 0x000ee20000300800 */
[----:B------:R-:W-:-:S03]  /*7d5b0*/  LOP3.LUT R14, R8, 0xffff, RZ, 0xc0, !PT ;  /* 0x0000ffff080e7812 */ /* 0x000fc600078ec0ff */
[----:B------:R1:W-:Y:S01]  /*7d5c0*/  STL [R1+0x5c], R29 ;  /* 0x00005c1d01007387 */ /* 0x0003e20000100800 */
[----:B0-----:R-:W-:Y:S02]  /*7d5d0*/  LOP3.LUT R4, R24, 0xffff, RZ, 0xc0, !PT ;  /* 0x0000ffff18047812 */ /* 0x001fe400078ec0ff */
[----:B------:R-:W-:Y:S01]  /*7d5e0*/  LOP3.LUT R24, R0, 0xffff, RZ, 0xc0, !PT ;  /* 0x0000ffff00187812 */ /* 0x000fe200078ec0ff */
[----:B------:R-:W4:Y:S01]  /*7d5f0*/  LDL.LU R11, [R1+0x50] ;  /* 0x00005000010b7983 */ /* 0x000f220000300800 */
[----:B------:R-:W-:Y:S02]  /*7d600*/  LOP3.LUT R18, R12, 0xffff, RZ, 0xc0, !PT ;  /* 0x0000ffff0c127812 */ /* 0x000fe400078ec0ff */
[----:B------:R-:W-:Y:S01]  /*7d610*/  LOP3.LUT R5, R23, 0xffff, RZ, 0xc0, !PT ;  /* 0x0000ffff17057812 */ /* 0x000fe200078ec0ff */
[----:B------:R-:W-:Y:S01]  /*7d620*/  STL [R1+0x44], R27 ;  /* 0x0000441b01007387 */ /* 0x000fe20000100800 */
[----:B------:R-:W-:Y:S02]  /*7d630*/  LOP3.LUT R19, R9, 0xffff, RZ, 0xc0, !PT ;  /* 0x0000ffff09137812 */ /* 0x000fe400078ec0ff */
[----:B------:R-:W-:Y:S01]  /*7d640*/  PRMT R9, R20, 0x3340, R24 ;  /* 0x0000334014097816 */ /* 0x000fe20000000018 */
[----:B------:R0:W-:Y:S01]  /*7d650*/  STL [R1+0x7c], R16 ;  /* 0x00007c1001007387 */ /* 0x0001e20000100800 */
[----:B------:R-:W-:-:S03]  /*7d660*/  PRMT R0, R14, 0x3340, R1 ;  /* 0x000033400e007816 */ /* 0x000fc60000000001 */
[----:B------:R-:W5:Y:S01]  /*7d670*/  LDL.LU R12, [R1+0x30] ;  /* 0x00003000010c7983 */ /* 0x000f620000300800 */
[----:B------:R-:W-:-:S03]  /*7d680*/  PRMT R28, R29, 0x3340, R27 ;  /* 0x000033401d1c7816 */ /* 0x000fc6000000001b */
[----:B------:R-:W5:Y:S01]  /*7d690*/  LDL.LU R23, [R1+0x4] ;  /* 0x0000040001177983 */ /* 0x000f620000300800 */
[----:B-1----:R-:W-:Y:S02]  /*7d6a0*/  PRMT R29, R16, 0x3340, R18 ;  /* 0x00003340101d7816 */ /* 0x002fe40000000012 */
[----:B------:R-:W-:Y:S01]  /*7d6b0*/  LOP3.LUT R22, R2, 0xffff, RZ, 0xc0, !PT ;  /* 0x0000ffff02167812 */ /* 0x000fe200078ec0ff */
[----:B------:R-:W-:Y:S01]  /*7d6c0*/  STL [R1+0x78], R18 ;  /* 0x0000781201007387 */ /* 0x000fe20000100800 */
[----:B0-----:R-:W-:Y:S02]  /*7d6d0*/  PRMT R16, R9, 0x5410, R0 ;  /* 0x0000541009107816 */ /* 0x001fe40000000000 */
[--C-:B------:R-:W-:Y:S01]  /*7d6e0*/  PRMT R2, R19, 0x3340, R1.reuse ;  /* 0x0000334013027816 */ /* 0x100fe20000000001 */
[----:B------:R0:W-:Y:S02]  /*7d6f0*/  STL [R1+0x70], R5 ;  /* 0x0000700501007387 */ /* 0x0001e40000100800 */
[----:B0-----:R-:W-:-:S02]  /*7d700*/  PRMT R5, R5, 0x3340, R1 ;  /* 0x0000334005057816 */ /* 0x001fc40000000001 */
[----:B--2---:R-:W-:-:S04]  /*7d710*/  LOP3.LUT R10, R10, 0xffff, RZ, 0xc0, !PT ;  /* 0x0000ffff0a0a7812 */ /* 0x004fc800078ec0ff */
[----:B------:R-:W-:Y:S01]  /*7d720*/  PRMT R8, R10, 0x3340, R1 ;  /* 0x000033400a087816 */ /* 0x000fe20000000001 */
[----:B------:R0:W-:Y:S04]  /*7d730*/  STL [R1+0x74], R10 ;  /* 0x0000740a01007387 */ /* 0x0001e80000100800 */
[----:B------:R-:W2:Y:S04]  /*7d740*/  LDL.LU R27, [R1+0x33fc] ;  /* 0x0033fc00011b7983 */ /* 0x000ea80000300800 */
[----:B------:R-:W2:Y:S01]  /*7d750*/  LDL.LU R9, [R1+0x34] ;  /* 0x0000340001097983 */ /* 0x000ea20000300800 */
[----:B0-----:R-:W-:-:S03]  /*7d760*/  PRMT R10, R4, 0x3340, R22 ;  /* 0x00003340040a7816 */ /* 0x001fc60000000016 */
[----:B------:R-:W2:Y:S04]  /*7d770*/  LDL.LU R0, [R1+0x8] ;  /* 0x0000080001007983 */ /* 0x000ea80000300800 */
[----:B------:R0:W-:Y:S02]  /*7d780*/  STL [R1+0xb4], R16 ;  /* 0x0000b41001007387 */ /* 0x0001e40000100800 */
[----:B0-----:R-:W-:Y:S02]  /*7d790*/  PRMT R16, R10, 0x5410, R2 ;  /* 0x000054100a107816 */ /* 0x001fe40000000002 */
[----:B------:R-:W2:Y:S04]  /*7d7a0*/  LDL.LU R2, [R1+0x68] ;  /* 0x0000680001027983 */ /* 0x000ea80000300800 */
[----:B------:R-:W2:Y:S01]  /*7d7b0*/  LDL.LU R10, [R1+0x54] ;  /* 0x00005400010a7983 */ /* 0x000ea20000300800 */
[----:B------:R-:W-:-:S03]  /*7d7c0*/  PRMT R5, R28, 0x5410, R5 ;  /* 0x000054101c057816 */ /* 0x000fc60000000005 */
[----:B------:R0:W-:Y:S01]  /*7d7d0*/  STL [R1+0xb0], R16 ;  /* 0x0000b01001007387 */ /* 0x0001e20000100800 */
[----:B---3--:R-:W-:Y:S02]  /*7d7e0*/  LOP3.LUT R3, R3, 0xffff, RZ, 0xc0, !PT ;  /* 0x0000ffff03037812 */ /* 0x008fe400078ec0ff */
[----:B----4-:R-:W-:Y:S01]  /*7d7f0*/  LOP3.LUT R11, R11, 0xffff, RZ, 0xc0, !PT ;  /* 0x0000ffff0b0b7812 */ /* 0x010fe200078ec0ff */
[----:B0-----:R-:W3:Y:S04]  /*7d800*/  LDL.LU R16, [R1+0x10] ;  /* 0x0000100001107983 */ /* 0x001ee80000300800 */
[----:B------:R-:W4:Y:S04]  /*7d810*/  LDL.LU R18, [R1+0xc] ;  /* 0x00000c0001127983 */ /* 0x000f280000300800 */
[----:B------:R0:W-:Y:S01]  /*7d820*/  STL [R1+0xdc], R5 ;  /* 0x0000dc0501007387 */ /* 0x0001e20000100800 */
[----:B-----5:R-:W-:-:S02]  /*7d830*/  LOP3.LUT R12, R12, 0xffff, RZ, 0xc0, !PT ;  /* 0x0000ffff0c0c7812 */ /* 0x020fc400078ec0ff */
[----:B0-----:R-:W-:Y:S02]  /*7d840*/  PRMT R5, R29, 0x5410, R8 ;  /* 0x000054101d057816 */ /* 0x001fe40000000008 */
[----:B------:R-:W-:-:S03]  /*7d850*/  LOP3.LUT R29, R23, 0xffff, RZ, 0xc0, !PT ;  /* 0x0000ffff171d7812 */ /* 0x000fc600078ec0ff */
[----:B------:R2:W-:Y:S01]  /*7d860*/  STL [R1+0xd4], R5 ;  /* 0x0000d40501007387 */ /* 0x0005e20000100800 */
[----:B------:R-:W-:-:S03]  /*7d870*/  LOP3.LUT R23, R26, 0xffff, RZ, 0xc0, !PT ;  /* 0x0000ffff1a177812 */ /* 0x000fc600078ec0ff */
[----:B------:R-:W-:Y:S01]  /*7d880*/  STL [R1+0x58], R3 ;  /* 0x0000580301007387 */ /* 0x000fe20000100800 */
[----:B------:R-:W-:-:S03]  /*7d890*/  LOP3.LUT R8, R7, 0xffff, RZ, 0xc0, !PT ;  /* 0x0000ffff07087812 */ /* 0x000fc600078ec0ff */
[----:B------:R-:W-:Y:S04]  /*7d8a0*/  STL [R1+0x40], R11 ;  /* 0x0000400b01007387 */ /* 0x000fe80000100800 */
[----:B------:R0:W-:Y:S01]  /*7d8b0*/  STL [R1+0x30], R12 ;  /* 0x0000300c01007387 */ /* 0x0001e20000100800 */
[----:B--2---:R-:W-:Y:S02]  /*7d8c0*/  LOP3.LUT R5, R9, 0xffff, RZ, 0xc0, !PT ;  /* 0x0000ffff09057812 */ /* 0x004fe400078ec0ff */
[----:B------:R-:W-:Y:S02]  /*7d8d0*/  LOP3.LUT R9, R27, 0xffff, RZ, 0xc0, !PT ;  /* 0x0000ffff1b097812 */ /* 0x000fe400078ec0ff */
[----:B------:R-:W-:Y:S02]  /*7d8e0*/  LOP3.LUT R28, R0, 0xffff, RZ, 0xc0, !PT ;  /* 0x0000ffff001c7812 */ /* 0x000fe400078ec0ff */
[----:B------:R-:W-:-:S03]  /*7d8f0*/  LOP3.LUT R27, R6, 0xffff, RZ, 0xc0, !PT ;  /* 0x0000ffff061b7812 */ /* 0x000fc600078ec0ff */
[----:B------:R-:W-:Y:S01]  /*7d900*/  STL [R1+0x28], R28 ;  /* 0x0000281c01007387 */ /* 0x000fe20000100800 */
[----:B------:R-:W-:-:S03]  /*7d910*/  PRMT R6, R12, 0x3340, R1 ;  /* 0x000033400c067816 */ /* 0x000fc60000000001 */
[----:B------:R1:W-:Y:S01]  /*7d920*/  STL [R1+0x84], R29 ;  /* 0x0000841d01007387 */ /* 0x0003e20000100800 */
[----:B------:R-:W-:-:S03]  /*7d930*/  PRMT R7, R27, 0x3340, R1 ;  /* 0x000033401b077816 */ /* 0x000fc60000000001 */
[----:B------:R-:W-:Y:S04]  /*7d940*/  STL [R1+0x60], R23 ;  /* 0x0000601701007387 */ /* 0x000fe80000100800 */
[----:B------:R2:W-:Y:S01]  /*7d950*/  STL [R1+0x34], R27 ;  /* 0x0000341b01007387 */ /* 0x0005e20000100800 */
[----:B------:R-:W-:Y:S02]  /*7d960*/  LOP3.LUT R2, R2, 0xffff, RZ, 0xc0, !PT ;  /* 0x0000ffff02027812 */ /* 0x000fe400078ec0ff */
[----:B------:R-:W-:Y:S01]  /*7d970*/  LOP3.LUT R10, R10, 0xffff, RZ, 0xc0, !PT ;  /* 0x0000ffff0a0a7812 */ /* 0x000fe200078ec0ff */
[----:B0-----:R-:W5:Y:S01]  /*7d980*/  LDL.LU R12, [R1+0x33f8] ;  /* 0x0033f800010c7983 */ /* 0x001f620000300800 */
[----:B-1----:R-:W-:-:S03]  /*7d990*/  PRMT R29, R29, 0x3340, R23 ;  /* 0x000033401d1d7816 */ /* 0x002fc60000000017 */
[----:B------:R0:W-:Y:S01]  /*7d9a0*/  STL [R1+0x54], R8 ;  /* 0x0000540801007387 */ /* 0x0001e20000100800 */
[----:B--2---:R-:W-:-:S03]  /*7d9b0*/  PRMT R27, R3, 0x3340, R11 ;  /* 0x00003340031b7816 */ /* 0x004fc6000000000b */
[----:B------:R-:W2:Y:S01]  /*7d9c0*/  LDL.LU R11, [R1+0x33f4] ;  /* 0x0033f400010b7983 */ /* 0x000ea20000300800 */
[----:B------:R-:W-:-:S03]  /*7d9d0*/  PRMT R0, R5, 0x3340, R1 ;  /* 0x0000334005007816 */ /* 0x000fc60000000001 */
[----:B------:R-:W2:Y:S01]  /*7d9e0*/  LDL.LU R3, [R1+0x33f0] ;  /* 0x0033f00001037983 */ /* 0x000ea20000300800 */
[----:B------:R-:W-:-:S03]  /*7d9f0*/  PRMT R26, R2, 0x3340, R10 ;  /* 0x00003340021a7816 */ /* 0x000fc6000000000a */
[----:B------:R-:W2:Y:S01]  /*7da00*/  LDL.LU R23, [R1+0x33ec] ;  /* 0x0033ec0001177983 */ /* 0x000ea20000300800 */
[----:B------:R-:W-:-:S03]  /*7da10*/  PRMT R26, R26, 0x5410, R0 ;  /* 0x000054101a1a7816 */ /* 0x000fc60000000000 */
[----:B------:R-:W2:Y:S01]  /*7da20*/  LDL.LU R0, [R1+0x20] ;  /* 0x0000200001007983 */ /* 0x000ea20000300800 */
[----:B------:R-:W-:-:S03]  /*7da30*/  PRMT R6, R27, 0x5410, R6 ;  /* 0x000054101b067816 */ /* 0x000fc60000000006 */
[----:B------:R1:W-:Y:S04]  /*7da40*/  STL [R1+0xac], R26 ;  /* 0x0000ac1a01007387 */ /* 0x0003e80000100800 */
[----:B------:R-:W2:Y:S01]  /*7da50*/  LDL.LU R27, [R1+0x18] ;  /* 0x00001800011b7983 */ /* 0x000ea20000300800 */
[----:B------:R-:W-:Y:S02]  /*7da60*/  PRMT R28, R28, 0x3340, R9 ;  /* 0x000033401c1c7816 */ /* 0x000fe40000000009 */
[----:B0-----:R-:W-:Y:S01]  /*7da70*/  PRMT R8, R8, 0x3340, R1 ;  /* 0x0000334008087816 */ /* 0x001fe20000000001 */
[----:B-1----:R-:W0:Y:S01]  /*7da80*/  S2R R26, SR_TID.X ;  /* 0x00000000001a7919 */ /* 0x002e220000002100 */
[----:B------:R-:W-:Y:S01]  /*7da90*/  PRMT R7, R28, 0x5410, R7 ;  /* 0x000054101c077816 */ /* 0x000fe20000000007 */
[----:B------:R1:W-:Y:S01]  /*7daa0*/  STL [R1+0xa0], R6 ;  /* 0x0000a00601007387 */ /* 0x0003e20000100800 */
[----:B---3--:R-:W-:-:S03]  /*7dab0*/  LOP3.LUT R16, R16, 0xffff, RZ, 0xc0, !PT ;  /* 0x0000ffff10107812 */ /* 0x008fc600078ec0ff */
[----:B------:R-:W3:Y:S01]  /*7dac0*/  LDL.LU R28, [R1+0x1c] ;  /* 0x00001c00011c7983 */ /* 0x000ee20000300800 */
[----:B----4-:R-:W-:Y:S02]  /*7dad0*/  LOP3.LUT R18, R18, 0xffff, RZ, 0xc0, !PT ;  /* 0x0000ffff12127812 */ /* 0x010fe400078ec0ff */
[----:B-1----:R-:W-:Y:S01]  /*7dae0*/  PRMT R6, R29, 0x5410, R8 ;  /* 0x000054101d067816 */ /* 0x002fe20000000008 */
[----:B------:R5:W-:Y:S04]  /*7daf0*/  STL [R1+0xc4], R7 ;  /* 0x0000c40701007387 */ /* 0x000be80000100800 */
[----:B------:R-:W4:Y:S04]  /*7db00*/  LDL.LU R29, [R1+0x2c] ;  /* 0x00002c00011d7983 */ /* 0x000f280000300800 */
[----:B------:R2:W-:Y:S04]  /*7db10*/  STL [R1+0xbc], R6 ;  /* 0x0000bc0601007387 */ /* 0x0005e80000100800 */
[----:B------:R-:W-:Y:S04]  /*7db20*/  STL [R1+0x8], R16 ;  /* 0x0000081001007387 */ /* 0x000fe80000100800 */
[----:B------:R-:W-:Y:S01]  /*7db30*/  STL [R1+0x88], R18 ;  /* 0x0000881201007387 */ /* 0x000fe20000100800 */
[----:B0-----:R-:W-:-:S05]  /*7db40*/  IMAD.SHL.U32 R26, R26, 0x8, RZ ;  /* 0x000000081a1a7824 */ /* 0x001fca00078e00ff */
[----:B------:R-:W-:Y:S02]  /*7db50*/  LOP3.LUT R26, R26, 0x100, RZ, 0xc0, !PT ;  /* 0x000001001a1a7812 */ /* 0x000fe400078ec0ff */
[----:B-----5:R-:W-:Y:S02]  /*7db60*/  LOP3.LUT R7, R12, 0xffff, RZ, 0xc0, !PT ;  /* 0x0000ffff0c077812 */ /* 0x020fe400078ec0ff */
[----:B--2---:R-:W-:Y:S02]  /*7db70*/  LOP3.LUT R6, R11, 0xffff, RZ, 0xc0, !PT ;  /* 0x0000ffff0b067812 */ /* 0x004fe400078ec0ff */
[----:B------:R-:W-:Y:S02]  /*7db80*/  LOP3.LUT R8, R23, 0xffff, RZ, 0xc0, !PT ;  /* 0x0000ffff17087812 */ /* 0x000fe400078ec0ff */
[----:B------:R-:W-:Y:S02]  /*7db90*/  LOP3.LUT R23, R3, 0xffff, RZ, 0xc0, !PT ;  /* 0x0000ffff03177812 */ /* 0x000fe400078ec0ff */
[----:B------:R-:W-:-:S03]  /*7dba0*/  SHF.R.U32.HI R0, RZ, 0x8, R0 ;  /* 0x00000008ff007819 */ /* 0x000fc60000011600 */
[----:B------:R0:W-:Y:S01]  /*7dbb0*/  STL [R1+0x80], R23 ;  /* 0x0000801701007387 */ /* 0x0001e20000100800 */
[----:B------:R-:W-:-:S03]  /*7dbc0*/  PRMT R11, R16, 0x3340, R8 ;  /* 0x00003340100b7816 */ /* 0x000fc60000000008 */
[----:B------:R1:W-:Y:S01]  /*7dbd0*/  STL [R1+0x50], R6 ;  /* 0x0000500601007387 */ /* 0x0003e20000100800 */
[----:B------:R-:W-:Y:S02]  /*7dbe0*/  PRMT R12, R18, 0x3340, R23 ;  /* 0x00003340120c7816 */ /* 0x000fe40000000017 */
[----:B------:R-:W-:Y:S01]  /*7dbf0*/  SHF.R.U32.HI R3, RZ, 0x8, R27 ;  /* 0x00000008ff037819 */ /* 0x000fe2000001161b */
[----:B------:R2:W-:Y:S01]  /*7dc00*/  STL [R1+0x68], R7 ;  /* 0x0000680701007387 */ /* 0x0005e20000100800 */
[----:B0-----:R-:W-:-:S03]  /*7dc10*/  LOP3.LUT R23, R0, 0xffff, RZ, 0xc0, !PT ;  /* 0x0000ffff00177812 */ /* 0x001fc600078ec0ff */
[----:B------:R-:W5:Y:S01]  /*7dc20*/  LDL.LU R27, [R1] ;  /* 0x00000000011b7983 */ /* 0x000f620000300800 */
[----:B-1----:R-:W-:-:S03]  /*7dc30*/  PRMT R6, R6, 0x3340, R1 ;  /* 0x0000334006067816 */ /* 0x002fc60000000001 */
[----:B------:R-:W5:Y:S01]  /*7dc40*/  LDL.LU R16, [R1+0x33e8] ;  /* 0x0033e80001107983 */ /* 0x000f620000300800 */
[----:B------:R-:W-:Y:S02]  /*7dc50*/  PRMT R0, R11, 0x5410, R6 ;  /* 0x000054100b007816 */ /* 0x000fe40000000006 */
[----:B--2---:R-:W-:Y:S01]  /*7dc60*/  PRMT R7, R7, 0x3340, R1 ;  /* 0x0000334007077816 */ /* 0x004fe20000000001 */
[----:B------:R-:W2:Y:S04]  /*7dc70*/  LDL.LU R18, [R1+0x33e4] ;  /* 0x0033e40001127983 */ /* 0x000ea80000300800 */
[----:B------:R-:W2:Y:S04]  /*7dc80*/  LDL.LU R11, [R1+0x48] ;  /* 0x00004800010b7983 */ /* 0x000ea80000300800 */
[----:B------:R-:W5:Y:S04]  /*7dc90*/  LDL.LU R6, [R1+0x4c] ;  /* 0x00004c0001067983 */ /* 0x000f680000300800 */
[----:B------:R0:W-:Y:S02]  /*7dca0*/  STL [R1+0x9c], R0 ;  /* 0x00009c0001007387 */ /* 0x0001e40000100800 */
[----:B0-----:R-:W-:-:S02]  /*7dcb0*/  PRMT R0, R12, 0x5410, R7 ;  /* 0x000054100c007816 */ /* 0x001fc40000000007 */
[----:B------:R-:W5:Y:S04]  /*7dcc0*/  LDL.LU R7, [R1+0x3c] ;  /* 0x00003c0001077983 */ /* 0x000f680000300800 */
[----:B------:R-:W5:Y:S04]  /*7dcd0*/  LDL.LU R12, [R1+0x14] ;  /* 0x00001400010c7983 */ /* 0x000f680000300800 */
[----:B------:R0:W-:Y:S02]  /*7dce0*/  STL [R1+0x8c], R0 ;  /* 0x00008c0001007387 */ /* 0x0001e40000100800 */
[----:B0-----:R-:W-:-:S02]  /*7dcf0*/  IMAD.IADD R0, R26, 0x1, R25 ;  /* 0x000000011a007824 */ /* 0x001fc400078e0219 */
[----:B------:R-:W5:Y:S01]  /*7dd00*/  LDL.LU R26, [R1+0x64] ;  /* 0x00006400011a7983 */ /* 0x000f620000300800 */
[----:B------:R-:W-:Y:S02]  /*7dd10*/  LOP3.LUT R3, R3, 0xffff, RZ, 0xc0, !PT ;  /* 0x0000ffff03037812 */ /* 0x000fe400078ec0ff */
[----:B----4-:R-:W-:Y:S01]  /*7dd20*/  SHF.R.U32.HI R29, RZ, 0x8, R29 ;  /* 0x00000008ff1d7819 */ /* 0x010fe2000001161d */
[----:B------:R0:W-:Y:S01]  /*7dd30*/  STL [R1+0x33d4], R0 ;  /* 0x0033d40001007387 */ /* 0x0001e20000100800 */
[----:B---3--:R-:W-:Y:S02]  /*7dd40*/  SHF.R.U32.HI R28, RZ, 0x8, R28 ;  /* 0x00000008ff1c7819 */ /* 0x008fe4000001161c */
[----:B------:R-:W-:Y:S02]  /*7dd50*/  LOP3.LUT R29, R29, 0xffff, RZ, 0xc0, !PT ;  /* 0x0000ffff1d1d7812 */ /* 0x000fe400078ec0ff */
[----:B------:R-:W-:Y:S02]  /*7dd60*/  LOP3.LUT R28, R28, 0xffff, RZ, 0xc0, !PT ;  /* 0x0000ffff1c1c7812 */ /* 0x000fe400078ec0ff */
[----:B0-----:R-:W-:-:S02]  /*7dd70*/  PRMT R0, R23, 0x3340, R3 ;  /* 0x0000334017007816 */ /* 0x001fc40000000003 */
[----:B------:R-:W-:-:S03]  /*7dd80*/  PRMT R29, R29, 0x3340, R1 ;  /* 0x000033401d1d7816 */ /* 0x000fc60000000001 */
[----:B------:R0:W-:Y:S01]  /*7dd90*/  STL [R1+0x18], R0 ;  /* 0x0000180001007387 */ /* 0x0001e20000100800 */
[----:B------:R-:W-:-:S03]  /*7dda0*/  PRMT R28, R28, 0x3340, R1 ;  /* 0x000033401c1c7816 */ /* 0x000fc60000000001 */
[----:B------:R-:W3:Y:S01]  /*7ddb0*/  LDL.LU R25, [R1+0x6c] ;  /* 0x00006c0001197983 */ /* 0x000ee20000300800 */
[----:B------:R-:W-:Y:S02]  /*7ddc0*/  SHF.R.U32.HI R15, RZ, 0x8, R15 ;  /* 0x00000008ff0f7819 */ /* 0x000fe4000001160f */
[----:B------:R-:W-:Y:S02]  /*7ddd0*/  SHF.R.U32.HI R17, RZ, 0x8, R17 ;  /* 0x00000008ff117819 */ /* 0x000fe40000011611 */
[----:B------:R-:W-:Y:S02]  /*7dde0*/  SHF.R.U32.HI R13, RZ, 0x8, R13 ;  /* 0x00000008ff0d7819 */ /* 0x000fe4000001160d */
[----:B------:R-:W-:Y:S02]  /*7ddf0*/  LOP3.LUT R15, R15, 0xffff, RZ, 0xc0, !PT ;  /* 0x0000ffff0f0f7812 */ /* 0x000fe400078ec0ff */
[----:B------:R-:W-:Y:S02]  /*7de00*/  LOP3.LUT R13, R13, 0xffff, RZ, 0xc0, !PT ;  /* 0x0000ffff0d0d7812 */ /* 0x000fe400078ec0ff */
[----:B------:R-:W-:-:S02]  /*7de10*/  LOP3.LUT R17, R17, 0xffff, RZ, 0xc0, !PT ;  /* 0x0000ffff11117812 */ /* 0x000fc400078ec0ff */
[----:B--2---:R-:W-:-:S04]  /*7de20*/  SHF.R.U32.HI R11, RZ, 0x8, R11 ;  /* 0x00000008ff0b7819 */ /* 0x004fc8000001160b */
[----:B------:R-:W-:Y:S02]  /*7de30*/  LOP3.LUT R11, R11, 0xffff, RZ, 0xc0, !PT ;  /* 0x0000ffff0b0b7812 */ /* 0x000fe400078ec0ff */
[----:B-----5:R-:W-:-:S04]  /*7de40*/  SHF.R.U32.HI R6, RZ, 0x8, R6 ;  /* 0x00000008ff067819 */ /* 0x020fc80000011606 */
[----:B------:R-:W-:Y:S02]  /*7de50*/  LOP3.LUT R6, R6, 0xffff, RZ, 0xc0, !PT ;  /* 0x0000ffff06067812 */ /* 0x000fe400078ec0ff */
[----:B------:R-:W-:-:S04]  /*7de60*/  SHF.R.U32.HI R7, RZ, 0x8, R7 ;  /* 0x00000008ff077819 */ /* 0x000fc80000011607 */
[----:B------:R-:W-:Y:S02]  /*7de70*/  LOP3.LUT R7, R7, 0xffff, RZ, 0xc0, !PT ;  /* 0x0000ffff07077812 */ /* 0x000fe400078ec0ff */
[----:B------:R-:W-:Y:S02]  /*7de80*/  SHF.R.U32.HI R3, RZ, 0x8, R12 ;  /* 0x00000008ff037819 */ /* 0x000fe4000001160c */
[----:B------:R-:W2:Y:S01]  /*7de90*/  LDL.LU R12, [R1+0x38] ;  /* 0x00003800010c7983 */ /* 0x000ea20000300800 */
[----:B0-----:R-:W-:Y:S02]  /*7dea0*/  PRMT R0, R11, 0x3340, R7 ;  /* 0x000033400b007816 */ /* 0x001fe40000000007 */
[----:B------:R-:W-:Y:S01]  /*7deb0*/  LOP3.LUT R3, R3, 0xffff, RZ, 0xc0, !PT ;  /* 0x0000ffff03037812 */ /* 0x000fe200078ec0ff */
[----:B------:R-:W-:Y:S04]  /*7dec0*/  STL [R1+0x33d8], R29 ;  /* 0x0033d81d01007387 */ /* 0x000fe80000100800 */
[----:B------:R-:W-:Y:S04]  /*7ded0*/  STL [R1+0x33dc], R28 ;  /* 0x0033dc1c01007387 */ /* 0x000fe80000100800 */
[----:B------:R0:W-:Y:S01]  /*7dee0*/  STL [R1+0x1c], R0 ;  /* 0x00001c0001007387 */ /* 0x0001e20000100800 */
[----:B------:R-:W-:-:S02]  /*7def0*/  SHF.R.U32.HI R18, RZ, 0x8, R18 ;  /* 0x00000008ff127819 */ /* 0x000fc40000011612 */
[----:B0-----:R-:W-:Y:S02]  /*7df00*/  PRMT R0, R6, 0x3340, R3 ;  /* 0x0000334006007816 */ /* 0x001fe40000000003 */
[----:B------:R-:W-:Y:S02]  /*7df10*/  SHF.R.U32.HI R3, RZ, 0x8, R26 ;  /* 0x00000008ff037819 */ /* 0x000fe4000001161a */
[----:B------:R-:W-:Y:S01]  /*7df20*/  SHF.R.U32.HI R6, RZ, 0x8, R27 ;  /* 0x00000008ff067819 */ /* 0x000fe2000001161b */
[----:B------:R0:W-:Y:S01]  /*7df30*/  STL [R1+0x24], R0 ;  /* 0x0000240001007387 */ /* 0x0001e20000100800 */
[----:B------:R-:W-:Y:S02]  /*7df40*/  LOP3.LUT R3, R3, 0xffff, RZ, 0xc0, !PT ;  /* 0x0000ffff03037812 */ /* 0x000fe400078ec0ff */
[----:B------:R-:W-:Y:S01]  /*7df50*/  LOP3.LUT R18, R18, 0xffff, RZ, 0xc0, !PT ;  /* 0x0000ffff12127812 */ /* 0x000fe200078ec0ff */
[----:B------:R-:W4:Y:S01]  /*7df60*/  LDL.LU R29, [R1+0x5c] ;  /* 0x00005c00011d7983 */ /* 0x000f220000300800 */
[----:B------:R-:W-:-:S02]  /*7df70*/  LOP3.LUT R6, R6, 0xffff, RZ, 0xc0, !PT ;  /* 0x0000ffff06067812 */ /* 0x000fc400078ec0ff */
[--C-:B------:R-:W-:Y:S01]  /*7df80*/  PRMT R27, R3, 0x3340, R1.reuse ;  /* 0x00003340031b7816 */ /* 0x100fe20000000001 */
[----:B0-----:R-:W5:Y:S01]  /*7df90*/  LDL.LU R0, [R1+0x44] ;  /* 0x0000440001007983 */ /* 0x001f620000300800 */
[----:B------:R-:W-:Y:S02]  /*7dfa0*/  PRMT R26, R18, 0x3340, R1 ;  /* 0x00003340121a7816 */ /* 0x000fe40000000001 */
[----:B------:R-:W-:Y:S02]  /*7dfb0*/  PRMT R3, R6, 0x3340, R15 ;  /* 0x0000334006037816 */ /* 0x000fe4000000000f */
[----:B------:R-:W-:Y:S01]  /*7dfc0*/  PRMT R6, R17, 0x3340, R13 ;  /* 0x0000334011067816 */ /* 0x000fe2000000000d */
[----:B------:R0:W-:Y:S04]  /*7dfd0*/  STL [R1+0x33d0], R27 ;  /* 0x0033d01b01007387 */ /* 0x0001e80000100800 */
[----:B------:R-:W-:Y:S04]  /*7dfe0*/  STL [R1+0x33e0], R26 ;  /* 0x0033e01a01007387 */ /* 0x000fe80000100800 */
[----:B------:R3:W-:Y:S04]  /*7dff0*/  STL [R1+0x10], R3 ;  /* 0x0000100301007387 */ /* 0x0007e80000100800 */
[----:B------:R2:W-:Y:S04]  /*7e000*/  STL [R1+0x14], R6 ;  /* 0x0000140601007387 */ /* 0x0005e80000100800 */
[----:B0-----:R-:W5:Y:S04]  /*7e010*/  LDL.LU R27, [R1+0x70] ;  /* 0x00007000011b7983 */ /* 0x001f680000300800 */
[----:B------:R-:W5:Y:S04]  /*7e020*/  LDL.LU R11, [R1+0x7c] ;  /* 0x00007c00010b7983 */ /* 0x000f680000300800 */
[----:B------:R-:W5:Y:S04]  /*7e030*/  LDL.LU R7, [R1+0x78] ;  /* 0x0000780001077983 */ /* 0x000f680000300800 */
[----:B------:R-:W5:Y:S01]  /*7e040*/  LDL.LU R23, [R1+0x74] ;  /* 0x0000740001177983 */ /* 0x000f620000300800 */
[----:B---3--:R-:W-:-:S02]  /*7e050*/  SHF.R.U32.HI R3, RZ, 0x8, R25 ;  /* 0x00000008ff037819 */ /* 0x008fc40000011619 */
[----:B------:R-:W-:Y:S02]  /*7e060*/  SHF.R.U32.HI R20, RZ, 0x8, R20 ;  /* 0x00000008ff147819 */ /* 0x000fe40000011614 */
[----:B------:R-:W-:Y:S02]  /*7e070*/  SHF.R.U32.HI R24, RZ, 0x8, R24 ;  /* 0x00000008ff187819 */ /* 0x000fe40000011618 */
[----:B------:R-:W-:Y:S02]  /*7e080*/  LOP3.LUT R3, R3, 0xffff, RZ, 0xc0, !PT ;  /* 0x0000ffff03037812 */ /* 0x000fe400078ec0ff */
[----:B------:R-:W-:Y:S02]  /*7e090*/  LOP3.LUT R24, R24, 0xffff, RZ, 0xc0, !PT ;  /* 0x0000ffff18187812 */ /* 0x000fe400078ec0ff */
[----:B------:R-:W-:Y:S02]  /*7e0a0*/  LOP3.LUT R20, R20, 0xffff, RZ, 0xc0, !PT ;  /* 0x0000ffff14147812 */ /* 0x000fe400078ec0ff */
[----:B------:R-:W-:-:S02]  /*7e0b0*/  SHF.R.U32.HI R4, RZ, 0x8, R4 ;  /* 0x00000008ff047819 */ /* 0x000fc40000011604 */
[----:B------:R-:W-:Y:S02]  /*7e0c0*/  SHF.R.U32.HI R22, RZ, 0x8, R22 ;  /* 0x00000008ff167819 */ /* 0x000fe40000011616 */
[----:B------:R-:W-:Y:S02]  /*7e0d0*/  LOP3.LUT R4, R4, 0xffff, RZ, 0xc0, !PT ;  /* 0x0000ffff04047812 */ /* 0x000fe400078ec0ff */
[----:B------:R-:W-:Y:S02]  /*7e0e0*/  LOP3.LUT R22, R22, 0xffff, RZ, 0xc0, !PT ;  /* 0x0000ffff16167812 */ /* 0x000fe400078ec0ff */
[----:B------:R-:W-:Y:S02]  /*7e0f0*/  SHF.R.U32.HI R16, RZ, 0x8, R16 ;  /* 0x00000008ff107819 */ /* 0x000fe40000011610 */
[----:B--2---:R-:W-:-:S04]  /*7e100*/  SHF.R.U32.HI R6, RZ, 0x8, R12 ;  /* 0x00000008ff067819 */ /* 0x004fc8000001160c */
[----:B------:R-:W-:-:S04]  /*7e110*/  LOP3.LUT R6, R6, 0xffff, RZ, 0xc0, !PT ;  /* 0x0000ffff06067812 */ /* 0x000fc800078ec0ff */
[----:B------:R-:W-:Y:S02]  /*7e120*/  PRMT R25, R3, 0x3340, R6 ;  /* 0x0000334003197816 */ /* 0x000fe40000000006 */
[----:B------:R-:W-:-:S03]  /*7e130*/  PRMT R3, R20, 0x3340, R24 ;  /* 0x0000334014037816 */ /* 0x000fc60000000018 */
[----:B------:R-:W-:Y:S04]  /*7e140*/  STL [R1+0x33cc], R25 ;  /* 0x0033cc1901007387 */ /* 0x000fe80000100800 */
[----:B------:R4:W-:Y:S01]  /*7e150*/  STL [R1+0xc], R3 ;  /* 0x00000c0301007387 */ /* 0x0009e20000100800 */
[----:B------:R-:W-:-:S03]  /*7e160*/  PRMT R24, R4, 0x3340, R22 ;  /* 0x0000334004187816 */ /* 0x000fc60000000016 */
[----:B------:R-:W2:Y:S04]  /*7e170*/  LDL.LU R26, [R1+0x58] ;  /* 0x00005800011a7983 */ /* 0x000ea80000300800 */
[----:B------:R-:W3:Y:S01]  /*7e180*/  LDL.LU R28, [R1+0x40] ;  /* 0x00004000011c7983 */ /* 0x000ee20000300800 */
[----:B----4-:R-:W-:-:S03]  /*7e190*/  SHF.R.U32.HI R3, RZ, 0x8, R29 ;  /* 0x00000008ff037819 */ /* 0x010fc6000001161d */
[----:B------:R-:W4:Y:S01]  /*7e1a0*/  LDL.LU R29, [R1+0x30] ;  /* 0x00003000011d7983 */ /* 0x000f220000300800 */
[----:B-----5:R-:W-:Y:S02]  /*7e1b0*/  SHF.R.U32.HI R6, RZ, 0x8, R0 ;  /* 0x00000008ff067819 */ /* 0x020fe40000011600 */
[----:B------:R-:W-:Y:S01]  /*7e1c0*/  LOP3.LUT R3, R3, 0xffff, RZ, 0xc0, !PT ;  /* 0x0000ffff03037812 */ /* 0x000fe200078ec0ff */
[----:B------:R-:W5:Y:S01]  /*7e1d0*/  LDL.LU R0, [R1+0x28] ;  /* 0x0000280001007983 */ /* 0x000f620000300800 */
[----:B------:R-:W-:-:S04]  /*7e1e0*/  LOP3.LUT R6, R6, 0xffff, RZ, 0xc0, !PT ;  /* 0x0000ffff06067812 */ /* 0x000fc800078ec0ff */
[----:B------:R-:W-:Y:S01]  /*7e1f0*/  PRMT R3, R3, 0x3340, R6 ;  /* 0x0000334003037816 */ /* 0x000fe20000000006 */
[----:B------:R-:W-:Y:S01]  /*7e200*/  STL [R1+0x33c8], R24 ;  /* 0x0033c81801007387 */ /* 0x000fe20000100800 */
[----:B------:R-:W-:-:S03]  /*7e210*/  LOP3.LUT R12, R16, 0xffff, RZ, 0xc0, !PT ;  /* 0x0000ffff100c7812 */ /* 0x000fc600078ec0ff */
[----:B------:R0:W-:Y:S04]  /*7e220*/  STL [R1+0x4], R3 ;  /* 0x0000040301007387 */ /* 0x0001e80000100800 */
[----:B------:R-:W5:Y:S01]  /*7e230*/  LDL.LU R18, [R1+0x34] ;  /* 0x0000340001127983 */ /* 0x000f620000300800 */
[----:B------:R-:W-:-:S03]  /*7e240*/  SHF.R.U32.HI R16, RZ, 0x8, R27 ;  /* 0x00000008ff107819 */ /* 0x000fc6000001161b */
[----:B------:R-:W5:Y:S01]  /*7e250*/  LDL.LU R27, [R1+0x84] ;  /* 0x00008400011b7983 */ /* 0x000f620000300800 */
[----:B0-----:R-:W-:-:S03]  /*7e260*/  SHF.R.U32.HI R3, RZ, 0x8, R23 ;  /* 0x00000008ff037819 */ /* 0x001fc60000011617 */
[----:B------:R-:W5:Y:S01]  /*7e270*/  LDL.LU R23, [R1+0x60] ;  /* 0x0000600001177983 */ /* 0x000f620000300800 */
[----:B------:R-:W-:Y:S02]  /*7e280*/  SHF.R.U32.HI R4, RZ, 0x8, R11 ;  /* 0x00000008ff047819 */ /* 0x000fe4000001160b */
[----:B------:R-:W-:Y:S01]  /*7e290*/  SHF.R.U32.HI R7, RZ, 0x8, R7 ;  /* 0x00000008ff077819 */ /* 0x000fe20000011607 */
[----:B------:R-:W5:Y:S01]  /*7e2a0*/  LDL.LU R20, [R1+0x54] ;  /* 0x0000540001147983 */ /* 0x000f620000300800 */
[----:B------:R-:W-:Y:S02]  /*7e2b0*/  SHF.R.U32.HI R11, RZ, 0x8, R10 ;  /* 0x00000008ff0b7819 */ /* 0x000fe4000001160a */
[----:B------:R-:W-:Y:S01]  /*7e2c0*/  LOP3.LUT R7, R7, 0xffff, RZ, 0xc0, !PT ;  /* 0x0000ffff07077812 */ /* 0x000fe200078ec0ff */
[----:B------:R-:W5:Y:S01]  /*7e2d0*/  LDL.LU R25, [R1+0x8] ;  /* 0x0000080001197983 */ /* 0x000f620000300800 */
[----:B------:R-:W-:Y:S02]  /*7e2e0*/  LOP3.LUT R10, R4, 0xffff, RZ, 0xc0, !PT ;  /* 0x0000ffff040a7812 */ /* 0x000fe400078ec0ff */
[----:B------:R-:W-:-:S02]  /*7e2f0*/  LOP3.LUT R3, R3, 0xffff, RZ, 0xc0, !PT ;  /* 0x0000ffff03037812 */ /* 0x000fc400078ec0ff */
[----:B------:R-:W-:Y:S02]  /*7e300*/  SHF.R.U32.HI R6, RZ, 0x8, R2 ;  /* 0x00000008ff067819 */ /* 0x000fe40000011602 */
[----:B------:R-:W-:Y:S02]  /*7e310*/  PRMT R7, R10, 0x3340, R7 ;  /* 0x000033400a077816 */ /* 0x000fe40000000007 */
[----:B------:R-:W-:Y:S02]  /*7e320*/  PRMT R3, R3, 0x3340, R1 ;  /* 0x0000334003037816 */ /* 0x000fe40000000001 */
[----:B------:R-:W-:Y:S02]  /*7e330*/  LOP3.LUT R4, R11, 0xffff, RZ, 0xc0, !PT ;  /* 0x0000ffff0b047812 */ /* 0x000fe400078ec0ff */
[----:B------:R-:W-:Y:S02]  /*7e340*/  LOP3.LUT R6, R6, 0xffff, RZ, 0xc0, !PT ;  /* 0x0000ffff06067812 */ /* 0x000fe400078ec0ff */
[----:B------:R-:W-:-:S02]  /*7e350*/  LOP3.LUT R2, R16, 0xffff, RZ, 0xc0, !PT ;  /* 0x0000ffff10027812 */ /* 0x000fc400078ec0ff */
[----:B------:R-:W-:Y:S01]  /*7e360*/  SHF.R.U32.HI R11, RZ, 0x8, R5 ;  /* 0x00000008ff0b7819 */ /* 0x000fe20000011605 */
[----:B------:R4:W-:Y:S01]  /*7e370*/  STL [R1], R7 ;  /* 0x0000000701007387 */ /* 0x0009e20000100800 */
[----:B------:R-:W-:Y:S02]  /*7e380*/  SHF.R.U32.HI R16, RZ, 0x8, R9 ;  /* 0x00000008ff107819 */ /* 0x000fe40000011609 */
[----:B------:R-:W-:Y:S01]  /*7e390*/  SHF.R.U32.HI R21, RZ, 0x8, R21 ;  /* 0x00000008ff157819 */ /* 0x000fe20000011615 */
[----:B------:R0:W-:Y:S01]  /*7e3a0*/  STL [R1+0x33c4], R3 ;  /* 0x0033c40301007387 */ /* 0x0001e20000100800 */
[----:B------:R-:W-:Y:S02]  /*7e3b0*/  PRMT R4, R6, 0x3340, R4 ;  /* 0x0000334006047816 */ /* 0x000fe40000000004 */
[----:B------:R-:W-:Y:S02]  /*7e3c0*/  LOP3.LUT R16, R16, 0xffff, RZ, 0xc0, !PT ;  /* 0x0000ffff10107812 */ /* 0x000fe400078ec0ff */
[----:B------:R-:W-:-:S02]  /*7e3d0*/  LOP3.LUT R13, R21, 0xffff, RZ, 0xc0, !PT ;  /* 0x0000ffff150d7812 */ /* 0x000fc400078ec0ff */
[----:B--2---:R-:W-:Y:S02]  /*7e3e0*/  SHF.R.U32.HI R10, RZ, 0x8, R26 ;  /* 0x00000008ff0a7819 */ /* 0x004fe4000001161a */
[----:B------:R-:W2:Y:S01]  /*7e3f0*/  LDL.LU R26, [R1+0xe0] ;  /* 0x0000e000011a7983 */ /* 0x000ea20000300800 */
[----:B---3--:R-:W-:-:S03]  /*7e400*/  SHF.R.U32.HI R6, RZ, 0x8, R28 ;  /* 0x00000008ff067819 */ /* 0x008fc6000001161c */
[----:B------:R-:W3:Y:S01]  /*7e410*/  LDL.LU R28, [R1+0xd8] ;  /* 0x0000d800011c7983 */ /* 0x000ee20000300800 */
[----:B----4-:R-:W-:-:S03]  /*7e420*/  SHF.R.U32.HI R7, RZ, 0x8, R29 ;  /* 0x00000008ff077819 */ /* 0x010fc6000001161d */
[----:B------:R-:W4:Y:S01]  /*7e430*/  LDL.LU R29, [R1+0xd0] ;  /* 0x0000d000011d7983 */ /* 0x000f220000300800 */
[----:B-----5:R-:W-:-:S03]  /*7e440*/  SHF.R.U32.HI R5, RZ, 0x8, R0 ;  /* 0x00000008ff057819 */ /* 0x020fc60000011600 */
[----:B------:R-:W5:Y:S01]  /*7e450*/  LDL.LU R0, [R1+0xcc] ;  /* 0x0000cc0001007983 */ /* 0x000f620000300800 */
[----:B------:R-:W-:-:S03]  /*7e460*/  LOP3.LUT R9, R5, 0xffff, RZ, 0xc0, !PT ;  /* 0x0000ffff05097812 */ /* 0x000fc600078ec0ff */
[----:B------:R-:W5:Y:S01]  /*7e470*/  LDL.LU R21, [R1+0x50] ;  /* 0x0000500001157983 */ /* 0x000f620000300800 */
[----:B------:R-:W-:-:S03]  /*7e480*/  PRMT R16, R9, 0x3340, R16 ;  /* 0x0000334009107816 */ /* 0x000fc60000000010 */
[----:B------:R-:W5:Y:S01]  /*7e490*/  LDL.LU R22, [R1+0x80] ;  /* 0x0000800001167983 */ /* 0x000f620000300800 */
[----:B------:R-:W-:Y:S02]  /*7e4a0*/  SHF.R.U32.HI R17, RZ, 0x8, R18 ;  /* 0x00000008ff117819 */ /* 0x000fe40000011612 */
[----:B------:R-:W-:Y:S02]  /*7e4b0*/  SHF.R.U32.HI R9, RZ, 0x8, R27 ;  /* 0x00000008ff097819 */ /* 0x000fe4000001161b */
[----:B------:R-:W-:Y:S02]  /*7e4c0*/  SHF.R.U32.HI R18, RZ, 0x8, R23 ;  /* 0x00000008ff127819 */ /* 0x000fe40000011617 */
[----:B------:R-:W5:Y:S04]  /*7e4d0*/  LDL.LU R23, [R1+0x88] ;  /* 0x0000880001177983 */ /* 0x000f680000300800 */
[----:B------:R-:W5:Y:S01]  /*7e4e0*/  LDL.LU R27, [R1+0x68] ;  /* 0x00006800011b7983 */ /* 0x000f620000300800 */
[----:B------:R-:W-:-:S02]  /*7e4f0*/  SHF.R.U32.HI R19, RZ, 0x8, R19 ;  /* 0x00000008ff137819 */ /* 0x000fc40000011613 */
[----:B------:R-:W-:Y:S02]  /*7e500*/  LOP3.LUT R6, R6, 0xffff, RZ, 0xc0, !PT ;  /* 0x0000ffff06067812 */ /* 0x000fe400078ec0ff */
[----:B------:R-:W-:Y:S02]  /*7e510*/  LOP3.LUT R10, R10, 0xffff, RZ, 0xc0, !PT ;  /* 0x0000ffff0a0a7812 */ /* 0x000fe400078ec0ff */
[----:B------:R-:W-:Y:S02]  /*7e520*/  LOP3.LUT R15, R19, 0xffff, RZ, 0xc0, !PT ;  /* 0x0000ffff130f7812 */ /* 0x000fe400078ec0ff */
[----:B------:R-:W-:Y:S02]  /*7e530*/  LOP3.LUT R11, R11, 0xffff, RZ, 0xc0, !PT ;  /* 0x0000ffff0b0b7812 */ /* 0x000fe400078ec0ff */
[----:B------:R-:W-:Y:S02]  /*7e540*/  PRMT R6, R10, 0x3340, R6 ;  /* 0x000033400a067816 */ /* 0x000fe40000000006 */
[----:B------:R-:W-:-:S02]  /*7e550*/  SHF.R.U32.HI R19, RZ, 0x8, R20 ;  /* 0x00000008ff137819 */ /* 0x000fc40000011614 */
[----:B------:R-:W-:Y:S02]  /*7e560*/  SHF.R.U32.HI R10, RZ, 0x8, R25 ;  /* 0x00000008ff0a7819 */ /* 0x000fe40000011619 */
[----:B------:R-:W-:Y:S02]  /*7e570*/  SHF.R.U32.HI R20, RZ, 0x8, R8 ;  /* 0x00000008ff147819 */ /* 0x000fe40000011608 */
[----:B------:R-:W-:Y:S02]  /*7e580*/  LOP3.LUT R9, R9, 0xffff, RZ, 0xc0, !PT ;  /* 0x0000ffff09097812 */ /* 0x000fe400078ec0ff */
[----:B------:R-:W-:Y:S02]  /*7e590*/  LOP3.LUT R18, R18, 0xffff, RZ, 0xc0, !PT ;  /* 0x0000ffff12127812 */ /* 0x000fe400078ec0ff */
[----:B------:R-:W-:Y:S02]  /*7e5a0*/  PRMT R5, R11, 0x3340, R1 ;  /* 0x000033400b057816 */ /* 0x000fe40000000001 */
[----:B------:R-:W-:Y:S01]  /*7e5b0*/  LOP3.LUT R20, R20, 0xffff, RZ, 0xc0, !PT ;  /* 0x0000ffff14147812 */ /* 0x000fe200078ec0ff */
[----:B------:R-:W5:Y:S01]  /*7e5c0*/  LDL.LU R11, [R1+0x90] ;  /* 0x00009000010b7983 */ /* 0x000f620000300800 */
[----:B------:R-:W-:-:S02]  /*7e5d0*/  LOP3.LUT R8, R10, 0xffff, RZ, 0xc0, !PT ;  /* 0x0000ffff0a087812 */ /* 0x000fc400078ec0ff */
[----:B------:R-:W-:Y:S01]  /*7e5e0*/  PRMT R18, R9, 0x3340, R18 ;  /* 0x0000334009127816 */ /* 0x000fe20000000012 */
[----:B------:R-:W5:Y:S01]  /*7e5f0*/  LDL.LU R10, [R1+0xb8] ;  /* 0x0000b800010a7983 */ /* 0x000f620000300800 */
[----:B------:R-:W-:-:S03]  /*7e600*/  PRMT R20, R8, 0x3340, R20 ;  /* 0x0000334008147816 */ /* 0x000fc60000000014 */
[----:B------:R-:W5:Y:S04]  /*7e610*/  LDL.LU R9, [R1+0xc0] ;  /* 0x0000c00001097983 */ /* 0x000f680000300800 */
[----:B------:R-:W5:Y:S01]  /*7e620*/  LDL.LU R25, [R1+0x14] ;  /* 0x0000140001197983 */ /* 0x000f620000300800 */
[----:B--2---:R-:W-:Y:S02]  /*7e630*/  LOP3.LUT R26, R26, 0xffff, RZ, 0xc0, !PT ;  /* 0x0000ffff1a1a7812 */ /* 0x004fe400078ec0ff */
[----:B---3--:R-:W-:-:S03]  /*7e640*/  LOP3.LUT R28, R28, 0xffff, RZ, 0xc0, !PT ;  /* 0x0000ffff1c1c7812 */ /* 0x008fc600078ec0ff */
[----:B------:R1:W-:Y:S04]  /*7e650*/  STL [R1+0x20], R26 ;  /* 0x0000201a01007387 */ /* 0x0003e80000100800 */
[----:B------:R-:W2:Y:S01]  /*7e660*/  LDL.LU R24, [R1+0xc] ;  /* 0x00000c0001187983 */ /* 0x000ea20000300800 */
[----:B----4-:R-:W-:-:S03]  /*7e670*/  LOP3.LUT R29, R29, 0xffff, RZ, 0xc0, !PT ;  /* 0x0000ffff1d1d7812 */ /* 0x010fc600078ec0ff */
[----:B------:R3:W-:Y:S01]  /*7e680*/  STL [R1+0x28], R28 ;  /* 0x0000281c01007387 */ /* 0x0007e20000100800 */
[----:B-----5:R-:W-:-:S03]  /*7e690*/  LOP3.LUT R0, R0, 0xffff, RZ, 0xc0, !PT ;  /* 0x0000ffff00007812 */ /* 0x020fc600078ec0ff */
[----:B------:R4:W-:Y:S04]  /*7e6a0*/  STL [R1+0x2c], R29 ;  /* 0x00002c1d01007387 */ /* 0x0009e80000100800 */
[----:B0-----:R-:W5:Y:S04]  /*7e6b0*/  LDL.LU R3, [R1+0x4] ;  /* 0x0000040001037983 */ /* 0x001f680000300800 */
[----:B------:R0:W-:Y:S01]  /*7e6c0*/  STL [R1+0x30], R0 ;  /* 0x0000300001007387 */ /* 0x0001e20000100800 */
[----:B------:R-:W-:-:S04]  /*7e6d0*/  SHF.R.U32.HI R8, RZ, 0x8, R27 ;  /* 0x00000008ff087819 */ /* 0x000fc8000001161b */
[----:B------:R-:W-:Y:S02]  /*7e6e0*/  LOP3.LUT R27, R8, 0xffff, RZ, 0xc0, !PT ;  /* 0x0000ffff081b7812 */ /* 0x000fe400078ec0ff */
[----:B------:R-:W2:Y:S01]  /*7e6f0*/  LDL.LU R8, [R1+0xc8] ;  /* 0x0000c80001087983 */ /* 0x000ea20000300800 */
[----:B------:R-:W-:Y:S02]  /*7e700*/  PRMT R11, R11, 0x4210, R0 ;  /* 0x000042100b0b7816 */ /* 0x000fe40000000000 */
[----:B------:R-:W-:Y:S02]  /*7e710*/  PRMT R10, R10, 0x4210, R29 ;  /* 0x000042100a0a7816 */ /* 0x000fe4000000001d */
[----:B------:R-:W-:Y:S02]  /*7e720*/  PRMT R9, R9, 0x4210, R28 ;  /* 0x0000421009097816 */ /* 0x000fe4000000001c */
[----:B--2---:R-:W-:Y:S02]  /*7e730*/  PRMT R8, R8, 0x4210, R26 ;  /* 0x0000421008087816 */ /* 0x004fe4000000001a */
[----:B-1----:R-:W2:Y:S04]  /*7e740*/  LDL.LU R26, [R1+0x33e0] ;  /* 0x0033e000011a7983 */ /* 0x002ea80000300800 */
[----:B---3--:R-:W3:Y:S04]  /*7e750*/  LDL.LU R28, [R1+0x33dc] ;  /* 0x0033dc00011c7983 */ /* 0x008ee80000300800 */
[----:B----4-:R-:W4:Y:S04]  /*7e760*/  LDL.LU R29, [R1+0x33d8] ;  /* 0x0033d800011d7983 */ /* 0x010f280000300800 */
[----:B0-----:R-:W2:Y:S01]  /*7e770*/  LDL.LU R0, [R1+0x33d4] ;  /* 0x0033d40001007983 */ /* 0x001ea20000300800 */
[----:B------:R-:W-:-:S02]  /*7e780*/  SHF.R.U32.HI R22, RZ, 0x8, R22 ;  /* 0x00000008ff167819 */ /* 0x000fc40000011616 */
[----:B------:R-:W-:Y:S02]  /*7e790*/  SHF.R.U32.HI R23, RZ, 0x8, R23 ;  /* 0x00000008ff177819 */ /* 0x000fe40000011617 */
[----:B------:R-:W-:Y:S02]  /*7e7a0*/  LOP3.LUT R22, R22, 0xffff, RZ, 0xc0, !PT ;  /* 0x0000ffff16167812 */ /* 0x000fe400078ec0ff */
[----:B------:R-:W-:-:S04]  /*7e7b0*/  LOP3.LUT R23, R23, 0xffff, RZ, 0xc0, !PT ;  /* 0x0000ffff17177812 */ /* 0x000fc800078ec0ff */
[----:B------:R-:W-:Y:S02]  /*7e7c0*/  PRMT R22, R23, 0x3340, R22 ;  /* 0x0000334017167816 */ /* 0x000fe40000000016 */
[--C-:B------:R-:W-:Y:S02]  /*7e7d0*/  PRMT R23, R27, 0x3340, R1.reuse ;  /* 0x000033401b177816 */ /* 0x100fe40000000001 */
[----:B------:R-:W3:Y:S04]  /*7e7e0*/  LDL.LU R27, [R1+0x33d0] ;  /* 0x0033d000011b7983 */ /* 0x000ee80000300800 */
[----:B--2---:R0:W-:Y:S04]  /*7e7f0*/  STSM.16.M88.4 [R0], R8 ;  /* 0x0000000800007844 */ /* 0x0041e80000000200 */
[----:B0-----:R-:W4:Y:S04]  /*7e800*/  LDL.LU R8, [R1+0x18] ;  /* 0x0000180001087983 */ /* 0x001f280000300800 */
[----:B------:R-:W3:Y:S04]  /*7e810*/  LDL.LU R9, [R1+0x1c] ;  /* 0x00001c0001097983 */ /* 0x000ee80000300800 */
[----:B------:R-:W2:Y:S04]  /*7e820*/  LDL.LU R10, [R1+0x24] ;  /* 0x00002400010a7983 */ /* 0x000ea80000300800 */
[----:B------:R-:W5:Y:S01]  /*7e830*/  LDL.LU R11, [R1+0x10] ;  /* 0x00001000010b7983 */ /* 0x000f620000300800 */
[----:B------:R-:W-:-:S04]  /*7e840*/  PRMT R12, R12, 0x3340, R1 ;  /* 0x000033400c0c7816 */ /* 0x000fc80000000001 */
[----:B------:R-:W-:Y:S02]  /*7e850*/  PRMT R12, R25, 0x5410, R12 ;  /* 0x00005410190c7816 */ /* 0x000fe4000000000c */
[----:B------:R-:W-:Y:S02]  /*7e860*/  SHF.R.U32.HI R14, RZ, 0x8, R14 ;  /* 0x00000008ff0e7819 */ /* 0x000fe4000001160e */
[--C-:B------:R-:W-:Y:S02]  /*7e870*/  PRMT R13, R13, 0x3340, R1.reuse ;  /* 0x000033400d0d7816 */ /* 0x100fe40000000001 */
[--C-:B------:R-:W-:Y:S02]  /*7e880*/  PRMT R15, R15, 0x3340, R1.reuse ;  /* 0x000033400f0f7816 */ /* 0x100fe40000000001 */
[----:B------:R-:W-:Y:S02]  /*7e890*/  PRMT R2, R2, 0x3340, R1 ;  /* 0x0000334002027816 */ /* 0x000fe40000000001 */
[----:B------:R-:W-:-:S02]  /*7e8a0*/  LOP3.LUT R7, R7, 0xffff, RZ, 0xc0, !PT ;  /* 0x0000ffff07077812 */ /* 0x000fc400078ec0ff */
[----:B------:R-:W-:Y:S02]  /*7e8b0*/  LOP3.LUT R17, R17, 0xffff, RZ, 0xc0, !PT ;  /* 0x0000ffff11117812 */ /* 0x000fe400078ec0ff */
[----:B------:R-:W-:Y:S02]  /*7e8c0*/  SHF.R.U32.HI R21, RZ, 0x8, R21 ;  /* 0x00000008ff157819 */ /* 0x000fe40000011615 */
[----:B------:R-:W-:Y:S01]  /*7e8d0*/  LOP3.LUT R19, R19, 0xffff, RZ, 0xc0, !PT ;  /* 0x0000ffff13137812 */ /* 0x000fe200078ec0ff */
[----:B------:R-:W-:Y:S01]  /*7e8e0*/  BAR.SYNC.DEFER_BLOCKING 0x0 ;  /* 0x0000000000007b1d */ /* 0x000fe20000010000 */
[----:B----4-:R-:W-:-:S05]  /*7e8f0*/  PRMT R8, R8, 0x5410, R29 ;  /* 0x0000541008087816 */ /* 0x010fca000000001d */
[----:B------:R-:W4:Y:S01]  /*7e900*/  LDL.LU R29, [R1] ;  /* 0x00000000011d7983 */ /* 0x000f220000300800 */
[----:B---3--:R-:W-:-:S03]  /*7e910*/  PRMT R9, R9, 0x5410, R28 ;  /* 0x0000541009097816 */ /* 0x008fc6000000001c */
[----:B------:R-:W3:Y:S01]  /*7e920*/  LDL.LU R28, [R1+0xb4] ;  /* 0x0000b400011c7983 */ /* 0x000ee20000300800 */
[----:B--2---:R-:W-:-:S03]  /*7e930*/  PRMT R10, R10, 0x5410, R27 ;  /* 0x000054100a0a7816 */ /* 0x004fc6000000001b */
[----:B------:R-:W2:Y:S01]  /*7e940*/  LDL.LU R27, [R1+0xec] ;  /* 0x0000ec00011b7983 */ /* 0x000ea20000300800 */
[----:B-----5:R-:W-:-:S03]  /*7e950*/  PRMT R11, R11, 0x5410, R26 ;  /* 0x000054100b0b7816 */ /* 0x020fc6000000001a */
[----:B------:R-:W5:Y:S04]  /*7e960*/  LDL.LU R26, [R1+0xf0] ;  /* 0x0000f000011a7983 */ /* 0x000f680000300800 */
[----:B------:R-:W2:Y:S01]  /*7e970*/  LDL.LU R25, [R1+0x33cc] ;  /* 0x0033cc0001197983 */ /* 0x000ea20000300800 */
[----:B------:R-:W-:-:S04]  /*7e980*/  LOP3.LUT R14, R14, 0xffff, RZ, 0xc0, !PT ;  /* 0x0000ffff0e0e7812 */ /* 0x000fc800078ec0ff */
[----:B------:R-:W-:-:S04]  /*7e990*/  PRMT R14, R14, 0x3340, R1 ;  /* 0x000033400e0e7816 */ /* 0x000fc80000000001 */
[----:B------:R-:W-:Y:S02]  /*7e9a0*/  PRMT R14, R24, 0x5410, R14 ;  /* 0x00005410180e7816 */ /* 0x000fe4000000000e */
[----:B--2---:R-:W-:Y:S02]  /*7e9b0*/  PRMT R13, R25, 0x5410, R13 ;  /* 0x00005410190d7816 */ /* 0x004fe4000000000d */
[----:B------:R-:W2:Y:S04]  /*7e9c0*/  LDL.LU R25, [R1+0x94] ;  /* 0x0000940001197983 */ /* 0x000ea80000300800 */
[----:B------:R-:W2:Y:S01]  /*7e9d0*/  LDL.LU R24, [R1+0x33c8] ;  /* 0x0033c80001187983 */ /* 0x000ea20000300800 */
[----:B------:R-:W-:Y:S02]  /*7e9e0*/  PRMT R2, R3, 0x5410, R2 ;  /* 0x0000541003027816 */ /* 0x000fe40000000002 */
[----:B--2---:R-:W-:-:S02]  /*7e9f0*/  PRMT R15, R24, 0x5410, R15 ;  /* 0x00005410180f7816 */ /* 0x004fc4000000000f */
[----:B------:R-:W2:Y:S04]  /*7ea00*/  LDL.LU R24, [R1+0x98] ;  /* 0x0000980001187983 */ /* 0x000ea80000300800 */
[----:B------:R-:W4:Y:S04]  /*7ea10*/  LDL.LU R3, [R1+0x33c4] ;  /* 0x0033c40001037983 */ /* 0x000f280000300800 */
[----:B------:R0:W-:Y:S04]  /*7ea20*/  STL [R1+0x24], R2 ;  /* 0x0000240201007387 */ /* 0x0001e80000100800 */
[----:B0-----:R-:W2:Y:S01]  /*7ea30*/  LDL.LU R2, [R1+0xa4] ;  /* 0x0000a40001027983 */ /* 0x001ea20000300800 */
[----:B------:R-:W-:-:S02]  /*7ea40*/  PRMT R7, R7, 0x3340, R1 ;  /* 0x0000334007077816 */ /* 0x000fc40000000001 */
[----:B------:R-:W-:-:S04]  /*7ea50*/  PRMT R17, R17, 0x3340, R1 ;  /* 0x0000334011117816 */ /* 0x000fc80000000001 */
[----:B------:R-:W-:Y:S02]  /*7ea60*/  PRMT R16, R16, 0x5410, R17 ;  /* 0x0000541010107816 */ /* 0x000fe40000000011 */
[----:B----4-:R-:W-:Y:S02]  /*7ea70*/  PRMT R29, R29, 0x5410, R3 ;  /* 0x000054101d1d7816 */ /* 0x010fe40000000003 */
[----:B------:R-:W4:Y:S04]  /*7ea80*/  LDL.LU R3, [R1+0x20] ;  /* 0x0000200001037983 */ /* 0x000f280000300800 */
[----:B------:R0:W-:Y:S02]  /*7ea90*/  STL [R1+0x1c], R29 ;  /* 0x00001c1d01007387 */ /* 0x0001e40000100800 */
[----:B0-----:R-:W-:-:S02]  /*7eaa0*/  PRMT R29, R4, 0x5410, R5 ;  /* 0x00005410041d7816 */ /* 0x001fc40000000005 */
[----:B------:R-:W3:Y:S04]  /*7eab0*/  LDL.LU R4, [R1+0x2c] ;  /* 0x00002c0001047983 */ /* 0x000ee80000300800 */
[----:B------:R-:W5:Y:S04]  /*7eac0*/  LDL.LU R5, [R1+0xa8] ;  /* 0x0000a80001057983 */ /* 0x000f680000300800 */
[----:B------:R0:W-:Y:S02]  /*7ead0*/  STL [R1+0x18], R29 ;  /* 0x0000181d01007387 */ /* 0x0001e40000100800 */
[----:B0-----:R-:W-:-:S02]  /*7eae0*/  PRMT R29, R6, 0x5410, R7 ;  /* 0x00005410061d7816 */ /* 0x001fc40000000007 */
[----:B------:R-:W5:Y:S04]  /*7eaf0*/  LDL.LU R6, [R1+0x28] ;  /* 0x0000280001067983 */ /* 0x000f680000300800 */
[----:B------:R-:W5:Y:S04]  /*7eb00*/  LDL.LU R7, [R1+0xb0] ;  /* 0x0000b00001077983 */ /* 0x000f680000300800 */
[----:B------:R0:W-:Y:S04]  /*7eb10*/  STL [R1+0x14], R29 ;  /* 0x0000141d01007387 */ /* 0x0001e80000100800 */
[----:B------:R-:W5:Y:S01]  /*7eb20*/  LDL.LU R17, [R1+0x30] ;  /* 0x0000300001117983 */ /* 0x000f620000300800 */
[----:B------:R-:W-:-:S02]  /*7eb30*/  LOP3.LUT R21, R21, 0xffff, RZ, 0xc0, !PT ;  /* 0x0000ffff15157812 */ /* 0x000fc400078ec0ff */
[--C-:B------:R-:W-:Y:S02]  /*7eb40*/  PRMT R19, R19, 0x3340, R1.reuse ;  /* 0x0000334013137816 */ /* 0x100fe40000000001 */
[----:B------:R-:W-:Y:S01]  /*7eb50*/  PRMT R21, R21, 0x3340, R1 ;  /* 0x0000334015157816 */ /* 0x000fe20000000001 */
[----:B------:R1:W-:Y:S01]  /*7eb60*/  STL [R1+0x10], R16 ;  /* 0x0000101001007387 */ /* 0x0003e20000100800 */
[----:B------:R-:W-:Y:S02]  /*7eb70*/  PRMT R18, R18, 0x5410, R19 ;  /* 0x0000541012127816 */ /* 0x000fe40000000013 */
[----:B0-----:R-:W-:-:S03]  /*7eb80*/  PRMT R29, R22, 0x5410, R23 ;  /* 0x00005410161d7816 */ /* 0x001fc60000000017 */
[----:B------:R-:W-:Y:S01]  /*7eb90*/  STL [R1+0x4], R18 ;  /* 0x0000041201007387 */ /* 0x000fe20000100800 */
[----:B-1----:R-:W-:-:S03]  /*7eba0*/  PRMT R16, R20, 0x5410, R21 ;  /* 0x0000541014107816 */ /* 0x002fc60000000015 */
[----:B------:R-:W-:Y:S04]  /*7ebb0*/  STL [R1+0x33c0], R29 ;  /* 0x0033c01d01007387 */ /* 0x000fe80000100800 */
[----:B------:R0:W-:Y:S01]  /*7ebc0*/  STL [R1], R16 ;  /* 0x0000001001007387 */ /* 0x0001e20000100800 */
[----:B--2---:R-:W-:Y:S02]  /*7ebd0*/  LOP3.LUT R20, R2, 0xffff, RZ, 0xc0, !PT ;  /* 0x0000ffff02147812 */ /* 0x004fe400078ec0ff */
[----:B------:R-:W-:Y:S02]  /*7ebe0*/  LOP3.LUT R2, R25, 0xffff, RZ, 0xc0, !PT ;  /* 0x0000ffff19027812 */ /* 0x000fe400078ec0ff */
[----:B----4-:R-:W-:Y:S02]  /*7ebf0*/  PRMT R8, R8, 0x5210, R3 ;  /* 0x0000521008087816 */ /* 0x010fe40000000003 */
[----:B------:R-:W1:Y:S01]  /*7ec00*/  S2R R3, SR_TID.X ;  /* 0x0000000000037919 */ /* 0x000e620000002100 */
[----:B---3--:R-:W-:-:S02]  /*7ec10*/  PRMT R10, R10, 0x5210, R4 ;  /* 0x000052100a0a7816 */ /* 0x008fc40000000004 */
[----:B-1----:R-:W-:-:S04]  /*7ec20*/  LOP3.LUT R4, R3, 0x3f, RZ, 0xc0, !PT ;  /* 0x0000003f03047812 */ /* 0x002fc800078ec0ff */
[----:B0-----:R-:W-:Y:S01]  /*7ec30*/  LEA R16, R4, UR6, 0x4 ;  /* 0x0000000604107c11 */ /* 0x001fe2000f8e20ff */
[----:B------:R-:W0:Y:S04]  /*7ec40*/  LDCU.64 UR6, c[0x0][0x398] ;  /* 0x00007300ff0677ac */ /* 0x000e280008000a00 */
[----:B------:R-:W-:Y:S01]  /*7ec50*/  STL [R1+0x38], R16 ;  /* 0x0000381001007387 */ /* 0x000fe20000100800 */
[----:B-----5:R-:W-:-:S03]  /*7ec60*/  PRMT R11, R11, 0x5210, R17 ;  /* 0x000052100b0b7816 */ /* 0x020fc60000000011 */
[----:B------:R-:W1:Y:S01]  /*7ec70*/  LDS.128 R16, [R16] ;  /* 0x0000000010107984 */ /* 0x000e620000000c00 */
[----:B------:R-:W-:Y:S02]  /*7ec80*/  LOP3.LUT R3, R24, 0xffff, RZ, 0xc0, !PT ;  /* 0x0000ffff18037812 */ /* 0x000fe400078ec0ff */
[----:B------:R-:W-:Y:S01]  /*7ec90*/  PRMT R9, R9, 0x5210, R6 ;  /* 0x0000521009097816 */ /* 0x000fe20000000006 */
[----:B------:R-:W-:Y:S01]  /*7eca0*/  BAR.SYNC.DEFER_BLOCKING 0x0 ;  /* 0x0000000000007b1d */ /* 0x000fe20000010000 */
[----:B------:R-:W-:Y:S02]  /*7ecb0*/  PRMT R6, R28, 0x4210, R3 ;  /* 0x000042101c067816 */ /* 0x000fe40000000003 */
[----:B------:R-:W-:-:S03]  /*7ecc0*/  LOP3.LUT R21, R5, 0xffff, RZ, 0xc0, !PT ;  /* 0x0000ffff05157812 */ /* 0x000fc600078ec0ff */
[----:B------:R-:W2:Y:S04]  /*7ecd0*/  LDL.LU R28, [R1+0x108] ;  /* 0x00010800011c7983 */ /* 0x000ea80000300800 */
[----:B------:R-:W3:Y:S01]  /*7ece0*/  LDL.LU R29, [R1+0x104] ;  /* 0x00010400011d7983 */ /* 0x000ee20000300800 */
[----:B------:R-:W-:-:S03]  /*7ecf0*/  PRMT R4, R26, 0x4210, R21 ;  /* 0x000042101a047816 */ /* 0x000fc60000000015 */
[----:B------:R-:W4:Y:S01]  /*7ed00*/  LDL.LU R22, [R1+0x100] ;  /* 0x0001000001167983 */ /* 0x000f220000300800 */
[----:B------:R-:W-:-:S03]  /*7ed10*/  PRMT R5, R27, 0x4210, R20 ;  /* 0x000042101b057816 */ /* 0x000fc60000000014 */
[----:B------:R-:W5:Y:S04]  /*7ed20*/  LDL.LU R23, [R1+0xfc] ;  /* 0x0000fc0001177983 */ /* 0x000f680000300800 */
[----:B------:R-:W2:Y:S04]  /*7ed30*/  LDL.LU R24, [R1+0xdc] ;  /* 0x0000dc0001187983 */ /* 0x000ea80000300800 */
[----:B------:R-:W2:Y:S04]  /*7ed40*/  LDL.LU R25, [R1+0xd4] ;  /* 0x0000d40001197983 */ /* 0x000ea80000300800 */
[----:B------:R-:W2:Y:S04]  /*7ed50*/  LDL.LU R26, [R1+0xac] ;  /* 0x0000ac00011a7983 */ /* 0x000ea80000300800 */
[----:B------:R-:W2:Y:S04]  /*7ed60*/  LDL.LU R27, [R1+0xa0] ;  /* 0x0000a000011b7983 */ /* 0x000ea80000300800 */
[----:B-1----:R-:W-:Y:S04]  /*7ed70*/  STL [R1+0x33b8], R16 ;  /* 0x0033b81001007387 */ /* 0x002fe80000100800 */
[----:B------:R1:W-:Y:S04]  /*7ed80*/  STL [R1+0x33a8], R17 ;  /* 0x0033a81101007387 */ /* 0x0003e80000100800 */
[----:B------:R0:W-:Y:S01]  /*7ed90*/  STL [R1+0x3398], R18 ;  /* 0x0033981201007387 */ /* 0x0001e20000100800 */
[----:B------:R-:W-:-:S02]  /*7eda0*/  PRMT R7, R7, 0x4210, R2 ;  /* 0x0000421007077816 */ /* 0x000fc40000000002 */
[----:B------:R-:W-:Y:S02]  /*7edb0*/  PRMT R12, R12, 0x5210, R21 ;  /* 0x000052100c0c7816 */ /* 0x000fe40000000015 */
[----:B------:R-:W-:Y:S01]  /*7edc0*/  PRMT R13, R13, 0x5210, R20 ;  /* 0x000052100d0d7816 */ /* 0x000fe20000000014 */
[----:B-1----:R-:W1:Y:S01]  /*7edd0*/  LDC R17, c[0x0][0x3b4] ;  /* 0x0000ed00ff117b82 */ /* 0x002e620000000800 */
[----:B0-----:R-:W2:Y:S04]  /*7ede0*/  LDL R18, [R1+0x38] ;  /* 0x0000380001127983 */ /* 0x001ea80000100800 */
[----:B------:R-:W-:Y:S03]  /*7edf0*/  STSM.16.M88.4 [R0], R4 ;  /* 0x0000000400007844 */ /* 0x000fe60000000200 */
[----:B------:R-:W-:Y:S01]  /*7ee00*/  BAR.SYNC.DEFER_BLOCKING 0x0 ;  /* 0x0000000000007b1d */ /* 0x000fe20000010000 */
[----:B------:R-:W-:-:S02]  /*7ee10*/  PRMT R14, R14, 0x5210, R3 ;  /* 0x000052100e0e7816 */ /* 0x000fc40000000003 */
[----:B------:R-:W-:-:S03]  /*7ee20*/  PRMT R15, R15, 0x5210, R2 ;  /* 0x000052100f0f7816 */ /* 0x000fc60000000002 */
[----:B------:R-:W-:Y:S04]  /*7ee30*/  STL [R1+0x3388], R19 ;  /* 0x0033881301007387 */ /* 0x000fe80000100800 */
[----:B--2---:R-:W0:Y:S01]  /*7ee40*/  LDS.128 R4, [R18] ;  /* 0x0000000012047984 */ /* 0x004e220000000c00 */
[----:B------:R-:W-:Y:S06]  /*7ee50*/  BAR.SYNC.DEFER_BLOCKING 0x0 ;  /* 0x0000000000007b1d */ /* 0x000fec0000010000 */
[----:B------:R-:W-:Y:S02]  /*7ee60*/  STSM.16.M88.4 [R0], R8 ;  /* 0x0000000800007844 */ /* 0x000fe40000000200 */
[----:B------:R-:W-:Y:S06]  /*7ee70*/  BAR.SYNC.DEFER_BLOCKING 0x0 ;  /* 0x0000000000007b1d */ /* 0x000fec0000010000 */
[----:B------:R-:W2:Y:S02]  /*7ee80*/  LDS.128 R8, [R18] ;  /* 0x0000000012087984 */ /* 0x000ea40000000c00 */
[----:B------:R-:W-:Y:S06]  /*7ee90*/  BAR.SYNC.DEFER_BLOCKING 0x0 ;  /* 0x0000000000007b1d */ /* 0x000fec0000010000 */
[----:B------:R-:W-:Y:S02]  /*7eea0*/  STSM.16.M88.4 [R0], R12 ;  /* 0x0000000c00007844 */ /* 0x000fe40000000200 */
[----:B------:R-:W-:Y:S01]  /*7eeb0*/  BAR.SYNC.DEFER_BLOCKING 0x0 ;  /* 0x0000000000007b1d */ /* 0x000fe20000010000 */
[----:B------:R-:W-:-:S02]  /*7eec0*/  LOP3.LUT R28, R28, 0xffff, RZ, 0xc0, !PT ;  /* 0x0000ffff1c1c7812 */ /* 0x000fc400078ec0ff */
[----:B---3--:R-:W-:-:S03]  /*7eed0*/  LOP3.LUT R29, R29, 0xffff, RZ, 0xc0, !PT ;  /* 0x0000ffff1d1d7812 */ /* 0x008fc600078ec0ff */
[----:B------:R-:W3:Y:S04]  /*7eee0*/  LDS.128 R12, [R18] ;  /* 0x00000000120c7984 */ /* 0x000ee80000000c00 */
[----:B0-----:R4:W-:Y:S01]  /*7eef0*/  STL [R1+0x33bc], R4 ;  /* 0x0033bc0401007387 */ /* 0x0019e20000100800 */
[----:B-----5:R-:W-:-:S03]  /*7ef00*/  LOP3.LUT R16, R23, 0xffff, RZ, 0xc0, !PT ;  /* 0x0000ffff17107812 */ /* 0x020fc600078ec0ff */
[----:B------:R-:W-:Y:S01]  /*7ef10*/  STL [R1+0x33a4], R5 ;  /* 0x0033a40501007387 */ /* 0x000fe20000100800 */
[----:B------:R-:W-:-:S03]  /*7ef20*/  PRMT R20, R24, 0x4210, R28 ;  /* 0x0000421018147816 */ /* 0x000fc6000000001c */
[----:B------:R-:W-:Y:S01]  /*7ef30*/  STL [R1+0x3394], R6 ;  /* 0x0033940601007387 */ /* 0x000fe20000100800 */
[----:B----4-:R-:W-:-:S03]  /*7ef40*/  LOP3.LUT R4, R22, 0xffff, RZ, 0xc0, !PT ;  /* 0x0000ffff16047812 */ /* 0x010fc600078ec0ff */
[----:B------:R0:W-:Y:S01]  /*7ef50*/  STL [R1+0x3384], R7 ;  /* 0x0033840701007387 */ /* 0x0001e20000100800 */
[----:B------:R-:W-:-:S03]  /*7ef60*/  PRMT R21, R25, 0x4210, R29 ;  /* 0x0000421019157816 */ /* 0x000fc6000000001d */
[----:B------:R-:W4:Y:S01]  /*7ef70*/  LDL.LU R3, [R1+0xe8] ;  /* 0x0000e80001037983 */ /* 0x000f220000300800 */
[----:B------:R-:W-:-:S03]  /*7ef80*/  PRMT R22, R26, 0x4210, R4 ;  /* 0x000042101a167816 */ /* 0x000fc60000000004 */
[----:B------:R-:W5:Y:S01]  /*7ef90*/  LDL.LU R2, [R1+0xe4] ;  /* 0x0000e40001027983 */ /* 0x000f620000300800 */
[----:B------:R-:W-:-:S03]  /*7efa0*/  PRMT R23, R27, 0x4210, R16 ;  /* 0x000042101b177816 */ /* 0x000fc60000000010 */
[----:B------:R-:W5:Y:S04]  /*7efb0*/  LDL.LU R24, [R1+0xc4] ;  /* 0x0000c40001187983 */ /* 0x000f680000300800 */
[----:B------:R-:W5:Y:S04]  /*7efc0*/  LDL.LU R25, [R1+0xbc] ;  /* 0x0000bc0001197983 */ /* 0x000f680000300800 */
[----:B------:R-:W5:Y:S04]  /*7efd0*/  LDL.LU R26, [R1+0x9c] ;  /* 0x00009c00011a7983 */ /* 0x000f680000300800 */
[----:B------:R-:W5:Y:S04]  /*7efe0*/  LDL.LU R27, [R1+0x8c] ;  /* 0x00008c00011b7983 */ /* 0x000f680000300800 */
[----:B0-----:R-:W5:Y:S04]  /*7eff0*/  LDL.LU R7, [R1+0x14] ;  /* 0x0000140001077983 */ /* 0x001f680000300800 */
[----:B------:R-:W5:Y:S04]  /*7f000*/  LDL.LU R19, [R1+0x10] ;  /* 0x0000100001137983 */ /* 0x000f680000300800 */
[----:B------:R-:W5:Y:S04]  /*7f010*/  LDL.LU R6, [R1+0x4] ;  /* 0x0000040001067983 */ /* 0x000f680000300800 */
[----:B------:R-:W5:Y:S04]  /*7f020*/  LDL.LU R5, [R1] ;  /* 0x0000000001057983 */ /* 0x000f680000300800 */
[----:B--2---:R0:W-:Y:S01]  /*7f030*/  STL [R1+0x33b4], R8 ;  /* 0x0033b40801007387 */ /* 0x0041e20000100800 */
[----:B------:R-:W-:Y:S06]  /*7f040*/  BAR.SYNC.DEFER_BLOCKING 0x0 ;  /* 0x0000000000007b1d */ /* 0x000fec0000010000 */
[----:B0-----:R-:W2:Y:S04]  /*7f050*/  LDL.LU R8, [R1+0x18] ;  /* 0x0000180001087983 */ /* 0x001ea80000300800 */
[----:B------:R0:W-:Y:S04]  /*7f060*/  STL [R1+0x33a0], R9 ;  /* 0x0033a00901007387 */ /* 0x0001e80000100800 */
[----:B0-----:R-:W2:Y:S04]  /*7f070*/  LDL.LU R9, [R1+0x1c] ;  /* 0x00001c0001097983 */ /* 0x001ea80000300800 */
[----:B------:R0:W-:Y:S04]  /*7f080*/  STL [R1+0x3390], R10 ;  /* 0x0033900a01007387 */ /* 0x0001e80000100800 */
[----:B0-----:R-:W2:Y:S04]  /*7f090*/  LDL.LU R10, [R1+0x24] ;  /* 0x00002400010a7983 */ /* 0x001ea80000300800 */
[----:B------:R0:W-:Y:S04]  /*7f0a0*/  STL [R1+0x3380], R11 ;  /* 0x0033800b01007387 */ /* 0x0001e80000100800 */
[----:B0-----:R-:W2:Y:S04]  /*7f0b0*/  LDL.LU R11, [R1+0xf4] ;  /* 0x0000f400010b7983 */ /* 0x001ea80000300800 */
[----:B---3--:R0:W-:Y:S04]  /*7f0c0*/  STL [R1+0x33ac], R12 ;  /* 0x0033ac0c01007387 */ /* 0x0081e80000100800 */
[----:B0-----:R-:W3:Y:S04]  /*7f0d0*/  LDL.LU R12, [R1+0xf8] ;  /* 0x0000f800010c7983 */ /* 0x001ee80000300800 */
[----:B------:R3:W-:Y:S04]  /*7f0e0*/  STSM.16.M88.4 [R0], R20 ;  /* 0x0000001400007844 */ /* 0x0007e80000000200 */
[----:B------:R-:W-:Y:S04]  /*7f0f0*/  STL [R1+0x339c], R13 ;  /* 0x00339c0d01007387 */ /* 0x000fe80000100800 */
[----:B------:R-:W-:Y:S04]  /*7f100*/  STL [R1+0x338c], R14 ;  /* 0x00338c0e01007387 */ /* 0x000fe80000100800 */
[----:B------:R-:W-:Y:S01]  /*7f110*/  STL [R1+0x337c], R15 ;  /* 0x00337c0f01007387 */ /* 0x000fe20000100800 */
[----:B------:R-:W-:Y:S01]  /*7f120*/  BAR.SYNC.DEFER_BLOCKING 0x0 ;  /* 0x0000000000007b1d */ /* 0x000fe20000010000 */
[----:B----4-:R-:W-:-:S02]  /*7f130*/  LOP3.LUT R3, R3, 0xffff, RZ, 0xc0, !PT ;  /* 0x0000ffff03037812 */ /* 0x010fc400078ec0ff */
[----:B-----5:R-:W-:Y:S02]  /*7f140*/  LOP3.LUT R2, R2, 0xffff, RZ, 0xc0, !PT ;  /* 0x0000ffff02027812 */ /* 0x020fe400078ec0ff */
[----:B------:R-:W-:Y:S02]  /*7f150*/  PRMT R26, R26, 0x4210, R3 ;  /* 0x000042101a1a7816 */ /* 0x000fe40000000003 */
[----:B------:R-:W-:Y:S02]  /*7f160*/  PRMT R27, R27, 0x4210, R2 ;  /* 0x000042101b1b7816 */ /* 0x000fe40000000002 */
[----:B---3--:R-:W-:Y:S02]  /*7f170*/  LOP3.LUT R20, R12, 0xffff, RZ, 0xc0, !PT ;  /* 0x0000ffff0c147812 */ /* 0x008fe400078ec0ff */
[----:B------:R-:W0:Y:S01]  /*7f180*/  LDS.128 R12, [R18] ;  /* 0x00000000120c7984 */ /* 0x000e220000000c00 */
[----:B--2---:R-:W-:Y:S02]  /*7f190*/  LOP3.LUT R21, R11, 0xffff, RZ, 0xc0, !PT ;  /* 0x0000ffff0b157812 */ /* 0x004fe400078ec0ff */
[----:B------:R-:W-:Y:S01]  /*7f1a0*/  PRMT R24, R24, 0x4210, R20 ;  /* 0x0000421018187816 */ /* 0x000fe20000000014 */
[----:B------:R-:W2:Y:S01]  /*7f1b0*/  LDL R11, [R1+0x3358] ;  /* 0x00335800010b7983 */ /* 0x000ea20000100800 */
[----:B------:R-:W-:Y:S01]  /*7f1c0*/  PRMT R25, R25, 0x4210, R21 ;  /* 0x0000421019197816 */ /* 0x000fe20000000015 */
[----:B------:R-:W-:Y:S06]  /*7f1d0*/  BAR.SYNC.DEFER_BLOCKING 0x0 ;  /* 0x0000000000007b1d */ /* 0x000fec0000010000 */
[----:B------:R3:W-:Y:S04]  /*7f1e0*/  STSM.16.M88.4 [R0], R24 ;  /* 0x0000001800007844 */ /* 0x0007e80000000200 */
[----:B0-----:R-:W-:Y:S04]  /*7f1f0*/  STL.64 [R1+0x40], R12 ;  /* 0x0000400c01007387 */ /* 0x001fe80000100a00 */
[----:B------:R-:W-:Y:S01]  /*7f200*/  STL.64 [R1+0x48], R14 ;  /* 0x0000480e01007387 */ /* 0x000fe20000100a00 */
[----:B------:R-:W-:Y:S01]  /*7f210*/  BAR.SYNC.DEFER_BLOCKING 0x0 ;  /* 0x0000000000007b1d */ /* 0x000fe20000010000 */
[----:B---3--:R-:W-:-:S02]  /*7f220*/  PRMT R24, R10, 0x5210, R28 ;  /* 0x000052100a187816 */ /* 0x008fc4000000001c */
[----:B------:R-:W-:Y:S02]  /*7f230*/  PRMT R25, R9, 0x5210, R29 ;  /* 0x0000521009197816 */ /* 0x000fe4000000001d */
[----:B------:R-:W-:Y:S02]  /*7f240*/  PRMT R26, R8, 0x5210, R4 ;  /* 0x00005210081a7816 */ /* 0x000fe40000000004 */
[----:B------:R-:W-:Y:S01]  /*7f250*/  PRMT R27, R7, 0x5210, R16 ;  /* 0x00005210071b7816 */ /* 0x000fe20000000010 */
[----:B------:R-:W3:Y:S01]  /*7f260*/  LDL.LU R29, [R1+0x33c0] ;  /* 0x0033c000011d7983 */ /* 0x000ee20000300800 */
[----:B------:R-:W-:-:S03]  /*7f270*/  PRMT R20, R19, 0x5210, R20 ;  /* 0x0000521013147816 */ /* 0x000fc60000000014 */
[----:B------:R-:W4:Y:S04]  /*7f280*/  LDL.LU R4, [R1+0x33bc] ;  /* 0x0033bc0001047983 */ /* 0x000f280000300800 */
[----:B------:R-:W5:Y:S01]  /*7f290*/  LDL.LU R16, [R1+0x33b8] ;  /* 0x0033b80001107983 */ /* 0x000f620000300800 */
[----:B------:R-:W-:-:S03]  /*7f2a0*/  PRMT R22, R5, 0x5210, R3 ;  /* 0x0000521005167816 */ /* 0x000fc60000000003 */
[----:B------:R-:W4:Y:S04]  /*7f2b0*/  LDL R19, [R1+0x335c] ;  /* 0x00335c0001137983 */ /* 0x000f280000100800 */
[----:B------:R-:W0:Y:S01]  /*7f2c0*/  LDS.128 R12, [R18] ;  /* 0x00000000120c7984 */ /* 0x000e220000000c00 */
[----:B------:R-:W-:Y:S06]  /*7f2d0*/  BAR.SYNC.DEFER_BLOCKING 0x0 ;  /* 0x0000000000007b1d */ /* 0x000fec0000010000 */
[----:B------:R-:W5:Y:S04]  /*7f2e0*/  LDL R5, [R1+0x3360] ;  /* 0x0033600001057983 */ /* 0x000f680000100800 */
[----:B------:R-:W-:Y:S01]  /*7f2f0*/  STSM.16.M88.4 [R0], R24 ;  /* 0x0000001800007844 */ /* 0x000fe20000000200 */
[----:B------:R-:W-:Y:S01]  /*7f300*/  BAR.SYNC.DEFER_BLOCKING 0x0 ;  /* 0x0000000000007b1d */ /* 0x000fe20000010000 */
[----:B------:R-:W-:-:S05]  /*7f310*/  PRMT R21, R6, 0x5210, R21 ;  /* 0x0000521006157816 */ /* 0x000fca0000000015 */
[----:B0-----:R0:W-:Y:S04]  /*7f320*/  STL.64 [R1+0x20], R12 ;  /* 0x0000200c01007387 */ /* 0x0011e80000100a00 */
[----:B------:R-:W1:Y:S04]  /*7f330*/  LDS.128 R24, [R18] ;  /* 0x0000000012187984 */ /* 0x000e680000000c00 */
[----:B------:R-:W-:Y:S04]  /*7f340*/  STL.64 [R1+0x28], R14 ;  /* 0x0000280e01007387 */ /* 0x000fe80000100a00 */
[----:B------:R-:W5:Y:S04]  /*7f350*/  LDL R6, [R1+0x3364] ;  /* 0x0033640001067983 */ /* 0x000f680000100800 */
[----:B0-----:R-:W5:Y:S04]  /*7f360*/  LDL R13, [R1+0x336c] ;  /* 0x00336c00010d7983 */ /* 0x001f680000100800 */
[----:B-1----:R-:W-:Y:S04]  /*7f370*/  STL.64 [R1+0x50], R24 ;  /* 0x0000501801007387 */ /* 0x002fe80000100a00 */
[----:B------:R-:W-:Y:S04]  /*7f380*/  STL.64 [R1+0x58], R26 ;  /* 0x0000581a01007387 */ /* 0x000fe80000100a00 */
[----:B------:R-:W5:Y:S01]  /*7f390*/  LDL R7, [R1+0x3368] ;  /* 0x0033680001077983 */ /* 0x000f620000100800 */
[----:B------:R-:W-:Y:S01]  /*7f3a0*/  BAR.SYNC.DEFER_BLOCKING 0x0 ;  /* 0x0000000000007b1d */ /* 0x000fe20000010000 */
[----:B--2---:R-:W-:-:S02]  /*7f3b0*/  ISETP.GE.AND P2, PT, R11, UR19, PT ;  /* 0x000000130b007c0c */ /* 0x004fc4000bf46270 */
[----:B---3--:R-:W-:-:S05]  /*7f3c0*/  PRMT R23, R29, 0x5210, R2 ;  /* 0x000052101d177816 */ /* 0x008fca0000000002 */
[----:B------:R0:W-:Y:S01]  /*7f3d0*/  STSM.16.M88.4 [R0], R20 ;  /* 0x0000001400007844 */ /* 0x0001e20000000200 */
[----:B------:R-:W-:Y:S01]  /*7f3e0*/  IMAD R29, R11, UR9, RZ ;  /* 0x000000090b1d7c24 */ /* 0x000fe2000f8e02ff */
[----:B------:R-:W-:Y:S01]  /*7f3f0*/  BAR.SYNC.DEFER_BLOCKING 0x0 ;  /* 0x0000000000007b1d */ /* 0x000fe20000010000 */
[C---:B----4-:R-:W-:Y:S01]  /*7f400*/  ISETP.GE.AND P0, PT, R19.reuse, UR18, PT ;  /* 0x0000001213007c0c */ /* 0x050fe2000bf06270 */
[-C--:B0-----:R-:W-:Y:S02]  /*7f410*/  IMAD R0, R19, R17.reuse, RZ ;  /* 0x0000001113007224 */ /* 0x081fe400078e02ff */
[----:B------:R-:W-:Y:S02]  /*7f420*/  SHF.R.S32.HI R28, RZ, 0x1f, R29 ;  /* 0x0000001fff1c7819 */ /* 0x000fe4000001141d */
[----:B------:R-:W0:Y:S01]  /*7f430*/  LDCU.64 UR18, c[0x0][0x398] ;  /* 0x00007300ff1277ac */ /* 0x000e220008000a00 */
[----:B------:R-:W-:Y:S01]  /*7f440*/  IADD3 R20, P4, PT, R0, UR16, RZ ;  /* 0x0000001000147c10 */ /* 0x000fe2000ff9e0ff */
[C---:B-----5:R-:W-:Y:S01]  /*7f450*/  IMAD R3, R5.reuse, R17, RZ ;  /* 0x0000001105037224 */ /* 0x060fe200078e02ff */
[----:B------:R-:W-:-:S02]  /*7f460*/  ISETP.GE.AND P3, PT, R5, UR20, PT ;  /* 0x0000001405007c0c */ /* 0x000fc4000bf66270 */
[----:B------:R-:W-:Y:S01]  /*7f470*/  LEA.HI.X.SX32 R8, R0, UR17, 0x1, P4 ;  /* 0x0000001100087c11 */ /* 0x000fe2000a0f0eff */
[----:B------:R-:W-:Y:S01]  /*7f480*/  IMAD R0, R17, 0x80, R0 ;  /* 0x0000008011007824 */ /* 0x000fe200078e0200 */
[----:B------:R-:W-:Y:S02]  /*7f490*/  IADD3 R5, P5, PT, R3, UR16, RZ ;  /* 0x0000001003057c10 */ /* 0x000fe4000ffbe0ff */
[----:B------:R-:W-:Y:S02]  /*7f4a0*/  IADD3 R2, P6, PT, R29, R20, RZ ;  /* 0x000000141d027210 */ /* 0x000fe40007fde0ff */
[----:B------:R-:W-:Y:S02]  /*7f4b0*/  ISETP.LT.AND P0, PT, R11, UR25, !P0 ;  /* 0x000000190b007c0c */ /* 0x000fe4000c701270 */
[----:B------:R-:W-:Y:S01]  /*7f4c0*/  LEA.HI.X.SX32 R12, R3, UR17, 0x1, P5 ;  /* 0x00000011030c7c11 */ /* 0x000fe2000a8f0eff */
[----:B------:R-:W-:Y:S01]  /*7f4d0*/  IMAD.X R3, R28, 0x1, R8, P6 ;  /* 0x000000011c037824 */ /* 0x000fe200030e0608 */
[----:B------:R-:W-:-:S02]  /*7f4e0*/  IADD3 R22, P4, PT, R29, R5, RZ ;  /* 0x000000051d167210 */ /* 0x000fc40007f9e0ff */
[----:B------:R-:W-:Y:S02]  /*7f4f0*/  ISETP.LT.AND P3, PT, R11, UR27, !P3 ;  /* 0x0000001b0b007c0c */ /* 0x000fe4000df61270 */
[----:B------:R-:W-:Y:S01]  /*7f500*/  IADD3 R15, P6, PT, R0, UR16, RZ ;  /* 0x00000010000f7c10 */ /* 0x000fe2000ffde0ff */
[----:B------:R-:W-:Y:S01]  /*7f510*/  IMAD.X R23, R28, 0x1, R12, P4 ;  /* 0x000000011c177824 */ /* 0x000fe200020e060c */
[----:B------:R-:W-:Y:S02]  /*7f520*/  PRMT R21, R16, 0x7770, RZ ;  /* 0x0000777010157816 */ /* 0x000fe400000000ff */
[----:B------:R-:W-:Y:S02]  /*7f530*/  LEA.HI.X.SX32 R14, R0, UR17, 0x1, P6 ;  /* 0x00000011000e7c11 */ /* 0x000fe4000b0f0eff */
[----:B------:R-:W-:Y:S01]  /*7f540*/  IADD3 R24, P4, PT, R29, R15, RZ ;  /* 0x0000000f1d187210 */ /* 0x000fe20007f9e0ff */
[----:B------:R1:W-:Y:S01]  /*7f550*/  @P0 STG.E.U8 desc[UR42][R2.64], R21 ;  /* 0x0000001502000986 */ /* 0x0003e2000c10112a */
[----:B------:R-:W-:-:S03]  /*7f560*/  PRMT R26, R16, 0x7771, RZ ;  /* 0x00007771101a7816 */ /* 0x000fc600000000ff */
[----:B------:R-:W-:Y:S02]  /*7f570*/  IMAD.X R25, R28, 0x1, R14, P4 ;  /* 0x000000011c197824 */ /* 0x000fe400020e060e */
[----:B------:R-:W-:Y:S01]  /*7f580*/  @P3 STG.E.U8 desc[UR42][R22.64], R26 ;  /* 0x0000001a16003986 */ /* 0x000fe2000c10112a */
[----:B-1----:R-:W-:Y:S01]  /*7f590*/  PRMT R2, R16, 0x7772, RZ ;  /* 0x0000777210027816 */ /* 0x002fe200000000ff */
[C---:B------:R-:W-:Y:S01]  /*7f5a0*/  IMAD R3, R17.reuse, 0x40, R0 ;  /* 0x0000004011037824 */ /* 0x040fe200078e0200 */
[----:B------:R-:W-:Y:S01]  /*7f5b0*/  ISETP.LT.AND P5, PT, R6, UR10, !P2 ;  /* 0x0000000a06007c0c */ /* 0x000fe2000d7a1270 */
[----:B------:R-:W-:Y:S01]  /*7f5c0*/  STL [R1+0x18], R5 ;  /* 0x0000180501007387 */ /* 0x000fe20000100800 */
[----:B------:R-:W1:Y:S11]  /*7f5d0*/  LDCU.64 UR10, c[0x0][0x398] ;  /* 0x00007300ff0a77ac */ /* 0x000e760008000a00 */
[----:B------:R2:W-:Y:S02]  /*7f5e0*/  @P5 STG.E.U8 desc[UR42][R24.64], R2 ;  /* 0x0000000218005986 */ /* 0x0005e4000c10112a */
[----:B--2---:R-:W-:Y:S01]  /*7f5f0*/  IMAD R2, R17, 0x40, R3 ;  /* 0x0000004011027824 */ /* 0x004fe200078e0203 */
[----:B------:R-:W-:-:S03]  /*7f600*/  IADD3 R24, P0, PT, R3, UR16, RZ ;  /* 0x0000001003187c10 */ /* 0x000fc6000ff1e0ff */
[----:B------:R-:W-:Y:S01]  /*7f610*/  IMAD R21, R17, 0x40, R2 ;  /* 0x0000004011157824 */ /* 0x000fe200078e0202 */
[C---:B------:R-:W-:Y:S02]  /*7f620*/  IADD3 R0, P5, PT, R2.reuse, UR16, RZ ;  /* 0x0000001002007c10 */ /* 0x040fe4000ffbe0ff */
[----:B------:R-:W-:Y:S01]  /*7f630*/  LEA.HI.X.SX32 R3, R3, UR17, 0x1, P0 ;  /* 0x0000001103037c11 */ /* 0x000fe200080f0eff */
[----:B------:R-:W-:Y:S01]  /*7f640*/  IMAD R25, R17, 0x40, R21 ;  /* 0x0000004011197824 */ /* 0x000fe200078e0215 */
[----:B------:R-:W-:Y:S02]  /*7f650*/  IADD3 R26, P0, PT, R29, R24, RZ ;  /* 0x000000181d1a7210 */ /* 0x000fe40007f1e0ff */
[----:B------:R-:W-:Y:S01]  /*7f660*/  LEA.HI.X.SX32 R2, R2, UR17, 0x1, P5 ;  /* 0x0000001102027c11 */ /* 0x000fe2000a8f0eff */
[----:B------:R-:W-:Y:S01]  /*7f670*/  IMAD R23, R17, 0x40, R25 ;  /* 0x0000004011177824 */ /* 0x000fe200078e0219 */
[----:B------:R-:W-:Y:S01]  /*7f680*/  IADD3 R18, P5, PT, R21, UR16, RZ ;  /* 0x0000001015127c10 */ /* 0x000fe2000ffbe0ff */
[----:B------:R2:W-:Y:S01]  /*7f690*/  STL [R1+0x34], R8 ;  /* 0x0000340801007387 */ /* 0x0005e20000100800 */
[----:B------:R-:W-:Y:S01]  /*7f6a0*/  ISETP.LT.AND P4, PT, R7, UR14, !P2 ;  /* 0x0000000e07007c0c */ /* 0x000fe2000d781270 */
[----:B------:R-:W-:Y:S01]  /*7f6b0*/  IMAD.X R27, R28, 0x1, R3, P0 ;  /* 0x000000011c1b7824 */ /* 0x000fe200000e0603 */
[----:B------:R-:W-:-:S02]  /*7f6c0*/  IADD3 R10, P0, PT, R25, UR16, RZ ;  /* 0x00000010190a7c10 */ /* 0x000fc4000ff1e0ff */
[----:B------:R-:W-:Y:S01]  /*7f6d0*/  LEA.HI.X.SX32 R21, R21, UR17, 0x1, P5 ;  /* 0x0000001115157c11 */ /* 0x000fe2000a8f0eff */
[----:B------:R-:W-:Y:S01]  /*7f6e0*/  STL [R1+0x14], R12 ;  /* 0x0000140c01007387 */ /* 0x000fe20000100800 */
[----:B------:R-:W-:Y:S01]  /*7f6f0*/  IADD3 R9, P5, PT, R23, UR16, RZ ;  /* 0x0000001017097c10 */ /* 0x000fe2000ffbe0ff */
[----:B--2---:R-:W-:Y:S02]  /*7f700*/  VIADD R8, R11, 0x7 ;  /* 0x000000070b087836 */ /* 0x004fe40000000000 */
[----:B------:R-:W-:Y:S01]  /*7f710*/  STL [R1+0x1c], R15 ;  /* 0x00001c0f01007387 */ /* 0x000fe20000100800 */
[----:B------:R-:W-:Y:S02]  /*7f720*/  LEA.HI.X.SX32 R25, R25, UR17, 0x1, P0 ;  /* 0x0000001119197c11 */ /* 0x000fe400080f0eff */
[----:B------:R-:W-:Y:S01]  /*7f730*/  ISETP.LT.AND P3, PT, R13, UR12, !P2 ;  /* 0x0000000c0d007c0c */ /* 0x000fe2000d761270 */
[----:B------:R2:W-:Y:S01]  /*7f740*/  STL [R1+0x33b0], R15 ;  /* 0x0033b00f01007387 */ /* 0x0005e20000100800 */
[----:B------:R-:W-:Y:S01]  /*7f750*/  ISETP.GE.AND P0, PT, R8, UR15, PT ;  /* 0x0000000f08007c0c */ /* 0x000fe2000bf06270 */
[----:B------:R-:W3:Y:S01]  /*7f760*/  LDCU.64 UR14, c[0x0][0x398] ;  /* 0x00007300ff0e77ac */ /* 0x000ee20008000a00 */
[----:B------:R-:W-:Y:S01]  /*7f770*/  PRMT R8, R16, 0x7773, RZ ;  /* 0x0000777310087816 */ /* 0x000fe200000000ff */
[----:B------:R-:W-:Y:S01]  /*7f780*/  STL [R1+0x30], R14 ;  /* 0x0000300e01007387 */ /* 0x000fe20000100800 */
[----:B------:R-:W-:Y:S01]  /*7f790*/  IADD3 R22, P6, PT, R29, R0, RZ ;  /* 0x000000001d167210 */ /* 0x000fe20007fde0ff */
[----:B------:R-:W4:Y:S02]  /*7f7a0*/  LDCU UR12, c[0x0][0x398] ;  /* 0x00007300ff0c77ac */ /* 0x000f240008000800 */
[----:B------:R-:W-:Y:S01]  /*7f7b0*/  STL [R1+0xc], R18 ;  /* 0x00000c1201007387 */ /* 0x000fe20000100800 */
[----:B--2---:R-:W-:-:S03]  /*7f7c0*/  LEA.HI.X.SX32 R15, R23, UR17, 0x1, P5 ;  /* 0x00000011170f7c11 */ /* 0x004fc6000a8f0eff */
[----:B------:R-:W-:Y:S01]  /*7f7d0*/  STL [R1+0x10], R10 ;  /* 0x0000100a01007387 */ /* 0x000fe20000100800 */
[----:B------:R-:W-:Y:S01]  /*7f7e0*/  IMAD.X R23, R28, 0x1, R2, P6 ;  /* 0x000000011c177824 */ /* 0x000fe200030e0602 */
[----:B------:R-:W-:Y:S01]  /*7f7f0*/  PRMT R16, R4, 0x7770, RZ ;  /* 0x0000777004107816 */ /* 0x000fe200000000ff */
[----:B------:R-:W2:Y:S01]  /*7f800*/  LDCU.64 UR16, c[0x0][0x398] ;  /* 0x00007300ff1077ac */ /* 0x000ea20008000a00 */
[----:B------:R-:W-:Y:S04]  /*7f810*/  STL [R1+0x4], R9 ;  /* 0x0000040901007387 */ /* 0x000fe80000100800 */
[----:B------:R-:W0:Y:S04]  /*7f820*/  LDL R17, [R1+0x3370] ;  /* 0x0033700001117983 */ /* 0x000e280000100800 */
[----:B------:R-:W-:Y:S04]  /*7f830*/  STL [R1], R15 ;  /* 0x0000000f01007387 */ /* 0x000fe80000100800 */
[----:B------:R5:W-:Y:S04]  /*7f840*/  @P4 STG.E.U8 desc[UR42][R26.64], R8 ;  /* 0x000000081a004986 */ /* 0x000be8000c10112a */
[----:B------:R1:W-:Y:S04]  /*7f850*/  @P3 STG.E.U8 desc[UR42][R22.64], R16 ;  /* 0x0000001016003986 */ /* 0x0003e8000c10112a */
[----:B-----5:R-:W5:Y:S04]  /*7f860*/  LDL.LU R8, [R1+0x33b4] ;  /* 0x0033b40001087983 */ /* 0x020f680000300800 */
[----:B------:R-:W2:Y:S04]  /*7f870*/  LDL R27, [R1+0x3378] ;  /* 0x00337800011b7983 */ /* 0x000ea80000100800 */
[----:B-1----:R-:W3:Y:S01]  /*7f880*/  LDL R23, [R1+0x3374] ;  /* 0x0033740001177983 */ /* 0x002ee20000100800 */
[----:B------:R-:W-:Y:S01]  /*7f890*/  IADD3 R26, P3, PT, R29, R18, RZ ;  /* 0x000000121d1a7210 */ /* 0x000fe20007f7e0ff */
[----:B------:R-:W-:Y:S01]  /*7f8a0*/  VIADD R16, R11, 0x1 ;  /* 0x000000010b107836 */ /* 0x000fe20000000000 */
[----:B------:R-:W-:-:S02]  /*7f8b0*/  IADD3 R22, P6, PT, R29, R10, RZ ;  /* 0x0000000a1d167210 */ /* 0x000fc40007fde0ff */
[----:B--2---:R-:W-:Y:S01]  /*7f8c0*/  ISETP.LT.AND P4, PT, R27, UR10, !P2 ;  /* 0x0000000a1b007c0c */ /* 0x004fe2000d781270 */
[----:B------:R-:W-:Y:S01]  /*7f8d0*/  IMAD.X R27, R28, 0x1, R21, P3 ;  /* 0x000000011c1b7824 */ /* 0x000fe200018e0615 */
[----:B------:R-:W-:Y:S01]  /*7f8e0*/  ISETP.GE.AND P3, PT, R16, UR21, PT ;  /* 0x0000001510007c0c */ /* 0x000fe2000bf66270 */
[----:B------:R-:W1:Y:S01]  /*7f8f0*/  LDCU.64 UR20, c[0x0][0x398] ;  /* 0x00007300ff1477ac */ /* 0x000e620008000a00 */
[----:B---3--:R-:W-:Y:S02]  /*7f900*/  ISETP.LT.AND P5, PT, R23, UR6, !P2 ;  /* 0x0000000617007c0c */ /* 0x008fe4000d7a1270 */
[----:B------:R-:W-:Y:S01]  /*7f910*/  PRMT R16, R4, 0x7771, RZ ;  /* 0x0000777104107816 */ /* 0x000fe200000000ff */
[----:B------:R-:W-:Y:S01]  /*7f920*/  IMAD.X R23, R28, 0x1, R25, P6 ;  /* 0x000000011c177824 */ /* 0x000fe200030e0619 */
[----:B------:R-:W2:Y:S01]  /*7f930*/  LDCU UR10, c[0x0][0x398] ;  /* 0x00007300ff0a77ac */ /* 0x000ea20008000800 */
[----:B------:R-:W3:Y:S04]  /*7f940*/  LDCU UR6, c[0x0][0x39c] ;  /* 0x00007380ff0677ac */ /* 0x000ee80008000800 */
[----:B------:R0:W-:Y:S02]  /*7f950*/  @P4 STG.E.U8 desc[UR42][R26.64], R16 ;  /* 0x000000101a004986 */ /* 0x0001e4000c10112a */
[----:B0-----:R-:W-:-:S02]  /*7f960*/  PRMT R27, R4, 0x7772, RZ ;  /* 0x00007772041b7816 */ /* 0x001fc400000000ff */
[----:B------:R-:W2:Y:S01]  /*7f970*/  LDL R26, [R1+0x3360] ;  /* 0x00336000011a7983 */ /* 0x000ea20000100800 */
[----:B------:R-:W-:-:S03]  /*7f980*/  VIADD R16, R29, UR9 ;  /* 0x000000091d107c36 */ /* 0x000fc60008000000 */
[----:B------:R0:W-:Y:S02]  /*7f990*/  @P5 STG.E.U8 desc[UR42][R22.64], R27 ;  /* 0x0000001b16005986 */ /* 0x0001e4000c10112a */
[----:B0-----:R-:W-:Y:S02]  /*7f9a0*/  IADD3 R22, P4, PT, R29, R9, RZ ;  /* 0x000000091d167210 */ /* 0x001fe40007f9e0ff */
[----:B------:R-:W3:Y:S03]  /*7f9b0*/  LDL R29, [R1+0x34] ;  /* 0x00003400011d7983 */ /* 0x000ee60000100800 */
[----:B------:R-:W-:Y:S02]  /*7f9c0*/  IMAD.X R23, R28, 0x1, R15, P4 ;  /* 0x000000011c177824 */ /* 0x000fe400020e060f */
[----:B------:R-:W4:Y:S01]  /*7f9d0*/  LDL.LU R15, [R1+0x33b0] ;  /* 0x0033b000010f7983 */ /* 0x000f220000300800 */
[----:B------:R-:W-:-:S02]  /*7f9e0*/  ISETP.LT.AND P2, PT, R17, UR18, !P2 ;  /* 0x0000001211007c0c */ /* 0x000fc4000d741270 */
[----:B------:R-:W-:Y:S02]  /*7f9f0*/  PRMT R27, R4, 0x7773, RZ ;  /* 0x00007773041b7816 */ /* 0x000fe400000000ff */
[----:B------:R-:W-:Y:S01]  /*7fa00*/  ISETP.LT.AND P5, PT, R19, UR16, !P3 ;  /* 0x0000001013007c0c */ /* 0x000fe2000dfa1270 */
[----:B------:R-:W0:Y:S01]  /*7fa10*/  LDCU UR16, c[0x0][0x398] ;  /* 0x00007300ff1077ac */ /* 0x000e220008000800 */
[----:B------:R-:W-:Y:S02]  /*7fa20*/  SHF.R.S32.HI R4, RZ, 0x1f, R16 ;  /* 0x0000001fff047819 */ /* 0x000fe40000011410 */
[----:B-----5:R-:W-:-:S05]  /*7fa30*/  PRMT R28, R8, 0x7770, RZ ;  /* 0x00007770081c7816 */ /* 0x020fca00000000ff */
[----:B------:R5:W-:Y:S02]  /*7fa40*/  @P2 STG.E.U8 desc[UR42][R22.64], R27 ;  /* 0x0000001b16002986 */ /* 0x000be4000c10112a */
[----:B-----5:R-:W-:-:S05]  /*7fa50*/  IADD3 R22, P2, PT, R16, R5, RZ ;  /* 0x0000000510167210 */ /* 0x020fca0007f5e0ff */
[----:B------:R-:W-:Y:S02]  /*7fa60*/  IMAD.X R23, R4, 0x1, R12, P2 ;  /* 0x0000000104177824 */ /* 0x000fe400010e060c */
[----:B------:R-:W5:Y:S01]  /*7fa70*/  LDL.LU R12, [R1+0x33ac] ;  /* 0x0033ac00010c7983 */ /* 0x000f620000300800 */
[----:B--2---:R-:W-:Y:S01]  /*7fa80*/  ISETP.LT.AND P4, PT, R26, UR14, !P3 ;  /* 0x0000000e1a007c0c */ /* 0x004fe2000df81270 */
[----:B------:R-:W2:Y:S01]  /*7fa90*/  LDCU UR14, c[0x0][0x398] ;  /* 0x00007300ff0e77ac */ /* 0x000ea20008000800 */
[----:B------:R-:W-:-:S05]  /*7faa0*/  IADD3 R26, P6, PT, R16, R20, RZ ;  /* 0x00000014101a7210 */ /* 0x000fca0007fde0ff */
[----:B---3--:R-:W-:Y:S01]  /*7fab0*/  IMAD.X R27, R4, 0x1, R29, P6 ;  /* 0x00000001041b7824 */ /* 0x008fe200030e061d */
[----:B------:R-:W-:Y:S02]  /*7fac0*/  PRMT R29, R8, 0x7771, RZ ;  /* 0x00007771081d7816 */ /* 0x000fe400000000ff */
[----:B------:R-:W-:Y:S02]  /*7fad0*/  ISETP.LT.AND P6, PT, R6, UR22, !P3 ;  /* 0x0000001606007c0c */ /* 0x000fe4000dfc1270 */
[----:B------:R4:W-:Y:S04]  /*7fae0*/  @P5 STG.E.U8 desc[UR42][R26.64], R28 ;  /* 0x0000001c1a005986 */ /* 0x0009e8000c10112a */
[----:B------:R3:W-:Y:S01]  /*7faf0*/  @P4 STG.E.U8 desc[UR42][R22.64], R29 ;  /* 0x0000001d16004986 */ /* 0x0007e2000c10112a */
[----:B-1----:R-:W-:-:S02]  /*7fb00*/  ISETP.LT.AND P4, PT, R7, UR20, !P3 ;  /* 0x0000001407007c0c */ /* 0x002fc4000df81270 */
[C---:B----4-:R-:W-:Y:S02]  /*7fb10*/  IADD3 R26, P2, PT, R16.reuse, R15, RZ ;  /* 0x0000000f101a7210 */ /* 0x050fe40007f5e0ff */
[----:B---3--:R-:W-:-:S03]  /*7fb20*/  IADD3 R22, P5, PT, R16, R24, RZ ;  /* 0x0000001810167210 */ /* 0x008fc60007fbe0ff */
[----:B------:R-:W-:Y:S01]  /*7fb30*/  IMAD.X R27, R4, 0x1, R14, P2 ;  /* 0x00000001041b7824 */ /* 0x000fe200010e060e */
[C---:B------:R-:W-:Y:S02]  /*7fb40*/  PRMT R28, R8.reuse, 0x7772, RZ ;  /* 0x00007772081c7816 */ /* 0x040fe400000000ff */
[----:B------:R-:W-:Y:S01]  /*7fb50*/  PRMT R8, R8, 0x7773, RZ ;  /* 0x0000777308087816 */ /* 0x000fe200000000ff */
[----:B------:R-:W-:Y:S02]  /*7fb60*/  IMAD.X R23, R4, 0x1, R3, P5 ;  /* 0x0000000104177824 */ /* 0x000fe400028e0603 */
[----:B------:R1:W-:Y:S04]  /*7fb70*/  @P6 STG.E.U8 desc[UR42][R26.64], R28 ;  /* 0x0000001c1a006986 */ /* 0x0003e8000c10112a */
[----:B------:R3:W-:Y:S04]  /*7fb80*/  @P4 STG.E.U8 desc[UR42][R22.64], R8 ;  /* 0x0000000816004986 */ /* 0x0007e8000c10112a */
[----:B-1----:R-:W4:Y:S04]  /*7fb90*/  LDL R27, [R1+0x3378] ;  /* 0x00337800011b7983 */ /* 0x002f280000100800 */
[----:B---3--:R-:W3:Y:S01]  /*7fba0*/  LDL R22, [R1+0x3374] ;  /* 0x0033740001167983 */ /* 0x008ee20000100800 */
[----:B------:R-:W-:-:S02]  /*7fbb0*/  ISETP.LT.AND P2, PT, R13, UR24, !P3 ;  /* 0x000000180d007c0c */ /* 0x000fc4000df41270 */
[----:B------:R-:W-:Y:S02]  /*7fbc0*/  IADD3 R28, P6, PT, R16, R0, RZ ;  /* 0x00000000101c7210 */ /* 0x000fe40007fde0ff */
[----:B-----5:R-:W-:-:S03]  /*7fbd0*/  PRMT R8, R12, 0x7770, RZ ;  /* 0x000077700c087816 */ /* 0x020fc600000000ff */
[----:B------:R-:W-:Y:S01]  /*7fbe0*/  IMAD.X R29, R4, 0x1, R2, P6 ;  /* 0x00000001041d7824 */ /* 0x000fe200030e0602 */
[----:B------:R-:W-:Y:S01]  /*7fbf0*/  IADD3 R26, P4, PT, R16, R18, RZ ;  /* 0x00000012101a7210 */ /* 0x000fe20007f9e0ff */
[----:B------:R-:W-:-:S04]  /*7fc00*/  VIADD R23, R11, 0x2 ;  /* 0x000000020b177836 */ /* 0x000fc80000000000 */
[----:B------:R1:W-:Y:S02]  /*7fc10*/  @P2 STG.E.U8 desc[UR42][R28.64], R8 ;  /* 0x000000081c002986 */ /* 0x0003e4000c10112a */
[C---:B-1----:R-:W-:Y:S02]  /*7fc20*/  PRMT R8, R12.reuse, 0x7771, RZ ;  /* 0x000077710c087816 */ /* 0x042fe400000000ff */
[----:B------:R-:W5:Y:S01]  /*7fc30*/  LDL R29, [R1+0x14] ;  /* 0x00001400011d7983 */ /* 0x000f620000100800 */
[----:B------:R-:W-:Y:S02]  /*7fc40*/  PRMT R28, R12, 0x7772, RZ ;  /* 0x000077720c1c7816 */ /* 0x000fe400000000ff */
[----:B----4-:R-:W-:Y:S02]  /*7fc50*/  ISETP.LT.AND P5, PT, R27, UR26, !P3 ;  /* 0x0000001a1b007c0c */ /* 0x010fe4000dfa1270 */
[----:B---3--:R-:W-:Y:S01]  /*7fc60*/  ISETP.LT.AND P6, PT, R22, UR10, !P3 ;  /* 0x0000000a16007c0c */ /* 0x008fe2000dfc1270 */
[----:B------:R-:W-:Y:S01]  /*7fc70*/  IMAD.X R27, R4, 0x1, R21, P4 ;  /* 0x00000001041b7824 */ /* 0x000fe200020e0615 */
[----:B------:R-:W-:Y:S01]  /*7fc80*/  IADD3 R22, P2, PT, R16, R10, RZ ;  /* 0x0000000a10167210 */ /* 0x000fe20007f5e0ff */
[----:B------:R-:W1:Y:S01]  /*7fc90*/  LDCU UR10, c[0x0][0x398] ;  /* 0x00007300ff0a77ac */ /* 0x000e620008000800 */
[----:B------:R-:W-:-:S03]  /*7fca0*/  ISETP.GE.AND P4, PT, R23, UR6, PT ;  /* 0x0000000617007c0c */ /* 0x000fc6000bf86270 */
[----:B------:R-:W-:Y:S01]  /*7fcb0*/  IMAD.X R23, R4, 0x1, R25, P2 ;  /* 0x0000000104177824 */ /* 0x000fe200010e0619 */
[----:B------:R-:W-:-:S03]  /*7fcc0*/  ISETP.LT.AND P3, PT, R17, UR12, !P3 ;  /* 0x0000000c11007c0c */ /* 0x000fc6000df61270 */
[----:B------:R3:W-:Y:S01]  /*7fcd0*/  @P5 STG.E.U8 desc[UR42][R26.64], R8 ;  /* 0x000000081a005986 */ /* 0x0007e2000c10112a */
[----:B------:R-:W4:Y:S03]  /*7fce0*/  LDCU UR6, c[0x0][0x398] ;  /* 0x00007300ff0677ac */ /* 0x000f260008000800 */
[----:B------:R0:W-:Y:S01]  /*7fcf0*/  @P6 STG.E.U8 desc[UR42][R22.64], R28 ;  /* 0x0000001c16006986 */ /* 0x0001e2000c10112a */
[----:B------:R-:W1:Y:S03]  /*7fd00*/  LDCU UR12, c[0x0][0x398] ;  /* 0x00007300ff0c77ac */ /* 0x000e660008000800 */
[----:B------:R-:W4:Y:S01]  /*7fd10*/  LDL.LU R17, [R1+0x33a8] ;  /* 0x0033a80001117983 */ /* 0x000f220000300800 */
[----:B---3--:R-:W-:-:S03]  /*7fd20*/  VIADD R8, R16, UR9 ;  /* 0x0000000910087c36 */ /* 0x008fc60008000000 */
[----:B------:R-:W4:Y:S04]  /*7fd30*/  LDL R27, [R1+0x3360] ;  /* 0x00336000011b7983 */ /* 0x000f280000100800 */
[----:B0-----:R-:W3:Y:S01]  /*7fd40*/  LDL R23, [R1] ;  /* 0x0000000001177983 */ /* 0x001ee20000100800 */
[----:B------:R-:W-:-:S03]  /*7fd50*/  IADD3 R22, P2, PT, R16, R9, RZ ;  /* 0x0000000910167210 */ /* 0x000fc60007f5e0ff */
[----:B------:R-:W5:Y:S01]  /*7fd60*/  LDL R16, [R1+0x34] ;  /* 0x0000340001107983 */ /* 0x000f620000100800 */
[----:B--2---:R-:W-:Y:S01]  /*7fd70*/  ISETP.LT.AND P5, PT, R19, UR14, !P4 ;  /* 0x0000000e13007c0c */ /* 0x004fe2000e7a1270 */
[----:B------:R-:W0:Y:S01]  /*7fd80*/  LDCU UR14, c[0x0][0x398] ;  /* 0x00007300ff0e77ac */ /* 0x000e220008000800 */
[----:B------:R-:W-:Y:S02]  /*7fd90*/  SHF.R.S32.HI R28, RZ, 0x1f, R8 ;  /* 0x0000001fff1c7819 */ /* 0x000fe40000011408 */
[----:B------:R-:W-:Y:S02]  /*7fda0*/  IADD3 R26, P6, PT, R8, R20, RZ ;  /* 0x00000014081a7210 */ /* 0x000fe40007fde0ff */
[----:B------:R-:W-:Y:S01]  /*7fdb0*/  PRMT R12, R12, 0x7773, RZ ;  /* 0x000077730c0c7816 */ /* 0x000fe200000000ff */
[----:B---3--:R-:W-:Y:S01]  /*7fdc0*/  IMAD.X R23, R4, 0x1, R23, P2 ;  /* 0x0000000104177824 */ /* 0x008fe200010e0617 */
[----:B----4-:R-:W-:Y:S01]  /*7fdd0*/  ISETP.LT.AND P2, PT, R27, UR6, !P4 ;  /* 0x000000061b007c0c */ /* 0x010fe2000e741270 */
[----:B------:R-:W2:Y:S01]  /*7fde0*/  LDCU UR6, c[0x0][0x39c] ;  /* 0x00007380ff0677ac */ /* 0x000ea20008000800 */
[----:B------:R-:W-:Y:S01]  /*7fdf0*/  PRMT R4, R17, 0x7770, RZ ;  /* 0x0000777011047816 */ /* 0x000fe200000000ff */
[----:B-----5:R-:W-:Y:S01]  /*7fe00*/  IMAD.X R27, R28, 0x1, R16, P6 ;  /* 0x000000011c1b7824 */ /* 0x020fe200030e0610 */
[----:B------:R3:W-:Y:S01]  /*7fe10*/  @P3 STG.E.U8 desc[UR42][R22.64], R12 ;  /* 0x0000000c16003986 */ /* 0x0007e2000c10112a */
[----:B-1----:R-:W-:Y:S01]  /*7fe20*/  ISETP.LT.AND P3, PT, R6, UR10, !P4 ;  /* 0x0000000a06007c0c */ /* 0x002fe2000e761270 */
[----:B------:R-:W1:Y:S02]  /*7fe30*/  LDCU UR10, c[0x0][0x398] ;  /* 0x00007300ff0a77ac */ /* 0x000e640008000800 */
[----:B------:R4:W-:Y:S01]  /*7fe40*/  @P5 STG.E.U8 desc[UR42][R26.64], R4 ;  /* 0x000000041a005986 */ /* 0x0009e2000c10112a */
[----:B---3--:R-:W-:-:S02]  /*7fe50*/  IADD3 R22, P6, PT, R8, R5, RZ ;  /* 0x0000000508167210 */ /* 0x008fc40007fde0ff */
[----:B----4-:R-:W-:-:S03]  /*7fe60*/  PRMT R4, R17, 0x7771, RZ ;  /* 0x0000777111047816 */ /* 0x010fc600000000ff */
[----:B------:R-:W-:Y:S01]  /*7fe70*/  IMAD.X R23, R28, 0x1, R29, P6 ;  /* 0x000000011c177824 */ /* 0x000fe200030e061d */
[----:B------:R-:W-:Y:S01]  /*7fe80*/  IADD3 R26, P6, PT, R8, R15, RZ ;  /* 0x0000000f081a7210 */ /* 0x000fe20007fde0ff */
[----:B------:R-:W3:Y:S01]  /*7fe90*/  LDL.LU R5, [R1+0x33a4] ;  /* 0x0033a40001057983 */ /* 0x000ee20000300800 */
[----:B------:R-:W-:Y:S01]  /*7fea0*/  ISETP.LT.AND P5, PT, R7, UR12, !P4 ;  /* 0x0000000c07007c0c */ /* 0x000fe2000e7a1270 */
[----:B------:R-:W4:Y:S02]  /*7feb0*/  LDCU UR12, c[0x0][0x398] ;  /* 0x00007300ff0c77ac */ /* 0x000f240008000800 */
[----:B------:R5:W-:Y:S01]  /*7fec0*/  @P2 STG.E.U8 desc[UR42][R22.64], R4 ;  /* 0x0000000416002986 */ /* 0x000be2000c10112a */
[----:B------:R-:W-:Y:S01]  /*7fed0*/  IMAD.X R27, R28, 0x1, R14, P6 ;  /* 0x000000011c1b7824 */ /* 0x000fe200030e060e */
[----:B------:R-:W-:Y:S02]  /*7fee0*/  PRMT R12, R17, 0x7772, RZ ;  /* 0x00007772110c7816 */ /* 0x000fe400000000ff */
[----:B-----5:R-:W-:-:S03]  /*7fef0*/  IADD3 R22, P6, PT, R8, R24, RZ ;  /* 0x0000001808167210 */ /* 0x020fc60007fde0ff */
[----:B------:R5:W-:Y:S01]  /*7ff00*/  @P3 STG.E.U8 desc[UR42][R26.64], R12 ;  /* 0x0000000c1a003986 */ /* 0x000be2000c10112a */
[----:B------:R-:W-:Y:S01]  /*7ff10*/  PRMT R4, R17, 0x7773, RZ ;  /* 0x0000777311047816 */ /* 0x000fe200000000ff */
[----:B------:R-:W-:-:S05]  /*7ff20*/  IMAD.X R23, R28, 0x1, R3, P6 ;  /* 0x000000011c177824 */ /* 0x000fca00030e0603 */
[----:B------:R0:W-:Y:S04]  /*7ff30*/  @P5 STG.E.U8 desc[UR42][R22.64], R4 ;  /* 0x0000000416005986 */ /* 0x0001e8000c10112a */
[----:B-----5:R-:W1:Y:S04]  /*7ff40*/  LDL R12, [R1+0x3378] ;  /* 0x00337800010c7983 */ /* 0x020e680000100800 */
[----:B------:R-:W5:Y:S04]  /*7ff50*/  LDL.LU R26, [R1+0x3370] ;  /* 0x00337000011a7983 */ /* 0x000f680000300800 */
[----:B------:R-:W2:Y:S04]  /*7ff60*/  LDL.LU R27, [R1] ;  /* 0x00000000011b7983 */ /* 0x000ea80000300800 */
[----:B0-----:R-:W4:Y:S01]  /*7ff70*/  LDL R23, [R1+0x3374] ;  /* 0x0033740001177983 */ /* 0x001f220000100800 */
[----:B------:R-:W-:Y:S01]  /*7ff80*/  ISETP.LT.AND P2, PT, R13, UR14, !P4 ;  /* 0x0000000e0d007c0c */ /* 0x000fe2000e741270 */
[----:B------:R-:W5:Y:S01]  /*7ff90*/  LDCU UR14, c[0x0][0x398] ;  /* 0x00007300ff0e77ac */ /* 0x000f620008000800 */
[----:B------:R-:W-:-:S05]  /*7ffa0*/  IADD3 R16, P6, PT, R8, R0, RZ ;  /* 0x0000000008107210 */ /* 0x000fca0007fde0ff */
[----:B------:R-:W-:Y:S01]  /*7ffb0*/  IMAD.X R17, R28, 0x1, R2, P6 ;  /* 0x000000011c117824 */ /* 0x000fe200030e0602 */
[----:B------:R-:W-:Y:S01]  /*7ffc0*/  IADD3 R22, P6, PT, R8, R18, RZ ;  /* 0x0000001208167210 */ /* 0x000fe20007fde0ff */
[----:B------:R-:W-:Y:S01]  /*7ffd0*/  VIADD R4, R11, 0x3 ;  /* 0x000000030b047836 */ /* 0x000fe20000000000 */
[----:B-1----:R-:W-:Y:S01]  /*7ffe0*/  ISETP.LT.AND P3, PT, R12, UR10, !P4 ;  /* 0x0000000a0c007c0c */ /* 0x002fe2000e761270 */
[----:B------:R-:W0:Y:S01]  /*7fff0*/  LDCU UR10, c[0x0][0x398] ;  /* 0x00007300ff0a77ac */ /* 0x000e220008000800 */
[----:B---3--:R-:W-:-:S05]  /*80000*/  PRMT R12, R5, 0x7770, RZ ;  /* 0x00007770050c7816 */ /* 0x008fca00000000ff */
[----:B------:R1:W-:Y:S01]  /*80010*/  @P2 STG.E.U8 desc[UR42][R16.64], R12 ;  /* 0x0000000c10002986 */ /* 0x0003e2000c10112a */
[----:B----4-:R-:W-:Y:S01]  /*80020*/  ISETP.LT.AND P5, PT, R23, UR12, !P4 ;  /* 0x0000000c17007c0c */ /* 0x010fe2000e7a1270 */
[----:B------:R-:W-:Y:S01]  /*80030*/  IMAD.X R23, R28, 0x1, R21, P6 ;  /* 0x000000011c177824 */ /* 0x000fe200030e0615 */
[----:B--2---:R-:W-:Y:S01]  /*80040*/  ISETP.GE.AND P2, PT, R4, UR6, PT ;  /* 0x0000000604007c0c */ /* 0x004fe2000bf46270 */
[----:B------:R-:W2:Y:S01]  /*80050*/  LDCU UR6, c[0x0][0x398] ;  /* 0x00007300ff0677ac */ /* 0x000ea20008000800 */
[----:B-1----:R-:W-:Y:S01]  /*80060*/  IADD3 R16, P6, PT, R8, R10, RZ ;  /* 0x0000000a08107210 */ /* 0x002fe20007fde0ff */
[----:B------:R-:W1:Y:S01]  /*80070*/  LDCU UR12, c[0x0][0x398] ;  /* 0x00007300ff0c77ac */ /* 0x000e620008000800 */
[C---:B------:R-:W-:Y:S02]  /*80080*/  PRMT R4, R5.reuse, 0x7771, RZ ;  /* 0x0000777105047816 */ /* 0x040fe400000000ff */
[----:B------:R-:W-:Y:S01]  /*80090*/  PRMT R12, R5, 0x7772, RZ ;  /* 0x00007772050c7816 */ /* 0x000fe200000000ff */
[----:B------:R-:W-:-:S02]  /*800a0*/  IMAD.X R17, R28, 0x1, R25, P6 ;  /* 0x000000011c117824 */ /* 0x000fc400030e0619 */
[----:B------:R-:W-:Y:S01]  /*800b0*/  @P3 STG.E.U8 desc[UR42][R22.64], R4 ;  /* 0x0000000416003986 */ /* 0x000fe2000c10112a */
[----:B-----5:R-:W-:Y:S01]  /*800c0*/  ISETP.LT.AND P4, PT, R26, UR14, !P4 ;  /* 0x0000000e1a007c0c */ /* 0x020fe2000e781270 */
[----:B------:R-:W3:Y:S02]  /*800d0*/  LDCU UR14, c[0x0][0x398] ;  /* 0x00007300ff0e77ac */ /* 0x000ee40008000800 */
[----:B------:R4:W-:Y:S02]  /*800e0*/  @P5 STG.E.U8 desc[UR42][R16.64], R12 ;  /* 0x0000000c10005986 */ /* 0x0009e4000c10112a */
[C---:B----4-:R-:W-:Y:S01]  /*800f0*/  IADD3 R16, P3, PT, R8.reuse, R9, RZ ;  /* 0x0000000908107210 */ /* 0x050fe20007f7e0ff */
[----:B------:R-:W-:Y:S01]  /*80100*/  VIADD R4, R8, UR9 ;  /* 0x0000000908047c36 */ /* 0x000fe20008000000 */
[----:B------:R-:W4:Y:S01]  /*80110*/  LDL.LU R9, [R1+0x33a0] ;  /* 0x0033a00001097983 */ /* 0x000f220000300800 */
[----:B------:R-:W-:Y:S02]  /*80120*/  PRMT R8, R5, 0x7773, RZ ;  /* 0x0000777305087816 */ /* 0x000fe400000000ff */
[----:B------:R-:W-:Y:S01]  /*80130*/  IMAD.X R17, R28, 0x1, R27, P3 ;  /* 0x000000011c117824 */ /* 0x000fe200018e061b */
[----:B------:R-:W5:Y:S04]  /*80140*/  LDL R23, [R1+0x34] ;  /* 0x0000340001177983 */ /* 0x000f680000100800 */
[----:B------:R-:W2:Y:S04]  /*80150*/  LDL.LU R28, [R1+0x3374] ;  /* 0x00337400011c7983 */ /* 0x000ea80000300800 */
[----:B------:R-:W2:Y:S04]  /*80160*/  LDL R5, [R1+0x3360] ;  /* 0x0033600001057983 */ /* 0x000ea80000100800 */
[----:B------:R0:W-:Y:S04]  /*80170*/  @P4 STG.E.U8 desc[UR42][R16.64], R8 ;  /* 0x0000000810004986 */ /* 0x0001e8000c10112a */
[----:B0-----:R-:W3:Y:S01]  /*80180*/  LDL R17, [R1+0x18] ;  /* 0x0000180001117983 */ /* 0x001ee20000100800 */
[----:B------:R-:W-:Y:S01]  /*80190*/  ISETP.LT.AND P5, PT, R19, UR16, !P2 ;  /* 0x0000001013007c0c */ /* 0x000fe2000d7a1270 */
[----:B------:R-:W0:Y:S01]  /*801a0*/  LDCU UR16, c[0x0][0x398] ;  /* 0x00007300ff1077ac */ /* 0x000e220008000800 */
[----:B------:R-:W-:-:S02]  /*801b0*/  SHF.R.S32.HI R12, RZ, 0x1f, R4 ;  /* 0x0000001fff0c7819 */ /* 0x000fc40000011404 */
[----:B------:R-:W-:-:S05]  /*801c0*/  IADD3 R22, P6, PT, R4, R20, RZ ;  /* 0x0000001404167210 */ /* 0x000fca0007fde0ff */
[----:B-----5:R-:W-:Y:S01]  /*801d0*/  IMAD.X R23, R12, 0x1, R23, P6 ;  /* 0x000000010c177824 */ /* 0x020fe200030e0617 */
[----:B--2---:R-:W-:Y:S01]  /*801e0*/  ISETP.LT.AND P3, PT, R5, UR6, !P2 ;  /* 0x0000000605007c0c */ /* 0x004fe2000d761270 */
[----:B------:R-:W2:Y:S01]  /*801f0*/  LDCU UR6, c[0x0][0x39c] ;  /* 0x00007380ff0677ac */ /* 0x000ea20008000800 */
[----:B----4-:R-:W-:-:S05]  /*80200*/  PRMT R5, R9, 0x7770, RZ ;  /* 0x0000777009057816 */ /* 0x010fca00000000ff */
[----:B------:R4:W-:Y:S01]  /*80210*/  @P5 STG.E.U8 desc[UR42][R22.64], R5 ;  /* 0x0000000516005986 */ /* 0x0009e2000c10112a */
[----:B------:R-:W-:Y:S01]  /*80220*/  ISETP.LT.AND P5, PT, R6, UR10, !P2 ;  /* 0x0000000a06007c0c */ /* 0x000fe2000d7a1270 */
[----:B------:R-:W5:Y:S01]  /*80230*/  LDCU UR10, c[0x0][0x398] ;  /* 0x00007300ff0a77ac */ /* 0x000f620008000800 */
[----:B------:R-:W-:Y:S02]  /*80240*/  PRMT R8, R9, 0x7772, RZ ;  /* 0x0000777209087816 */ /* 0x000fe400000000ff */
[C---:B---3--:R-:W-:Y:S02]  /*80250*/  IADD3 R16, P4, PT, R4.reuse, R17, RZ ;  /* 0x0000001104107210 */ /* 0x048fe40007f9e0ff */
[----:B----4-:R-:W-:-:S03]  /*80260*/  IADD3 R22, P6, PT, R4, R15, RZ ;  /* 0x0000000f04167210 */ /* 0x010fc60007fde0ff */
[C---:B------:R-:W-:Y:S01]  /*80270*/  IMAD.X R17, R12.reuse, 0x1, R29, P4 ;  /* 0x000000010c117824 */ /* 0x040fe200020e061d */
[----:B------:R-:W-:Y:S01]  /*80280*/  PRMT R5, R9, 0x7771, RZ ;  /* 0x0000777109057816 */ /* 0x000fe200000000ff */
[----:B------:R-:W-:Y:S01]  /*80290*/  IMAD.X R23, R12, 0x1, R14, P6 ;  /* 0x000000010c177824 */ /* 0x000fe200030e060e */
[----:B------:R-:W-:Y:S01]  /*802a0*/  ISETP.LT.AND P6, PT, R13, UR14, !P2 ;  /* 0x0000000e0d007c0c */ /* 0x000fe2000d7c1270 */
[----:B------:R-:W3:Y:S02]  /*802b0*/  LDCU UR14, c[0x0][0x398] ;  /* 0x00007300ff0e77ac */ /* 0x000ee40008000800 */
[----:B------:R-:W-:Y:S04]  /*802c0*/  @P3 STG.E.U8 desc[UR42][R16.64], R5 ;  /* 0x0000000510003986 */ /* 0x000fe8000c10112a */
[----:B------:R-:W4:Y:S04]  /*802d0*/  LDL.LU R13, [R1+0x339c] ;  /* 0x00339c00010d7983 */ /* 0x000f280000300800 */
[----:B------:R0:W-:Y:S04]  /*802e0*/  @P5 STG.E.U8 desc[UR42][R22.64], R8 ;  /* 0x0000000816005986 */ /* 0x0001e8000c10112a */
[----:B0-----:R-:W2:Y:S01]  /*802f0*/  LDL R23, [R1+0x3378] ;  /* 0x0033780001177983 */ /* 0x001ea20000100800 */
[----:B-1----:R-:W-:Y:S01]  /*80300*/  ISETP.LT.AND P4, PT, R7, UR12, !P2 ;  /* 0x0000000c07007c0c */ /* 0x002fe2000d781270 */
[----:B------:R-:W0:Y:S01]  /*80310*/  LDCU UR12, c[0x0][0x398] ;  /* 0x00007300ff0c77ac */ /* 0x000e220008000800 */
[----:B------:R-:W-:-:S02]  /*80320*/  IADD3 R16, P3, PT, R4, R24, RZ ;  /* 0x0000001804107210 */ /* 0x000fc40007f7e0ff */
[----:B------:R-:W-:-:S03]  /*80330*/  PRMT R5, R9, 0x7773, RZ ;  /* 0x0000777309057816 */ /* 0x000fc600000000ff */
[----:B------:R-:W-:Y:S01]  /*80340*/  IMAD.X R17, R12, 0x1, R3, P3 ;  /* 0x000000010c117824 */ /* 0x000fe200018e0603 */
[----:B------:R-:W-:-:S05]  /*80350*/  IADD3 R8, P3, PT, R4, R0, RZ ;  /* 0x0000000004087210 */ /* 0x000fca0007f7e0ff */
[----:B------:R1:W-:Y:S01]  /*80360*/  @P4 STG.E.U8 desc[UR42][R16.64], R5 ;  /* 0x0000000510004986 */ /* 0x0003e2000c10112a */
[----:B------:R-:W-:Y:S01]  /*80370*/  IMAD.X R9, R12, 0x1, R2, P3 ;  /* 0x000000010c097824 */ /* 0x000fe200018e0602 */
[----:B-----5:R-:W-:Y:S01]  /*80380*/  ISETP.LT.AND P5, PT, R28, UR10, !P2 ;  /* 0x0000000a1c007c0c */ /* 0x020fe2000d7a1270 */
[----:B------:R-:W5:Y:S01]  /*80390*/  LDCU UR10, c[0x0][0x398] ;  /* 0x00007300ff0a77ac */ /* 0x000f620008000800 */
[----:B-1----:R-:W-:Y:S01]  /*803a0*/  IADD3 R16, P3, PT, R4, R18, RZ ;  /* 0x0000001204107210 */ /* 0x002fe20007f7e0ff */
[----:B------:R-:W-:Y:S01]  /*803b0*/  VIADD R5, R11, 0x4 ;  /* 0x000000040b057836 */ /* 0x000fe20000000000 */
[----:B----4-:R-:W-:-:S05]  /*803c0*/  PRMT R17, R13, 0x7770, RZ ;  /* 0x000077700d117816 */ /* 0x010fca00000000ff */
[----:B------:R1:W-:Y:S01]  /*803d0*/  @P6 STG.E.U8 desc[UR42][R8.64], R17 ;  /* 0x0000001108006986 */ /* 0x0003e2000c10112a */
[----:B------:R-:W-:Y:S02]  /*803e0*/  PRMT R22, R13, 0x7772, RZ ;  /* 0x000077720d167816 */ /* 0x000fe400000000ff */
[----:B--2---:R-:W-:Y:S01]  /*803f0*/  ISETP.LT.AND P4, PT, R23, UR16, !P2 ;  /* 0x0000001017007c0c */ /* 0x004fe2000d781270 */
[----:B-1----:R-:W-:Y:S01]  /*80400*/  IMAD.X R17, R12, 0x1, R21, P3 ;  /* 0x000000010c117824 */ /* 0x002fe200018e0615 */
[----:B------:R-:W-:Y:S01]  /*80410*/  IADD3 R8, P6, PT, R4, R10, RZ ;  /* 0x0000000a04087210 */ /* 0x000fe20007fde0ff */
[----:B------:R-:W2:Y:S01]  /*80420*/  LDL.LU R23, [R1+0x336c] ;  /* 0x00336c0001177983 */ /* 0x000ea20000300800 */
[----:B------:R-:W-:Y:S01]  /*80430*/  ISETP.GE.AND P3, PT, R5, UR6, PT ;  /* 0x0000000605007c0c */ /* 0x000fe2000bf66270 */
[----:B------:R-:W1:Y:S01]  /*80440*/  LDCU UR6, c[0x0][0x398] ;  /* 0x00007300ff0677ac */ /* 0x000e620008000800 */
[C---:B------:R-:W-:Y:S01]  /*80450*/  PRMT R5, R13.reuse, 0x7771, RZ ;  /* 0x000077710d057816 */ /* 0x040fe200000000ff */
[----:B------:R-:W-:Y:S01]  /*80460*/  IMAD.X R9, R12, 0x1, R25, P6 ;  /* 0x000000010c097824 */ /* 0x000fe200030e0619 */
[----:B------:R-:W4:Y:S01]  /*80470*/  LDL.LU R18, [R1+0x3398] ;  /* 0x0033980001127983 */ /* 0x000f220000300800 */
[----:B------:R-:W0:Y:S04]  /*80480*/  LDCU UR16, c[0x0][0x398] ;  /* 0x00007300ff1077ac */ /* 0x000e280008000800 */
[----:B------:R-:W-:Y:S04]  /*80490*/  @P4 STG.E.U8 desc[UR42][R16.64], R5 ;  /* 0x0000000510004986 */ /* 0x000fe8000c10112a */
[----:B------:R0:W-:Y:S04]  /*804a0*/  @P5 STG.E.U8 desc[UR42][R8.64], R22 ;  /* 0x0000001608005986 */ /* 0x0001e8000c10112a */
[----:B0-----:R-:W2:Y:S01]  /*804b0*/  LDL.LU R22, [R1+0x4] ;  /* 0x0000040001167983 */ /* 0x001ea20000300800 */
[----:B------:R-:W-:Y:S01]  /*804c0*/  ISETP.LT.AND P2, PT, R26, UR12, !P2 ;  /* 0x0000000c1a007c0c */ /* 0x000fe2000d741270 */
[C---:B------:R-:W-:Y:S01]  /*804d0*/  VIADD R16, R4.reuse, UR9 ;  /* 0x0000000904107c36 */ /* 0x040fe20008000000 */
[----:B------:R-:W-:Y:S01]  /*804e0*/  PRMT R13, R13, 0x7773, RZ ;  /* 0x000077730d0d7816 */ /* 0x000fe200000000ff */
[----:B------:R-:W4:Y:S01]  /*804f0*/  LDL R9, [R1+0x34] ;  /* 0x0000340001097983 */ /* 0x000f220000100800 */
[----:B---3--:R-:W-:Y:S01]  /*80500*/  ISETP.LT.AND P5, PT, R19, UR14, !P3 ;  /* 0x0000000e13007c0c */ /* 0x008fe2000dfa1270 */
[----:B------:R-:W0:Y:S01]  /*80510*/  LDCU UR12, c[0x0][0x398] ;  /* 0x00007300ff0c77ac */ /* 0x000e220008000800 */
[----:B--2---:R-:W-:Y:S01]  /*80520*/  IADD3 R4, P4, PT, R4, R22, RZ ;  /* 0x0000001604047210 */ /* 0x004fe20007f9e0ff */
[----:B------:R-:W2:Y:S04]  /*80530*/  LDCU UR14, c[0x0][0x398] ;  /* 0x00007300ff0e77ac */ /* 0x000ea80008000800 */
[----:B------:R-:W-:-:S02]  /*80540*/  IMAD.X R5, R12, 0x1, R27, P4 ;  /* 0x000000010c057824 */ /* 0x000fc400020e061b */
[----:B------:R-:W1:Y:S04]  /*80550*/  LDL R12, [R1+0x3360] ;  /* 0x00336000010c7983 */ /* 0x000e680000100800 */
[----:B------:R3:W-:Y:S04]  /*80560*/  @P2 STG.E.U8 desc[UR42][R4.64], R13 ;  /* 0x0000000d04002986 */ /* 0x0007e8000c10112a */
[----:B---3--:R-:W3:Y:S01]  /*80570*/  LDL R5, [R1+0x18] ;  /* 0x0000180001057983 */ /* 0x008ee20000100800 */
[----:B------:R-:W-:Y:S02]  /*80580*/  SHF.R.S32.HI R17, RZ, 0x1f, R16 ;  /* 0x0000001fff117819 */ /* 0x000fe40000011410 */
[----:B------:R-:W-:-:S05]  /*80590*/  IADD3 R8, P6, PT, R16, R20, RZ ;  /* 0x0000001410087210 */ /* 0x000fca0007fde0ff */
[----:B----4-:R-:W-:Y:S01]  /*805a0*/  IMAD.X R9, R17, 0x1, R9, P6 ;  /* 0x0000000111097824 */ /* 0x010fe200030e0609 */
[----:B------:R-:W-:Y:S02]  /*805b0*/  PRMT R13, R18, 0x7772, RZ ;  /* 0x00007772120d7816 */ /* 0x000fe400000000ff */
[----:B-1----:R-:W-:Y:S01]  /*805c0*/  ISETP.LT.AND P4, PT, R12, UR6, !P3 ;  /* 0x000000060c007c0c */ /* 0x002fe2000df81270 */
[----:B------:R-:W1:Y:S01]  /*805d0*/  LDCU UR6, c[0x0][0x39c] ;  /* 0x00007380ff0677ac */ /* 0x000e620008000800 */
[----:B------:R-:W-:-:S05]  /*805e0*/  PRMT R12, R18, 0x7770, RZ ;  /* 0x00007770120c7816 */ /* 0x000fca00000000ff */
[----:B------:R4:W-:Y:S01]  /*805f0*/  @P5 STG.E.U8 desc[UR42][R8.64], R12 ;  /* 0x0000000c08005986 */ /* 0x0009e2000c10112a */
[----:B-----5:R-:W-:Y:S01]  /*80600*/  ISETP.LT.AND P5, PT, R6, UR10, !P3 ;  /* 0x0000000a06007c0c */ /* 0x020fe2000dfa1270 */
[----:B------:R-:W5:Y:S02]  /*80610*/  LDCU UR10, c[0x0][0x398] ;  /* 0x00007300ff0a77ac */ /* 0x000f640008000800 */
[----:B------:R-:W5:Y:S01]  /*80620*/  LDL.LU R6, [R1+0x3394] ;  /* 0x0033940001067983 */ /* 0x000f620000300800 */
[----:B---3--:R-:W-:Y:S02]  /*80630*/  IADD3 R4, P2, PT, R16, R5, RZ ;  /* 0x0000000510047210 */ /* 0x008fe40007f5e0ff */
[----:B----4-:R-:W-:-:S03]  /*80640*/  PRMT R9, R18, 0x7771, RZ ;  /* 0x0000777112097816 */ /* 0x010fc600000000ff */
[----:B------:R-:W-:Y:S01]  /*80650*/  IMAD.X R5, R17, 0x1, R29, P2 ;  /* 0x0000000111057824 */ /* 0x000fe200010e061d */
[----:B------:R-:W-:-:S04]  /*80660*/  IADD3 R8, P6, PT, R16, R15, RZ ;  /* 0x0000000f10087210 */ /* 0x000fc80007fde0ff */
[----:B------:R3:W-:Y:S01]  /*80670*/  @P4 STG.E.U8 desc[UR42][R4.64], R9 ;  /* 0x0000000904004986 */ /* 0x0007e2000c10112a */
[----:B------:R-:W-:-:S03]  /*80680*/  PRMT R12, R18, 0x7773, RZ ;  /* 0x00007773120c7816 */ /* 0x000fc600000000ff */
[----:B------:R-:W4:Y:S01]  /*80690*/  LDL.LU R18, [R1+0x3378] ;  /* 0x0033780001127983 */ /* 0x000f220000300800 */
[----:B---3--:R-:W-:-:S05]  /*806a0*/  IMAD.X R9, R17, 0x1, R14, P6 ;  /* 0x0000000111097824 */ /* 0x008fca00030e060e */
[----:B------:R3:W-:Y:S04]  /*806b0*/  @P5 STG.E.U8 desc[UR42][R8.64], R13 ;  /* 0x0000000d08005986 */ /* 0x0007e8000c10112a */
[----:B---3--:R-:W3:Y:S01]  /*806c0*/  LDL R13, [R1+0xc] ;  /* 0x00000c00010d7983 */ /* 0x008ee20000100800 */
[----:B0-----:R-:W-:Y:S01]  /*806d0*/  ISETP.LT.AND P2, PT, R7, UR12, !P3 ;  /* 0x0000000c07007c0c */ /* 0x001fe2000df41270 */
[----:B------:R-:W0:Y:S01]  /*806e0*/  LDCU UR12, c[0x0][0x398] ;  /* 0x00007300ff0c77ac */ /* 0x000e220008000800 */
[C---:B------:R-:W-:Y:S02]  /*806f0*/  IADD3 R4, P4, PT, R16.reuse, R24, RZ ;  /* 0x0000001810047210 */ /* 0x040fe40007f9e0ff */
[----:B--2---:R-:W-:Y:S01]  /*80700*/  ISETP.LT.AND P6, PT, R23, UR14, !P3 ;  /* 0x0000000e17007c0c */ /* 0x004fe2000dfc1270 */
[----:B------:R-:W2:Y:S01]  /*80710*/  LDCU UR14, c[0x0][0x398] ;  /* 0x00007300ff0e77ac */ /* 0x000ea20008000800 */
[----:B------:R-:W-:Y:S01]  /*80720*/  IADD3 R8, P5, PT, R16, R0, RZ ;  /* 0x0000000010087210 */ /* 0x000fe20007fbe0ff */
[----:B------:R-:W-:-:S04]  /*80730*/  IMAD.X R5, R17, 0x1, R3, P4 ;  /* 0x0000000111057824 */ /* 0x000fc800020e0603 */
[----:B------:R-:W-:Y:S02]  /*80740*/  IMAD.X R9, R17, 0x1, R2, P5 ;  /* 0x0000000111097824 */ /* 0x000fe400028e0602 */
[----:B------:R1:W-:Y:S01]  /*80750*/  @P2 STG.E.U8 desc[UR42][R4.64], R12 ;  /* 0x0000000c04002986 */ /* 0x0003e2000c10112a */
[----:B0-----:R-:W-:Y:S01]  /*80760*/  ISETP.LT.AND P5, PT, R28, UR12, !P3 ;  /* 0x0000000c1c007c0c */ /* 0x001fe2000dfa1270 */
[----:B------:R-:W0:Y:S01]  /*80770*/  LDCU UR12, c[0x0][0x398] ;  /* 0x00007300ff0c77ac */ /* 0x000e220008000800 */
[----:B-1----:R-:W-:Y:S01]  /*80780*/  VIADD R12, R11, 0x5 ;  /* 0x000000050b0c7836 */ /* 0x002fe20000000000 */
[----:B-----5:R-:W-:-:S05]  /*80790*/  PRMT R5, R6, 0x7770, RZ ;  /* 0x0000777006057816 */ /* 0x020fca00000000ff */
[----:B------:R1:W-:Y:S01]  /*807a0*/  @P6 STG.E.U8 desc[UR42][R8.64], R5 ;  /* 0x0000000508006986 */ /* 0x0003e2000c10112a */
[----:B----4-:R-:W-:Y:S01]  /*807b0*/  ISETP.LT.AND P4, PT, R18, UR10, !P3 ;  /* 0x0000000a12007c0c */ /* 0x010fe2000df81270 */
[----:B------:R-:W4:Y:S01]  /*807c0*/  LDCU UR10, c[0x0][0x398] ;  /* 0x00007300ff0a77ac */ /* 0x000f220008000800 */
[----:B-1----:R-:W-:Y:S02]  /*807d0*/  IADD3 R8, P6, PT, R16, R10, RZ ;  /* 0x0000000a10087210 */ /* 0x002fe40007fde0ff */
[----:B--2---:R-:W-:Y:S01]  /*807e0*/  ISETP.LT.AND P3, PT, R26, UR14, !P3 ;  /* 0x0000000e1a007c0c */ /* 0x004fe2000df61270 */
[----:B------:R-:W2:Y:S01]  /*807f0*/  LDL.LU R10, [R1+0x3390] ;  /* 0x00339000010a7983 */ /* 0x000ea20000300800 */
[----:B------:R-:W1:Y:S01]  /*80800*/  LDCU UR14, c[0x0][0x398] ;  /* 0x00007300ff0e77ac */ /* 0x000e620008000800 */
[----:B------:R-:W-:Y:S01]  /*80810*/  IMAD.X R9, R17, 0x1, R25, P6 ;  /* 0x0000000111097824 */ /* 0x000fe200030e0619 */
[----:B---3--:R-:W-:Y:S02]  /*80820*/  IADD3 R4, P2, PT, R16, R13, RZ ;  /* 0x0000000d10047210 */ /* 0x008fe40007f5e0ff */
[----:B------:R-:W-:-:S03]  /*80830*/  PRMT R13, R6, 0x7772, RZ ;  /* 0x00007772060d7816 */ /* 0x000fc600000000ff */
[----:B------:R-:W-:Y:S01]  /*80840*/  IMAD.X R5, R17, 0x1, R21, P2 ;  /* 0x0000000111057824 */ /* 0x000fe200010e0615 */
[----:B------:R-:W-:Y:S01]  /*80850*/  ISETP.GE.AND P2, PT, R12, UR6, PT ;  /* 0x000000060c007c0c */ /* 0x000fe2000bf46270 */
[----:B------:R-:W3:Y:S01]  /*80860*/  LDCU UR6, c[0x0][0x398] ;  /* 0x00007300ff0677ac */ /* 0x000ee20008000800 */
[----:B------:R-:W-:-:S05]  /*80870*/  PRMT R12, R6, 0x7771, RZ ;  /* 0x00007771060c7816 */ /* 0x000fca00000000ff */
[----:B------:R5:W-:Y:S04]  /*80880*/  @P4 STG.E.U8 desc[UR42][R4.64], R12 ;  /* 0x0000000c04004986 */ /* 0x000be8000c10112a */
[----:B------:R0:W-:Y:S01]  /*80890*/  @P5 STG.E.U8 desc[UR42][R8.64], R13 ;  /* 0x0000000d08005986 */ /* 0x0001e2000c10112a */
[C---:B-----5:R-:W-:Y:S01]  /*808a0*/  VIADD R4, R16.reuse, UR9 ;  /* 0x0000000910047c36 */ /* 0x060fe20008000000 */
[----:B0-----:R-:W-:Y:S02]  /*808b0*/  IADD3 R8, P4, PT, R16, R22, RZ ;  /* 0x0000001610087210 */ /* 0x001fe40007f9e0ff */
[----:B------:R-:W5:Y:S01]  /*808c0*/  LDL R13, [R1+0x34] ;  /* 0x00003400010d7983 */ /* 0x000f620000100800 */
[----:B------:R-:W-:Y:S02]  /*808d0*/  PRMT R16, R6, 0x7773, RZ ;  /* 0x0000777306107816 */ /* 0x000fe400000000ff */
[----:B------:R-:W-:-:S02]  /*808e0*/  IMAD.X R9, R17, 0x1, R27, P4 ;  /* 0x0000000111097824 */ /* 0x000fc400020e061b */
[----:B------:R-:W2:Y:S04]  /*808f0*/  LDL.LU R17, [R1+0x10] ;  /* 0x0000100001117983 */ /* 0x000ea80000300800 */
[----:B------:R-:W3:Y:S04]  /*80900*/  LDL R6, [R1+0x3360] ;  /* 0x0033600001067983 */ /* 0x000ee80000100800 */
[----:B------:R0:W-:Y:S04]  /*80910*/  @P3 STG.E.U8 desc[UR42][R8.64], R16 ;  /* 0x0000001008003986 */ /* 0x0001e8000c10112a */
[----:B0-----:R-:W4:Y:S04]  /*80920*/  LDL R9, [R1+0x18] ;  /* 0x0000180001097983 */ /* 0x001f280000100800 */
[----:B------:R-:W4:Y:S01]  /*80930*/  LDL R16, [R1+0x3364] ;  /* 0x0033640001107983 */ /* 0x000f220000100800 */
[----:B------:R-:W-:-:S02]  /*80940*/  ISETP.LT.AND P5, PT, R19, UR16, !P2 ;  /* 0x0000001013007c0c */ /* 0x000fc4000d7a1270 */
[----:B------:R-:W-:Y:S02]  /*80950*/  SHF.R.S32.HI R5, RZ, 0x1f, R4 ;  /* 0x0000001fff057819 */ /* 0x000fe40000011404 */
[----:B------:R-:W-:-:S05]  /*80960*/  IADD3 R12, P6, PT, R4, R20, RZ ;  /* 0x00000014040c7210 */ /* 0x000fca0007fde0ff */
[----:B-----5:R-:W-:Y:S01]  /*80970*/  IMAD.X R13, R5, 0x1, R13, P6 ;  /* 0x00000001050d7824 */ /* 0x020fe200030e060d */
[----:B---3--:R-:W-:Y:S01]  /*80980*/  ISETP.LT.AND P4, PT, R6, UR6, !P2 ;  /* 0x0000000606007c0c */ /* 0x008fe2000d781270 */
[----:B------:R-:W0:Y:S01]  /*80990*/  LDCU UR6, c[0x0][0x398] ;  /* 0x00007300ff0677ac */ /* 0x000e220008000800 */
[----:B--2---:R-:W-:-:S05]  /*809a0*/  PRMT R6, R10, 0x7770, RZ ;  /* 0x000077700a067816 */ /* 0x004fca00000000ff */
[----:B------:R2:W-:Y:S01]  /*809b0*/  @P5 STG.E.U8 desc[UR42][R12.64], R6 ;  /* 0x000000060c005986 */ /* 0x0005e2000c10112a */
[----:B----4-:R-:W-:Y:S02]  /*809c0*/  IADD3 R8, P3, PT, R4, R9, RZ ;  /* 0x0000000904087210 */ /* 0x010fe40007f7e0ff */
[----:B--2---:R-:W-:-:S03]  /*809d0*/  PRMT R6, R10, 0x7771, RZ ;  /* 0x000077710a067816 */ /* 0x004fc600000000ff */
[C---:B------:R-:W-:Y:S01]  /*809e0*/  IMAD.X R9, R5.reuse, 0x1, R29, P3 ;  /* 0x0000000105097824 */ /* 0x040fe200018e061d */
[----:B------:R-:W-:Y:S02]  /*809f0*/  IADD3 R12, P6, PT, R4, R15, RZ ;  /* 0x0000000f040c7210 */ /* 0x000fe40007fde0ff */
[----:B------:R-:W-:Y:S01]  /*80a00*/  ISETP.LT.AND P5, PT, R16, UR10, !P2 ;  /* 0x0000000a10007c0c */ /* 0x000fe2000d7a1270 */
[----:B------:R-:W2:Y:S01]  /*80a10*/  LDCU UR10, c[0x0][0x398] ;  /* 0x00007300ff0a77ac */ /* 0x000ea20008000800 */
[----:B------:R3:W-:Y:S01]  /*80a20*/  @P4 STG.E.U8 desc[UR42][R8.64], R6 ;  /* 0x0000000608004986 */ /* 0x0007e2000c10112a */
[----:B------:R-:W-:Y:S01]  /*80a30*/  IMAD.X R13, R5, 0x1, R14, P6 ;  /* 0x00000001050d7824 */ /* 0x000fe200030e060e */
[C---:B------:R-:W-:Y:S02]  /*80a40*/  PRMT R16, R10.reuse, 0x7772, RZ ;  /* 0x000077720a107816 */ /* 0x040fe400000000ff */
[----:B------:R-:W4:Y:S01]  /*80a50*/  LDL.LU R14, [R1+0x338c] ;  /* 0x00338c00010e7983 */ /* 0x000f220000300800 */
[----:B---3--:R-:W-:-:S03]  /*80a60*/  PRMT R6, R10, 0x7773, RZ ;  /* 0x000077730a067816 */ /* 0x008fc600000000ff */
[----:B------:R-:W3:Y:S01]  /*80a70*/  LDL R10, [R1+0xc] ;  /* 0x00000c00010a7983 */ /* 0x000ee20000100800 */
[----:B------:R-:W-:Y:S01]  /*80a80*/  ISETP.LT.AND P3, PT, R7, UR12, !P2 ;  /* 0x0000000c07007c0c */ /* 0x000fe2000d761270 */
[----:B------:R-:W5:Y:S01]  /*80a90*/  LDCU UR12, c[0x0][0x398] ;  /* 0x00007300ff0c77ac */ /* 0x000f620008000800 */
[----:B------:R-:W-:Y:S02]  /*80aa0*/  IADD3 R8, P4, PT, R4, R24, RZ ;  /* 0x0000001804087210 */ /* 0x000fe40007f9e0ff */
[----:B-1----:R-:W-:Y:S01]  /*80ab0*/  ISETP.LT.AND P6, PT, R23, UR14, !P2 ;  /* 0x0000000e17007c0c */ /* 0x002fe2000d7c1270 */
[----:B------:R1:W-:Y:S01]  /*80ac0*/  @P5 STG.E.U8 desc[UR42][R12.64], R16 ;  /* 0x000000100c005986 */ /* 0x0003e2000c10112a */
[----:B------:R-:W3:Y:S01]  /*80ad0*/  LDCU UR14, c[0x0][0x398] ;  /* 0x00007300ff0e77ac */ /* 0x000ee20008000800 */
[----:B------:R-:W-:-:S06]  /*80ae0*/  IMAD.X R9, R5, 0x1, R3, P4 ;  /* 0x0000000105097824 */ /* 0x000fcc00020e0603 */
[----:B------:R4:W-:Y:S01]  /*80af0*/  @P3 STG.E.U8 desc[UR42][R8.64], R6 ;  /* 0x0000000608003986 */ /* 0x0009e2000c10112a */
[----:B0-----:R-:W-:Y:S01]  /*80b00*/  ISETP.LT.AND P3, PT, R18, UR6, !P2 ;  /* 0x0000000612007c0c */ /* 0x001fe2000d761270 */
[----:B------:R-:W0:Y:S01]  /*80b10*/  LDCU UR6, c[0x0][0x398] ;  /* 0x00007300ff0677ac */ /* 0x000e220008000800 */
[----:B-1----:R-:W-:Y:S01]  /*80b20*/  IADD3 R12, P4, PT, R4, R0, RZ ;  /* 0x00000000040c7210 */ /* 0x002fe20007f9e0ff */
[----:B------:R-:W5:Y:S04]  /*80b30*/  LDL R16, [R1+0x30] ;  /* 0x0000300001107983 */ /* 0x000f680000100800 */
[----:B------:R-:W-:Y:S01]  /*80b40*/  IMAD.X R13, R5, 0x1, R2, P4 ;  /* 0x00000001050d7824 */ /* 0x000fe200020e0602 */
[----:B--2---:R-:W-:Y:S01]  /*80b50*/  ISETP.LT.AND P4, PT, R28, UR10, !P2 ;  /* 0x0000000a1c007c0c */ /* 0x004fe2000d781270 */
[----:B------:R-:W1:Y:S01]  /*80b60*/  LDCU UR10, c[0x0][0x398] ;  /* 0x00007300ff0a77ac */ /* 0x000e620008000800 */
[----:B----4-:R-:W-:-:S05]  /*80b70*/  PRMT R6, R14, 0x7770, RZ ;  /* 0x000077700e067816 */ /* 0x010fca00000000ff */
[----:B------:R2:W-:Y:S01]  /*80b80*/  @P6 STG.E.U8 desc[UR42][R12.64], R6 ;  /* 0x000000060c006986 */ /* 0x0005e2000c10112a */
[----:B---3--:R-:W-:Y:S02]  /*80b90*/  IADD3 R8, P5, PT, R4, R10, RZ ;  /* 0x0000000a04087210 */ /* 0x008fe40007fbe0ff */
[----:B------:R-:W-:-:S03]  /*80ba0*/  PRMT R10, R14, 0x7771, RZ ;  /* 0x000077710e0a7816 */ /* 0x000fc600000000ff */
[C---:B------:R-:W-:Y:S01]  /*80bb0*/  IMAD.X R9, R5.reuse, 0x1, R21, P5 ;  /* 0x0000000105097824 */ /* 0x040fe200028e0615 */
[----:B--2---:R-:W-:Y:S02]  /*80bc0*/  IADD3 R12, P5, PT, R4, R17, RZ ;  /* 0x00000011040c7210 */ /* 0x004fe40007fbe0ff */
[----:B------:R-:W-:Y:S02]  /*80bd0*/  PRMT R6, R14, 0x7772, RZ ;  /* 0x000077720e067816 */ /* 0x000fe400000000ff */
[----:B------:R2:W-:Y:S01]  /*80be0*/  @P3 STG.E.U8 desc[UR42][R8.64], R10 ;  /* 0x0000000a08003986 */ /* 0x0005e2000c10112a */
[----:B------:R-:W-:-:S05]  /*80bf0*/  IMAD.X R13, R5, 0x1, R25, P5 ;  /* 0x00000001050d7824 */ /* 0x000fca00028e0619 */
[----:B------:R3:W-:Y:S01]  /*80c00*/  @P4 STG.E.U8 desc[UR42][R12.64], R6 ;  /* 0x000000060c004986 */ /* 0x0007e2000c10112a */
[----:B--2---:R-:W-:-:S03]  /*80c10*/  IADD3 R8, P3, PT, R4, R22, RZ ;  /* 0x0000001604087210 */ /* 0x004fc60007f7e0ff */
[----:B------:R-:W1:Y:S02]  /*80c20*/  LDL R10, [R1+0x3360] ;  /* 0x00336000010a7983 */ /* 0x000e640000100800 */
[----:B------:R-:W-:Y:S01]  /*80c30*/  IMAD.X R9, R5, 0x1, R27, P3 ;  /* 0x0000000105097824 */ /* 0x000fe200018e061b */
[----:B0-----:R-:W-:Y:S01]  /*80c40*/  ISETP.LT.AND P3, PT, R19, UR6, !P1 ;  /* 0x0000000613007c0c */ /* 0x001fe2000cf61270 */
[----:B---3--:R-:W2:Y:S04]  /*80c50*/  LDL R12, [R1+0x18] ;  /* 0x00001800010c7983 */ /* 0x008ea80000100800 */
[----:B------:R-:W3:Y:S01]  /*80c60*/  LDL R13, [R1+0x34] ;  /* 0x00003400010d7983 */ /* 0x000ee20000100800 */
[----:B-----5:R-:W-:Y:S01]  /*80c70*/  ISETP.LT.AND P2, PT, R26, UR12, !P2 ;  /* 0x0000000c1a007c0c */ /* 0x020fe2000d741270 */
[----:B------:R-:W-:Y:S01]  /*80c80*/  VIADD R6, R4, UR9 ;  /* 0x0000000904067c36 */ /* 0x000fe20008000000 */
[----:B------:R-:W-:Y:S01]  /*80c90*/  PRMT R5, R14, 0x7773, RZ ;  /* 0x000077730e057816 */ /* 0x000fe200000000ff */
[----:B------:R-:W4:Y:S01]  /*80ca0*/  LDL.LU R19, [R1+0x3388] ;  /* 0x0033880001137983 */ /* 0x000f220000300800 */
[----:B------:R-:W0:Y:S03]  /*80cb0*/  LDCU UR12, c[0x0][0x398] ;  /* 0x00007300ff0c77ac */ /* 0x000e260008000800 */
[----:B------:R-:W5:Y:S01]  /*80cc0*/  LDL R14, [R1+0xc] ;  /* 0x00000c00010e7983 */ /* 0x000f620000100800 */
[----:B------:R-:W0:Y:S05]  /*80cd0*/  LDCU UR6, c[0x0][0x398] ;  /* 0x00007300ff0677ac */ /* 0x000e2a0008000800 */
[----:B------:R0:W-:Y:S01]  /*80ce0*/  @P2 STG.E.U8 desc[UR42][R8.64], R5 ;  /* 0x0000000508002986 */ /* 0x0001e2000c10112a */
[----:B------:R-:W-:Y:S01]  /*80cf0*/  IADD3 R4, P2, PT, R6, R20, RZ ;  /* 0x0000001406047210 */ /* 0x000fe20007f5e0ff */
[----:B0-----:R-:W-:Y:S01]  /*80d00*/  VIADD R9, R11, 0x8 ;  /* 0x000000080b097836 */ /* 0x001fe20000000000 */
[----:B-1----:R-:W-:Y:S01]  /*80d10*/  ISETP.LT.AND P4, PT, R10, UR10, !P1 ;  /* 0x0000000a0a007c0c */ /* 0x002fe2000cf81270 */
[----:B------:R-:W0:Y:S01]  /*80d20*/  LDCU UR10, c[0x0][0x398] ;  /* 0x00007300ff0a77ac */ /* 0x000e220008000800 */
[----:B------:R-:W-:-:S02]  /*80d30*/  SHF.R.S32.HI R10, RZ, 0x1f, R6 ;  /* 0x0000001fff0a7819 */ /* 0x000fc40000011406 */
[----:B--2---:R-:W-:-:S03]  /*80d40*/  IADD3 R8, P5, PT, R6, R12, RZ ;  /* 0x0000000c06087210 */ /* 0x004fc60007fbe0ff */
[C---:B---3--:R-:W-:Y:S01]  /*80d50*/  IMAD.X R5, R10.reuse, 0x1, R13, P2 ;  /* 0x000000010a057824 */ /* 0x048fe200010e060d */
[----:B------:R-:W-:Y:S02]  /*80d60*/  ISETP.GE.AND P2, PT, R9, UR13, PT ;  /* 0x0000000d09007c0c */ /* 0x000fe4000bf46270 */
[C---:B----4-:R-:W-:Y:S01]  /*80d70*/  PRMT R12, R19.reuse, 0x7770, RZ ;  /* 0x00007770130c7816 */ /* 0x050fe200000000ff */
[----:B------:R-:W-:Y:S01]  /*80d80*/  IMAD.X R9, R10, 0x1, R29, P5 ;  /* 0x000000010a097824 */ /* 0x000fe200028e061d */
[----:B------:R-:W-:Y:S01]  /*80d90*/  PRMT R13, R19, 0x7771, RZ ;  /* 0x00007771130d7816 */ /* 0x000fe200000000ff */
[----:B------:R-:W2:Y:S01]  /*80da0*/  LDL.LU R29, [R1+0x40] ;  /* 0x00004000011d7983 */ /* 0x000ea20000300800 */
[----:B------:R-:W1:Y:S03]  /*80db0*/  LDCU UR13, c[0x0][0x398] ;  /* 0x00007300ff0d77ac */ /* 0x000e660008000800 */
[----:B------:R3:W-:Y:S04]  /*80dc0*/  @P3 STG.E.U8 desc[UR42][R4.64], R12 ;  /* 0x0000000c04003986 */ /* 0x0007e8000c10112a */
[----:B---3--:R-:W3:Y:S01]  /*80dd0*/  LDL R5, [R1+0x3364] ;  /* 0x0033640001057983 */ /* 0x008ee20000100800 */
[----:B------:R-:W-:-:S03]  /*80de0*/  ISETP.LT.AND P5, PT, R7, UR14, !P1 ;  /* 0x0000000e07007c0c */ /* 0x000fc6000cfa1270 */
[----:B------:R-:W4:Y:S04]  /*80df0*/  LDL.LU R7, [R1+0x3384] ;  /* 0x0033840001077983 */ /* 0x000f280000300800 */
[----:B------:R0:W-:Y:S01]  /*80e00*/  @P4 STG.E.U8 desc[UR42][R8.64], R13 ;  /* 0x0000000d08004986 */ /* 0x0001e2000c10112a */
[C---:B------:R-:W-:Y:S02]  /*80e10*/  IADD3 R4, P4, PT, R6.reuse, R15, RZ ;  /* 0x0000000f06047210 */ /* 0x040fe40007f9e0ff */
[C---:B------:R-:W-:Y:S02]  /*80e20*/  PRMT R12, R19.reuse, 0x7773, RZ ;  /* 0x00007773130c7816 */ /* 0x040fe400000000ff */
[----:B0-----:R-:W-:Y:S02]  /*80e30*/  IADD3 R8, P6, PT, R6, R24, RZ ;  /* 0x0000001806087210 */ /* 0x001fe40007fde0ff */
[----:B------:R-:W-:-:S02]  /*80e40*/  PRMT R13, R19, 0x7772, RZ ;  /* 0x00007772130d7816 */ /* 0x000fc400000000ff */
[----:B------:R-:W2:Y:S01]  /*80e50*/  LDL.LU R19, [R1+0x14] ;  /* 0x0000140001137983 */ /* 0x000ea20000300800 */
[C---:B------:R-:W-:Y:S01]  /*80e60*/  IMAD.X R9, R10.reuse, 0x1, R3, P6 ;  /* 0x000000010a097824 */ /* 0x040fe200030e0603 */
[----:B---3--:R-:W-:Y:S01]  /*80e70*/  ISETP.LT.AND P3, PT, R5, UR12, !P1 ;  /* 0x0000000c05007c0c */ /* 0x008fe2000cf61270 */
[----:B------:R-:W0:Y:S01]  /*80e80*/  LDCU UR12, c[0x0][0x398] ;  /* 0x00007300ff0c77ac */ /* 0x000e220008000800 */
[----:B------:R-:W-:Y:S01]  /*80e90*/  IMAD.X R5, R10, 0x1, R16, P4 ;  /* 0x000000010a057824 */ /* 0x000fe200020e0610 */
[----:B------:R-:W-:Y:S01]  /*80ea0*/  ISETP.LT.AND P4, PT, R23, UR6, !P1 ;  /* 0x0000000617007c0c */ /* 0x000fe2000cf81270 */
[----:B------:R-:W3:Y:S09]  /*80eb0*/  LDCU UR6, c[0x0][0x398] ;  /* 0x00007300ff0677ac */ /* 0x000ef20008000800 */
[----:B------:R0:W-:Y:S04]  /*80ec0*/  @P3 STG.E.U8 desc[UR42][R4.64], R13 ;  /* 0x0000000d04003986 */ /* 0x0001e8000c10112a */
[----:B------:R1:W-:Y:S01]  /*80ed0*/  @P5 STG.E.U8 desc[UR42][R8.64], R12 ;  /* 0x0000000c08005986 */ /* 0x0003e2000c10112a */
[----:B------:R-:W-:Y:S01]  /*80ee0*/  ISETP.LT.AND P5, PT, R18, UR10, !P1 ;  /* 0x0000000a12007c0c */ /* 0x000fe2000cfa1270 */
[----:B------:R-:W2:Y:S01]  /*80ef0*/  LDCU UR10, c[0x0][0x398] ;  /* 0x00007300ff0a77ac */ /* 0x000ea20008000800 */
[----:B0-----:R-:W-:Y:S01]  /*80f00*/  IADD3 R4, P3, PT, R6, R0, RZ ;  /* 0x0000000006047210 */ /* 0x001fe20007f7e0ff */
[----:B------:R-:W2:Y:S01]  /*80f10*/  LDL R13, [R1+0x335c] ;  /* 0x00335c00010d7983 */ /* 0x000ea20000100800 */
[----:B-1----:R-:W-:Y:S01]  /*80f20*/  VIADD R8, R11, 0x9 ;  /* 0x000000090b087836 */ /* 0x002fe20000000000 */
[----:B----4-:R-:W-:-:S02]  /*80f30*/  PRMT R9, R7, 0x7770, RZ ;  /* 0x0000777007097816 */ /* 0x010fc400000000ff */
[----:B------:R-:W-:Y:S01]  /*80f40*/  IMAD.X R5, R10, 0x1, R2, P3 ;  /* 0x000000010a057824 */ /* 0x000fe200018e0602 */
[C---:B------:R-:W-:Y:S01]  /*80f50*/  PRMT R12, R7.reuse, 0x7773, RZ ;  /* 0x00007773070c7816 */ /* 0x040fe200000000ff */
[----:B------:R-:W4:Y:S01]  /*80f60*/  LDL.LU R11, [R1+0x3380] ;  /* 0x00338000010b7983 */ /* 0x000f220000300800 */
[----:B------:R-:W-:Y:S01]  /*80f70*/  ISETP.GE.AND P3, PT, R8, UR11, PT ;  /* 0x0000000b08007c0c */ /* 0x000fe2000bf66270 */
[----:B------:R-:W0:Y:S01]  /*80f80*/  LDCU UR11, c[0x0][0x398] ;  /* 0x00007300ff0b77ac */ /* 0x000e220008000800 */
[----:B-----5:R-:W-:Y:S01]  /*80f90*/  IADD3 R8, P6, PT, R6, R14, RZ ;  /* 0x0000000e06087210 */ /* 0x020fe20007fde0ff */
[----:B------:R1:W-:Y:S01]  /*80fa0*/  @P4 STG.E.U8 desc[UR42][R4.64], R9 ;  /* 0x0000000904004986 */ /* 0x0003e2000c10112a */
[----:B------:R-:W-:Y:S01]  /*80fb0*/  ISETP.LT.AND P4, PT, R28, UR12, !P1 ;  /* 0x0000000c1c007c0c */ /* 0x000fe2000cf81270 */
[----:B------:R-:W5:Y:S01]  /*80fc0*/  LDCU UR12, c[0x0][0x398] ;  /* 0x00007300ff0c77ac */ /* 0x000f620008000800 */
[----:B---3--:R-:W-:Y:S01]  /*80fd0*/  ISETP.LT.AND P1, PT, R26, UR6, !P1 ;  /* 0x000000061a007c0c */ /* 0x008fe2000cf21270 */
[----:B------:R-:W3:Y:S01]  /*80fe0*/  LDCU UR6, c[0x0][0x398] ;  /* 0x00007300ff0677ac */ /* 0x000ee20008000800 */
[----:B-1----:R-:W-:Y:S01]  /*80ff0*/  IMAD.X R9, R10, 0x1, R21, P6 ;  /* 0x000000010a097824 */ /* 0x002fe200030e0615 */
[----:B------:R-:W-:-:S02]  /*81000*/  PRMT R5, R7, 0x7771, RZ ;  /* 0x0000777107057816 */ /* 0x000fc400000000ff */
[----:B------:R-:W-:Y:S02]  /*81010*/  IADD3 R4, P6, PT, R6, R17, RZ ;  /* 0x0000001106047210 */ /* 0x000fe40007fde0ff */
[----:B------:R-:W-:Y:S01]  /*81020*/  PRMT R7, R7, 0x7772, RZ ;  /* 0x0000777207077816 */ /* 0x000fe200000000ff */
[----:B------:R1:W-:Y:S02]  /*81030*/  @P5 STG.E.U8 desc[UR42][R8.64], R5 ;  /* 0x0000000508005986 */ /* 0x0003e4000c10112a */
[----:B-1----:R-:W-:Y:S02]  /*81040*/  IMAD.X R5, R10, 0x1, R25, P6 ;  /* 0x000000010a057824 */ /* 0x002fe400030e0619 */
[C---:B------:R-:W-:Y:S01]  /*81050*/  VIADD R8, R6.reuse, UR9 ;  /* 0x0000000906087c36 */ /* 0x040fe20008000000 */
[----:B------:R-:W-:Y:S02]  /*81060*/  IADD3 R6, P6, PT, R6, R22, RZ ;  /* 0x0000001606067210 */ /* 0x000fe40007fde0ff */
[----:B------:R1:W-:Y:S03]  /*81070*/  @P4 STG.E.U8 desc[UR42][R4.64], R7 ;  /* 0x0000000704004986 */ /* 0x0003e6000c10112a */
[----:B-1----:R-:W-:Y:S01]  /*81080*/  IMAD.X R7, R10, 0x1, R27, P6 ;  /* 0x000000010a077824 */ /* 0x002fe200030e061b */
[----:B------:R-:W3:Y:S04]  /*81090*/  LDL R5, [R1+0x34] ;  /* 0x0000340001057983 */ /* 0x000ee80000100800 */
[----:B------:R1:W-:Y:S04]  /*810a0*/  @P1 STG.E.U8 desc[UR42][R6.64], R12 ;  /* 0x0000000c06001986 */ /* 0x0003e8000c10112a */
[----:B------:R-:W4:Y:S04]  /*810b0*/  LDL R10, [R1+0x3360] ;  /* 0x00336000010a7983 */ /* 0x000f280000100800 */
[----:B-1----:R-:W4:Y:S01]  /*810c0*/  LDL R7, [R1+0x18] ;  /* 0x0000180001077983 */ /* 0x002f220000100800 */
[----:B------:R-:W-:-:S03]  /*810d0*/  SHF.R.S32.HI R9, RZ, 0x1f, R8 ;  /* 0x0000001fff097819 */ /* 0x000fc60000011408 */
[----:B------:R-:W5:Y:S01]  /*810e0*/  LDL R12, [R1+0x3368] ;  /* 0x00336800010c7983 */ /* 0x000f620000100800 */
[----:B------:R-:W-:Y:S02]  /*810f0*/  IADD3 R4, P4, PT, R8, R20, RZ ;  /* 0x0000001408047210 */ /* 0x000fe40007f9e0ff */
[----:B--2---:R-:W-:-:S03]  /*81100*/  ISETP.LT.AND P5, PT, R13, UR13, !P0 ;  /* 0x0000000d0d007c0c */ /* 0x004fc6000c7a1270 */
[----:B---3--:R-:W-:Y:S01]  /*81110*/  IMAD.X R5, R9, 0x1, R5, P4 ;  /* 0x0000000109057824 */ /* 0x008fe200020e0605 */
[----:B----4-:R-:W-:Y:S02]  /*81120*/  IADD3 R6, P1, PT, R8, R7, RZ ;  /* 0x0000000708067210 */ /* 0x010fe40007f3e0ff */
[----:B------:R-:W0:Y:S01]  /*81130*/  LDL R7, [R1+0x3364] ;  /* 0x0033640001077983 */ /* 0x000e220000100800 */
[----:B------:R-:W-:Y:S01]  /*81140*/  ISETP.LT.AND P6, PT, R10, UR10, !P0 ;  /* 0x0000000a0a007c0c */ /* 0x000fe2000c7c1270 */
[----:B------:R-:W1:Y:S01]  /*81150*/  LDCU UR10, c[0x0][0x398] ;  /* 0x00007300ff0a77ac */ /* 0x000e620008000800 */
[----:B------:R-:W-:-:S05]  /*81160*/  PRMT R10, R11, 0x7770, RZ ;  /* 0x000077700b0a7816 */ /* 0x000fca00000000ff */
[----:B------:R2:W-:Y:S02]  /*81170*/  @P5 STG.E.U8 desc[UR42][R4.64], R10 ;  /* 0x0000000a04005986 */ /* 0x0005e4000c10112a */
[----:B--2---:R-:W-:Y:S02]  /*81180*/  IADD3 R4, P5, PT, R8, R15, RZ ;  /* 0x0000000f08047210 */ /* 0x004fe40007fbe0ff */
[----:B------:R-:W2:Y:S01]  /*81190*/  LDL.LU R15, [R1+0x337c] ;  /* 0x00337c00010f7983 */ /* 0x000ea20000300800 */
[C---:B------:R-:W-:Y:S02]  /*811a0*/  PRMT R5, R11.reuse, 0x7771, RZ ;  /* 0x000077710b057816 */ /* 0x040fe400000000ff */
[C---:B------:R-:W-:Y:S02]  /*811b0*/  PRMT R10, R11.reuse, 0x7772, RZ ;  /* 0x000077720b0a7816 */ /* 0x040fe400000000ff */
[----:B------:R-:W-:Y:S02]  /*811c0*/  PRMT R11, R11, 0x7773, RZ ;  /* 0x000077730b0b7816 */ /* 0x000fe400000000ff */
[----:B0-----:R-:W-:Y:S01]  /*811d0*/  ISETP.LT.AND P4, PT, R7, UR11, !P0 ;  /* 0x0000000b07007c0c */ /* 0x001fe2000c781270 */
[----:B------:R-:W-:Y:S01]  /*811e0*/  IMAD.X R7, R9, 0x1, R19, P1 ;  /* 0x0000000109077824 */ /* 0x000fe200008e0613 */
[----:B------:R-:W0:Y:S01]  /*811f0*/  LDCU UR11, c[0x0][0x398] ;  /* 0x00007300ff0b77ac */ /* 0x000e220008000800 */
[----:B-----5:R-:W-:-:S03]  /*81200*/  ISETP.LT.AND P1, PT, R12, UR12, !P0 ;  /* 0x0000000c0c007c0c */ /* 0x020fc6000c721270 */
[----:B------:R3:W-:Y:S01]  /*81210*/  @P6 STG.E.U8 desc[UR42][R6.64], R5 ;  /* 0x0000000506006986 */ /* 0x0007e2000c10112a */
[----:B------:R-:W4:Y:S01]  /*81220*/  LDCU UR12, c[0x0][0x398] ;  /* 0x00007300ff0c77ac */ /* 0x000f220008000800 */
[----:B---3--:R-:W-:Y:S01]  /*81230*/  IADD3 R6, P6, PT, R8, R24, RZ ;  /* 0x0000001808067210 */ /* 0x008fe20007fde0ff */
[----:B------:R-:W-:Y:S01]  /*81240*/  IMAD.X R5, R9, 0x1, R16, P5 ;  /* 0x0000000109057824 */ /* 0x000fe200028e0610 */
[----:B------:R-:W-:Y:S01]  /*81250*/  ISETP.LT.AND P5, PT, R23, UR6, !P0 ;  /* 0x0000000617007c0c */ /* 0x000fe2000c7a1270 */
[----:B------:R-:W3:Y:S02]  /*81260*/  LDCU UR6, c[0x0][0x398] ;  /* 0x00007300ff0677ac */ /* 0x000ee40008000800 */
[----:B------:R-:W-:Y:S01]  /*81270*/  IMAD.X R7, R9, 0x1, R3, P6 ;  /* 0x0000000109077824 */ /* 0x000fe200030e0603 */
[----:B------:R5:W-:Y:S01]  /*81280*/  @P4 STG.E.U8 desc[UR42][R4.64], R10 ;  /* 0x0000000a04004986 */ /* 0x000be2000c10112a */
[----:B-1----:R-:W-:Y:S01]  /*81290*/  ISETP.LT.AND P4, PT, R18, UR10, !P0 ;  /* 0x0000000a12007c0c */ /* 0x002fe2000c781270 */
[----:B------:R-:W1:Y:S02]  /*812a0*/  LDCU UR10, c[0x0][0x398] ;  /* 0x00007300ff0a77ac */ /* 0x000e640008000800 */
[----:B------:R2:W-:Y:S01]  /*812b0*/  @P1 STG.E.U8 desc[UR42][R6.64], R11 ;  /* 0x0000000b06001986 */ /* 0x0005e2000c10112a */
[----:B-----5:R-:W-:-:S02]  /*812c0*/  IADD3 R4, P6, PT, R8, R0, RZ ;  /* 0x0000000008047210 */ /* 0x020fc40007fde0ff */
[----:B--2---:R-:W-:-:S03]  /*812d0*/  PRMT R7, R15, 0x7770, RZ ;  /* 0x000077700f077816 */ /* 0x004fc600000000ff */
[----:B------:R-:W-:Y:S01]  /*812e0*/  IMAD.X R5, R9, 0x1, R2, P6 ;  /* 0x0000000109057824 */ /* 0x000fe200030e0602 */
[----:B0-----:R-:W-:Y:S01]  /*812f0*/  ISETP.LT.AND P1, PT, R28, UR11, !P0 ;  /* 0x0000000b1c007c0c */ /* 0x001fe2000c721270 */
[----:B------:R-:W0:Y:S01]  /*81300*/  LDCU UR11, c[0x0][0x398] ;  /* 0x00007300ff0b77ac */ /* 0x000e220008000800 */
[----:B------:R-:W-:Y:S02]  /*81310*/  IADD3 R6, P6, PT, R8, R14, RZ ;  /* 0x0000000e08067210 */ /* 0x000fe40007fde0ff */
[----:B------:R2:W-:Y:S01]  /*81320*/  @P5 STG.E.U8 desc[UR42][R4.64], R7 ;  /* 0x0000000704005986 */ /* 0x0005e2000c10112a */
[C---:B------:R-:W-:Y:S02]  /*81330*/  PRMT R10, R15.reuse, 0x7771, RZ ;  /* 0x000077710f0a7816 */ /* 0x040fe400000000ff */
[C---:B------:R-:W-:Y:S02]  /*81340*/  PRMT R11, R15.reuse, 0x7773, RZ ;  /* 0x000077730f0b7816 */ /* 0x040fe400000000ff */
[----:B------:R-:W-:-:S02]  /*81350*/  PRMT R15, R15, 0x7772, RZ ;  /* 0x000077720f0f7816 */ /* 0x000fc400000000ff */
[----:B--2---:R-:W-:Y:S01]  /*81360*/  IADD3 R4, P5, PT, R8, R17, RZ ;  /* 0x0000001108047210 */ /* 0x004fe20007fbe0ff */
[----:B------:R-:W-:-:S04]  /*81370*/  IMAD.X R7, R9, 0x1, R21, P6 ;  /* 0x0000000109077824 */ /* 0x000fc800030e0615 */
[----:B------:R-:W-:Y:S01]  /*81380*/  IMAD.X R5, R9, 0x1, R25, P5 ;  /* 0x0000000109057824 */ /* 0x000fe200028e0619 */
[----:B------:R2:W-:Y:S01]  /*81390*/  @P4 STG.E.U8 desc[UR42][R6.64], R10 ;  /* 0x0000000a06004986 */ /* 0x0005e2000c10112a */
[----:B------:R-:W-:-:S03]  /*813a0*/  VIADD R14, R8, UR9 ;  /* 0x00000009080e7c36 */ /* 0x000fc60008000000 */
[----:B------:R5:W-:Y:S04]  /*813b0*/  @P1 STG.E.U8 desc[UR42][R4.64], R15 ;  /* 0x0000000f04001986 */ /* 0x000be8000c10112a */
[----:B--2---:R-:W1:Y:S01]  /*813c0*/  LDL R7, [R1+0x3360] ;  /* 0x0033600001077983 */ /* 0x004e620000100800 */
[----:B-----5:R-:W-:-:S03]  /*813d0*/  IADD3 R4, P5, PT, R8, R22, RZ ;  /* 0x0000001608047210 */ /* 0x020fc60007fbe0ff */
[----:B------:R-:W2:Y:S04]  /*813e0*/  LDL R10, [R1+0x18] ;  /* 0x00001800010a7983 */ /* 0x000ea80000100800 */
[----:B------:R-:W5:Y:S01]  /*813f0*/  LDL R8, [R1+0x34] ;  /* 0x0000340001087983 */ /* 0x000f620000100800 */
[----:B---3--:R-:W-:Y:S01]  /*81400*/  ISETP.LT.AND P0, PT, R26, UR6, !P0 ;  /* 0x000000061a007c0c */ /* 0x008fe2000c701270 */
[----:B------:R-:W-:Y:S01]  /*81410*/  IMAD.X R5, R9, 0x1, R27, P5 ;  /* 0x0000000109057824 */ /* 0x000fe200028e061b */
[----:B----4-:R-:W-:Y:S01]  /*81420*/  ISETP.LT.AND P1, PT, R13, UR12, !P2 ;  /* 0x0000000c0d007c0c */ /* 0x010fe2000d721270 */
[----:B------:R-:W3:Y:S01]  /*81430*/  LDCU UR6, c[0x0][0x398] ;  /* 0x00007300ff0677ac */ /* 0x000ee20008000800 */
[----:B------:R-:W-:Y:S01]  /*81440*/  SHF.R.S32.HI R9, RZ, 0x1f, R14 ;  /* 0x0000001fff097819 */ /* 0x000fe2000001140e */
[----:B------:R-:W4:Y:S01]  /*81450*/  LDL R15, [R1+0x20] ;  /* 0x00002000010f7983 */ /* 0x000f220000100800 */
[----:B------:R-:W-:Y:S01]  /*81460*/  IADD3 R6, P5, PT, R14, R20, RZ ;  /* 0x000000140e067210 */ /* 0x000fe20007fbe0ff */
[----:B------:R-:W0:Y:S06]  /*81470*/  LDCU UR12, c[0x0][0x398] ;  /* 0x00007300ff0c77ac */ /* 0x000e2c0008000800 */
[----:B------:R0:W-:Y:S04]  /*81480*/  @P0 STG.E.U8 desc[UR42][R4.64], R11 ;  /* 0x0000000b04000986 */ /* 0x0001e8000c10112a */
[----:B0-----:R-:W3:Y:S01]  /*81490*/  LDL R5, [R1+0x1c] ;  /* 0x00001c0001057983 */ /* 0x001ee20000100800 */
[----:B-1----:R-:W-:Y:S01]  /*814a0*/  ISETP.LT.AND P4, PT, R7, UR10, !P2 ;  /* 0x0000000a07007c0c */ /* 0x002fe2000d781270 */
[----:B------:R-:W0:Y:S01]  /*814b0*/  LDCU UR10, c[0x0][0x398] ;  /* 0x00007300ff0a77ac */ /* 0x000e220008000800 */
[----:B-----5:R-:W-:Y:S01]  /*814c0*/  IMAD.X R7, R9, 0x1, R8, P5 ;  /* 0x0000000109077824 */ /* 0x020fe200028e0608 */
[----:B------:R-:W-:-:S05]  /*814d0*/  PRMT R8, R29, 0x7770, RZ ;  /* 0x000077701d087816 */ /* 0x000fca00000000ff */
[----:B------:R1:W-:Y:S04]  /*814e0*/  @P1 STG.E.U8 desc[UR42][R6.64], R8 ;  /* 0x0000000806001986 */ /* 0x0003e8000c10112a */
[----:B-1----:R-:W5:Y:S01]  /*814f0*/  LDL R6, [R1+0x3364] ;  /* 0x0033640001067983 */ /* 0x002f620000100800 */
[----:B--2---:R-:W-:Y:S02]  /*81500*/  IADD3 R10, P6, PT, R14, R10, RZ ;  /* 0x0000000a0e0a7210 */ /* 0x004fe40007fde0ff */
[----:B------:R-:W-:Y:S01]  /*81510*/  PRMT R4, R29, 0x7771, RZ ;  /* 0x000077711d047816 */ /* 0x000fe200000000ff */
[----:B------:R-:W2:Y:S02]  /*81520*/  LDL R7, [R1+0x3358] ;  /* 0x0033580001077983 */ /* 0x000ea40000100800 */
[----:B------:R-:W-:-:S05]  /*81530*/  IMAD.X R11, R9, 0x1, R19, P6 ;  /* 0x00000001090b7824 */ /* 0x000fca00030e0613 */
[----:B------:R1:W-:Y:S01]  /*81540*/  @P4 STG.E.U8 desc[UR42][R10.64], R4 ;  /* 0x000000040a004986 */ /* 0x0003e2000c10112a */
[----:B---3--:R-:W-:Y:S01]  /*81550*/  ISETP.LT.AND P4, PT, R12, UR6, !P2 ;  /* 0x000000060c007c0c */ /* 0x008fe2000d781270 */
[----:B------:R-:W3:Y:S01]  /*81560*/  LDCU UR6, c[0x0][0x398] ;  /* 0x00007300ff0677ac */ /* 0x000ee20008000800 */
[C---:B------:R-:W-:Y:S02]  /*81570*/  PRMT R8, R29.reuse, 0x7773, RZ ;  /* 0x000077731d087816 */ /* 0x040fe400000000ff */
[----:B-1----:R-:W-:Y:S01]  /*81580*/  IADD3 R4, P0, PT, R14, R5, RZ ;  /* 0x000000050e047210 */ /* 0x002fe20007f1e0ff */
[----:B------:R-:W2:Y:S01]  /*81590*/  LDL R11, [R1+0xc] ;  /* 0x00000c00010b7983 */ /* 0x000ea20000100800 */
[----:B------:R-:W-:-:S03]  /*815a0*/  PRMT R10, R29, 0x7772, RZ ;  /* 0x000077721d0a7816 */ /* 0x000fc600000000ff */
[----:B------:R-:W-:Y:S01]  /*815b0*/  IMAD.X R5, R9, 0x1, R16, P0 ;  /* 0x0000000109057824 */ /* 0x000fe200000e0610 */
[----:B------:R-:W3:Y:S04]  /*815c0*/  LDL.LU R12, [R1+0x38] ;  /* 0x00003800010c7983 */ /* 0x000ee80000300800 */
[----:B------:R-:W3:Y:S01]  /*815d0*/  LDL.LU R29, [R1+0x50] ;  /* 0x00005000011d7983 */ /* 0x000ee20000300800 */
[----:B-----5:R-:W-:Y:S01]  /*815e0*/  ISETP.LT.AND P1, PT, R6, UR11, !P2 ;  /* 0x0000000b06007c0c */ /* 0x020fe2000d721270 */
[----:B------:R-:W1:-:S12]  /*815f0*/  LDCU UR11, c[0x0][0x398] ;  /* 0x00007300ff0b77ac */ /* 0x000e580008000800 */
[----:B------:R5:W-:Y:S04]  /*81600*/  @P1 STG.E.U8 desc[UR42][R4.64], R10 ;  /* 0x0000000a04001986 */ /* 0x000be8000c10112a */
[----:B-----5:R-:W5:Y:S01]  /*81610*/  LDL R10, [R1+0x3358] ;  /* 0x00335800010a7983 */ /* 0x020f620000100800 */
[----:B--2---:R-:W-:Y:S01]  /*81620*/  VIADD R7, R7, 0xa ;  /* 0x0000000a07077836 */ /* 0x004fe20000000000 */
[C---:B------:R-:W-:Y:S02]  /*81630*/  IADD3 R6, P5, PT, R14.reuse, R24, RZ ;  /* 0x000000180e067210 */ /* 0x040fe40007fbe0ff */
[----:B0-----:R-:W-:Y:S01]  /*81640*/  ISETP.LT.AND P6, PT, R23, UR10, !P2 ;  /* 0x0000000a17007c0c */ /* 0x001fe2000d7c1270 */
[----:B------:R-:W0:Y:S01]  /*81650*/  LDCU UR10, c[0x0][0x398] ;  /* 0x00007300ff0a77ac */ /* 0x000e220008000800 */
[----:B------:R-:W-:Y:S01]  /*81660*/  ISETP.GE.AND P0, PT, R7, UR7, PT ;  /* 0x0000000707007c0c */ /* 0x000fe2000bf06270 */
[C---:B------:R-:W-:Y:S01]  /*81670*/  IMAD.X R7, R9.reuse, 0x1, R3, P5 ;  /* 0x0000000109077824 */ /* 0x040fe200028e0603 */
[----:B------:R-:W-:Y:S01]  /*81680*/  IADD3 R4, P1, PT, R14, R0, RZ ;  /* 0x000000000e047210 */ /* 0x000fe20007f3e0ff */
[----:B------:R-:W2:Y:S03]  /*81690*/  LDCU UR7, c[0x0][0x398] ;  /* 0x00007300ff0777ac */ /* 0x000ea60008000800 */
[----:B------:R4:W-:Y:S01]  /*816a0*/  @P4 STG.E.U8 desc[UR42][R6.64], R8 ;  /* 0x0000000806004986 */ /* 0x0009e2000c10112a */
[----:B------:R-:W-:Y:S01]  /*816b0*/  IMAD.X R5, R9, 0x1, R2, P1 ;  /* 0x0000000109057824 */ /* 0x000fe200008e0602 */
[----:B-1----:R-:W-:Y:S01]  /*816c0*/  ISETP.LT.AND P5, PT, R18, UR11, !P2 ;  /* 0x0000000b12007c0c */ /* 0x002fe2000d7a1270 */
[----:B------:R-:W1:Y:S01]  /*816d0*/  LDCU UR11, c[0x0][0x398] ;  /* 0x00007300ff0b77ac */ /* 0x000e620008000800 */
[----:B---3--:R-:W-:Y:S01]  /*816e0*/  ISETP.LT.AND P4, PT, R28, UR6, !P2 ;  /* 0x000000061c007c0c */ /* 0x008fe2000d781270 */
[----:B------:R-:W3:Y:S01]  /*816f0*/  LDCU UR6, c[0x0][0x398] ;  /* 0x00007300ff0677ac */ /* 0x000ee20008000800 */
[----:B----4-:R-:W-:-:S02]  /*81700*/  PRMT R7, R15, 0x7770, RZ ;  /* 0x000077700f077816 */ /* 0x010fc400000000ff */
[----:B------:R-:W-:-:S03]  /*81710*/  IADD3 R6, P1, PT, R14, R11, RZ ;  /* 0x0000000b0e067210 */ /* 0x000fc60007f3e0ff */
[----:B------:R4:W-:Y:S02]  /*81720*/  @P6 STG.E.U8 desc[UR42][R4.64], R7 ;  /* 0x0000000704006986 */ /* 0x0009e4000c10112a */
[----:B----4-:R-:W-:Y:S01]  /*81730*/  IADD3 R4, P6, PT, R14, R17, RZ ;  /* 0x000000110e047210 */ /* 0x010fe20007fde0ff */
[----:B------:R-:W-:-:S04]  /*81740*/  IMAD.X R7, R9, 0x1, R21, P1 ;  /* 0x0000000109077824 */ /* 0x000fc800008e0615 */
[----:B------:R-:W-:Y:S02]  /*81750*/  IMAD.X R5, R9, 0x1, R25, P6 ;  /* 0x0000000109057824 */ /* 0x000fe400030e0619 */
[----:B-----5:R-:W-:Y:S01]  /*81760*/  VIADD R8, R10, 0xb ;  /* 0x0000000b0a087836 */ /* 0x020fe20000000000 */
[----:B------:R-:W-:-:S04]  /*81770*/  PRMT R10, R15, 0x7772, RZ ;  /* 0x000077720f0a7816 */ /* 0x000fc800000000ff */
[----:B------:R-:W-:Y:S02]  /*81780*/  ISETP.GE.AND P1, PT, R8, UR19, PT ;  /* 0x0000001308007c0c */ /* 0x000fe4000bf26270 */
[----:B------:R-:W-:-:S05]  /*81790*/  PRMT R8, R15, 0x7771, RZ ;  /* 0x000077710f087816 */ /* 0x000fca00000000ff */
[----:B------:R4:W-:Y:S04]  /*817a0*/  @P5 STG.E.U8 desc[UR42][R6.64], R8 ;  /* 0x0000000806005986 */ /* 0x0009e8000c10112a */
[----:B------:R5:W-:Y:S01]  /*817b0*/  @P4 STG.E.U8 desc[UR42][R4.64], R10 ;  /* 0x0000000a04004986 */ /* 0x000be2000c10112a */
[----:B--2---:R-:W-:Y:S01]  /*817c0*/  ISETP.LT.AND P2, PT, R26, UR7, !P2 ;  /* 0x000000071a007c0c */ /* 0x004fe2000d741270 */
[----:B------:R-:W2:Y:S01]  /*817d0*/  LDCU UR7, c[0x0][0x398] ;  /* 0x00007300ff0777ac */ /* 0x000ea20008000800 */
[C---:B----4-:R-:W-:Y:S01]  /*817e0*/  VIADD R8, R14.reuse, UR9 ;  /* 0x000000090e087c36 */ /* 0x050fe20008000000 */
[----:B-----5:R-:W4:Y:S01]  /*817f0*/  LDL.LU R10, [R1+0x20] ;  /* 0x00002000010a7983 */ /* 0x020f220000300800 */
[----:B------:R-:W-:Y:S02]  /*81800*/  IADD3 R14, P4, PT, R14, R22, RZ ;  /* 0x000000160e0e7210 */ /* 0x000fe40007f9e0ff */
[----:B0-----:R-:W-:Y:S01]  /*81810*/  ISETP.LT.AND P5, PT, R13, UR10, !P3 ;  /* 0x0000000a0d007c0c */ /* 0x001fe2000dfa1270 */
[----:B------:R-:W0:Y:S01]  /*81820*/  LDS.128 R4, [R12] ;  /* 0x000000000c047984 */ /* 0x000e220000000c00 */
[----:B------:R-:W-:Y:S01]  /*81830*/  SHF.R.S32.HI R11, RZ, 0x1f, R8 ;  /* 0x0000001fff0b7819 */ /* 0x000fe20000011408 */
[----:B------:R-:W-:Y:S01]  /*81840*/  IMAD.X R15, R9, 0x1, R27, P4 ;  /* 0x00000001090f7824 */ /* 0x000fe200020e061b */
[----:B------:R-:W5:Y:S01]  /*81850*/  LDCU UR10, c[0x0][0x398] ;  /* 0x00007300ff0a77ac */ /* 0x000f620008000800 */
[----:B------:R-:W3:Y:S04]  /*81860*/  LDL R9, [R1+0x3360] ;  /* 0x0033600001097983 */ /* 0x000ee80000100800 */
[----:B------:R-:W2:Y:S01]  /*81870*/  LDL R13, [R1+0x34] ;  /* 0x00003400010d7983 */ /* 0x000ea20000100800 */
[----:B----4-:R-:W-:-:S05]  /*81880*/  PRMT R10, R10, 0x7773, RZ ;  /* 0x000077730a0a7816 */ /* 0x010fca00000000ff */
[----:B------:R4:W-:Y:S04]  /*81890*/  @P2 STG.E.U8 desc[UR42][R14.64], R10 ;  /* 0x0000000a0e002986 */ /* 0x0009e8000c10112a */
[----:B----4-:R-:W4:Y:S01]  /*818a0*/  LDL R15, [R1+0x18] ;  /* 0x00001800010f7983 */ /* 0x010f220000100800 */
[C---:B------:R-:W-:Y:S02]  /*818b0*/  IADD3 R12, P6, PT, R8.reuse, R20, RZ ;  /* 0x00000014080c7210 */ /* 0x040fe40007fde0ff */
[----:B---3--:R-:W-:Y:S01]  /*818c0*/  ISETP.LT.AND P4, PT, R9, UR6, !P3 ;  /* 0x0000000609007c0c */ /* 0x008fe2000df81270 */
[----:B------:R-:W3:Y:S01]  /*818d0*/  LDL R10, [R1+0x1c] ;  /* 0x00001c00010a7983 */ /* 0x000ee20000100800 */
[----:B------:R-:W-:Y:S01]  /*818e0*/  PRMT R9, R29, 0x7770, RZ ;  /* 0x000077701d097816 */ /* 0x000fe200000000ff */
[----:B--2---:R-:W-:Y:S01]  /*818f0*/  IMAD.X R13, R11, 0x1, R13, P6 ;  /* 0x000000010b0d7824 */ /* 0x004fe200030e060d */
[----:B------:R-:W2:Y:S04]  /*81900*/  LDCU UR6, c[0x0][0x398] ;  /* 0x00007300ff0677ac */ /* 0x000ea80008000800 */
[----:B------:R0:W-:Y:S04]  /*81910*/  @P5 STG.E.U8 desc[UR42][R12.64], R9 ;  /* 0x000000090c005986 */ /* 0x0001e8000c10112a */
[----:B0-----:R-:W2:Y:S01]  /*81920*/  LDL R13, [R1+0x3368] ;  /* 0x00336800010d7983 */ /* 0x001ea20000100800 */
[----:B----4-:R-:W-:-:S03]  /*81930*/  IADD3 R14, P2, PT, R8, R15, RZ ;  /* 0x0000000f080e7210 */ /* 0x010fc60007f5e0ff */
[----:B------:R-:W1:Y:S01]  /*81940*/  LDL R15, [R1+0x3364] ;  /* 0x00336400010f7983 */ /* 0x000e620000100800 */
[----:B---3--:R-:W-:Y:S02]  /*81950*/  IADD3 R12, P6, PT, R8, R10, RZ ;  /* 0x0000000a080c7210 */ /* 0x008fe40007fde0ff */
[C---:B------:R-:W-:Y:S02]  /*81960*/  PRMT R9, R29.reuse, 0x7771, RZ ;  /* 0x000077711d097816 */ /* 0x040fe400000000ff */
[----:B------:R-:W-:Y:S02]  /*81970*/  PRMT R10, R29, 0x7772, RZ ;  /* 0x000077721d0a7816 */ /* 0x000fe400000000ff */
[----:B-1----:R-:W-:Y:S01]  /*81980*/  ISETP.LT.AND P5, PT, R15, UR11, !P3 ;  /* 0x0000000b0f007c0c */ /* 0x002fe2000dfa1270 */
[----:B------:R-:W-:Y:S01]  /*81990*/  IMAD.X R15, R11, 0x1, R19, P2 ;  /* 0x000000010b0f7824 */ /* 0x000fe200010e0613 */
[----:B--2---:R-:W-:Y:S01]  /*819a0*/  ISETP.LT.AND P2, PT, R13, UR12, !P3 ;  /* 0x0000000c0d007c0c */ /* 0x004fe2000df41270 */
[----:B------:R-:W-:Y:S01]  /*819b0*/  IMAD.X R13, R11, 0x1, R16, P6 ;  /* 0x000000010b0d7824 */ /* 0x000fe200030e0610 */
[----:B------:R-:W0:Y:S02]  /*819c0*/  LDCU UR11, c[0x0][0x398] ;  /* 0x00007300ff0b77ac */ /* 0x000e240008000800 */
[----:B------:R1:W-:Y:S01]  /*819d0*/  @P4 STG.E.U8 desc[UR42][R14.64], R9 ;  /* 0x000000090e004986 */ /* 0x0003e2000c10112a */
[----:B------:R-:W2:Y:S06]  /*819e0*/  LDCU UR12, c[0x0][0x398] ;  /* 0x00007300ff0c77ac */ /* 0x000eac0008000800 */
[----:B------:R3:W-:Y:S01]  /*819f0*/  @P5 STG.E.U8 desc[UR42][R12.64], R10 ;  /* 0x0000000a0c005986 */ /* 0x0007e2000c10112a */
[----:B-1----:R-:W-:-:S03]  /*81a00*/  PRMT R9, R29, 0x7773, RZ ;  /* 0x000077731d097816 */ /* 0x002fc600000000ff */
[----:B------:R-:W4:Y:S04]  /*81a10*/  LDL.LU R29, [R1+0x44] ;  /* 0x00004400011d7983 */ /* 0x000f280000300800 */
[----:B---3--:R-:W3:Y:S01]  /*81a20*/  LDL R10, [R1+0xc] ;  /* 0x00000c00010a7983 */ /* 0x008ee20000100800 */
[C---:B------:R-:W-:Y:S02]  /*81a30*/  IADD3 R14, P4, PT, R8.reuse, R24, RZ ;  /* 0x00000018080e7210 */ /* 0x040fe40007f9e0ff */
[----:B------:R-:W-:Y:S01]  /*81a40*/  ISETP.LT.AND P6, PT, R23, UR7, !P3 ;  /* 0x0000000717007c0c */ /* 0x000fe2000dfc1270 */
[----:B------:R-:W1:Y:S02]  /*81a50*/  LDCU UR7, c[0x0][0x398] ;  /* 0x00007300ff0777ac */ /* 0x000e640008000800 */
[----:B------:R-:W-:Y:S01]  /*81a60*/  IMAD.X R15, R11, 0x1, R3, P4 ;  /* 0x000000010b0f7824 */ /* 0x000fe200020e0603 */
[----:B------:R-:W-:-:S04]  /*81a70*/  IADD3 R12, P4, PT, R8, R0, RZ ;  /* 0x00000000080c7210 */ /* 0x000fc80007f9e0ff */
[----:B------:R0:W-:Y:S01]  /*81a80*/  @P2 STG.E.U8 desc[UR42][R14.64], R9 ;  /* 0x000000090e002986 */ /* 0x0001e2000c10112a */
[----:B------:R-:W-:Y:S01]  /*81a90*/  ISETP.LT.AND P2, PT, R18, UR6, !P3 ;  /* 0x0000000612007c0c */ /* 0x000fe2000df41270 */
[----:B------:R-:W-:Y:S01]  /*81aa0*/  IMAD.X R13, R11, 0x1, R2, P4 ;  /* 0x000000010b0d7824 */ /* 0x000fe200020e0602 */
[----:B------:R-:W1:Y:S01]  /*81ab0*/  LDCU UR6, c[0x0][0x398] ;  /* 0x00007300ff0677ac */ /* 0x000e620008000800 */
[----:B0-----:R-:W-:-:S05]  /*81ac0*/  PRMT R9, R4, 0x7770, RZ ;  /* 0x0000777004097816 */ /* 0x001fca00000000ff */
[----:B------:R0:W-:Y:S02]  /*81ad0*/  @P6 STG.E.U8 desc[UR42][R12.64], R9 ;  /* 0x000000090c006986 */ /* 0x0001e4000c10112a */
[----:B0-----:R-:W-:Y:S02]  /*81ae0*/  PRMT R9, R4, 0x7771, RZ ;  /* 0x0000777104097816 */ /* 0x001fe400000000ff */
[----:B---3--:R-:W-:-:S05]  /*81af0*/  IADD3 R14, P5, PT, R8, R10, RZ ;  /* 0x0000000a080e7210 */ /* 0x008fca0007fbe0ff */
[----:B------:R-:W-:-:S05]  /*81b00*/  IMAD.X R15, R11, 0x1, R21, P5 ;  /* 0x000000010b0f7824 */ /* 0x000fca00028e0615 */
[----:B------:R0:W-:Y:S04]  /*81b10*/  @P2 STG.E.U8 desc[UR42][R14.64], R9 ;  /* 0x000000090e002986 */ /* 0x0001e8000c10112a */
[----:B0-----:R-:W3:Y:S01]  /*81b20*/  LDL R14, [R1+0x335c] ;  /* 0x00335c00010e7983 */ /* 0x001ee20000100800 */
[----:B-----5:R-:W-:Y:S02]  /*81b30*/  ISETP.LT.AND P4, PT, R28, UR10, !P3 ;  /* 0x0000000a1c007c0c */ /* 0x020fe4000df81270 */
[----:B------:R-:W-:Y:S02]  /*81b40*/  IADD3 R12, P6, PT, R8, R17, RZ ;  /* 0x00000011080c7210 */ /* 0x000fe40007fde0ff */
[----:B------:R-:W-:Y:S01]  /*81b50*/  PRMT R10, R4, 0x7772, RZ ;  /* 0x00007772040a7816 */ /* 0x000fe200000000ff */
[----:B------:R-:W-:Y:S01]  /*81b60*/  VIADD R9, R8, UR9 ;  /* 0x0000000908097c36 */ /* 0x000fe20008000000 */
[----:B------:R-:W5:Y:S01]  /*81b70*/  LDL R15, [R1+0x1c] ;  /* 0x00001c00010f7983 */ /* 0x000f620000100800 */
[----:B------:R-:W-:Y:S01]  /*81b80*/  IMAD.X R13, R11, 0x1, R25, P6 ;  /* 0x000000010b0d7824 */ /* 0x000fe200030e0619 */
[----:B-1----:R-:W-:Y:S01]  /*81b90*/  ISETP.LT.AND P3, PT, R26, UR7, !P3 ;  /* 0x000000071a007c0c */ /* 0x002fe2000df61270 */
[----:B------:R-:W0:Y:S04]  /*81ba0*/  LDCU UR10, c[0x0][0x398] ;  /* 0x00007300ff0a77ac */ /* 0x000e280008000800 */
[----:B------:R1:W-:Y:S01]  /*81bb0*/  @P4 STG.E.U8 desc[UR42][R12.64], R10 ;  /* 0x0000000a0c004986 */ /* 0x0003e2000c10112a */
[----:B------:R-:W0:Y:S01]  /*81bc0*/  LDCU UR7, c[0x0][0x398] ;  /* 0x00007300ff0777ac */ /* 0x000e220008000800 */
[----:B-1----:R-:W-:-:S05]  /*81bd0*/  IADD3 R12, P2, PT, R8, R22, RZ ;  /* 0x00000016080c7210 */ /* 0x002fca0007f5e0ff */
[----:B------:R-:W-:Y:S02]  /*81be0*/  IMAD.X R13, R11, 0x1, R27, P2 ;  /* 0x000000010b0d7824 */ /* 0x000fe400010e061b */
[----:B------:R-:W2:Y:S01]  /*81bf0*/  LDL R11, [R1+0x34] ;  /* 0x00003400010b7983 */ /* 0x000ea20000100800 */
[----:B---3--:R-:W-:Y:S01]  /*81c00*/  ISETP.LT.AND P4, PT, R14, UR6, !P0 ;  /* 0x000000060e007c0c */ /* 0x008fe2000c781270 */
[----:B------:R-:W1:Y:S01]  /*81c10*/  LDCU UR6, c[0x0][0x398] ;  /* 0x00007300ff0677ac */ /* 0x000e620008000800 */
[----:B------:R-:W-:Y:S02]  /*81c20*/  PRMT R14, R4, 0x7773, RZ ;  /* 0x00007773040e7816 */ /* 0x000fe400000000ff */
[----:B------:R-:W-:Y:S01]  /*81c30*/  SHF.R.S32.HI R8, RZ, 0x1f, R9 ;  /* 0x0000001fff087819 */ /* 0x000fe20000011409 */
[----:B------:R-:W0:Y:S04]  /*81c40*/  LDL R4, [R1+0x3360] ;  /* 0x0033600001047983 */ /* 0x000e280000100800 */
[----:B------:R3:W-:Y:S04]  /*81c50*/  @P3 STG.E.U8 desc[UR42][R12.64], R14 ;  /* 0x0000000e0c003986 */ /* 0x0007e8000c10112a */
[----:B---3--:R-:W3:Y:S01]  /*81c60*/  LDL R13, [R1+0x18] ;  /* 0x00001800010d7983 */ /* 0x008ee20000100800 */
[----:B------:R-:W-:-:S03]  /*81c70*/  IADD3 R10, P5, PT, R9, R20, RZ ;  /* 0x00000014090a7210 */ /* 0x000fc60007fbe0ff */
[----:B------:R-:W4:Y:S02]  /*81c80*/  LDL R14, [R1+0x3368] ;  /* 0x00336800010e7983 */ /* 0x000f240000100800 */
[----:B--2---:R-:W-:Y:S01]  /*81c90*/  IMAD.X R11, R8, 0x1, R11, P5 ;  /* 0x00000001080b7824 */ /* 0x004fe200028e060b */
[----:B---3--:R-:W-:Y:S02]  /*81ca0*/  IADD3 R12, P5, PT, R9, R13, RZ ;  /* 0x0000000d090c7210 */ /* 0x008fe40007fbe0ff */
[----:B------:R-:W2:Y:S01]  /*81cb0*/  LDL R13, [R1+0x3364] ;  /* 0x00336400010d7983 */ /* 0x000ea20000100800 */
[----:B0-----:R-:W-:Y:S01]  /*81cc0*/  ISETP.LT.AND P2, PT, R4, UR10, !P0 ;  /* 0x0000000a04007c0c */ /* 0x001fe2000c741270 */
[----:B------:R-:W0:Y:S01]  /*81cd0*/  LDCU UR10, c[0x0][0x398] ;  /* 0x00007300ff0a77ac */ /* 0x000e220008000800 */
[----:B----4-:R-:W-:-:S05]  /*81ce0*/  PRMT R4, R29, 0x7770, RZ ;  /* 0x000077701d047816 */ /* 0x010fca00000000ff */
[----:B------:R3:W-:Y:S02]  /*81cf0*/  @P4 STG.E.U8 desc[UR42][R10.64], R4 ;  /* 0x000000040a004986 */ /* 0x0007e4000c10112a */
[----:B---3--:R-:W-:Y:S02]  /*81d00*/  PRMT R4, R29, 0x7771, RZ ;  /* 0x000077711d047816 */ /* 0x008fe400000000ff */
[----:B-----5:R-:W-:-:S05]  /*81d10*/  IADD3 R10, P6, PT, R9, R15, RZ ;  /* 0x0000000f090a7210 */ /* 0x020fca0007fde0ff */
[C---:B------:R-:W-:Y:S01]  /*81d20*/  IMAD.X R11, R8.reuse, 0x1, R16, P6 ;  /* 0x00000001080b7824 */ /* 0x040fe200030e0610 */
[----:B------:R-:W-:Y:S02]  /*81d30*/  PRMT R16, R29, 0x7773, RZ ;  /* 0x000077731d107816 */ /* 0x000fe400000000ff */
[----:B--2---:R-:W-:Y:S01]  /*81d40*/  ISETP.LT.AND P3, PT, R13, UR11, !P0 ;  /* 0x0000000b0d007c0c */ /* 0x004fe2000c761270 */
[----:B------:R-:W-:Y:S01]  /*81d50*/  IMAD.X R13, R8, 0x1, R19, P5 ;  /* 0x00000001080d7824 */ /* 0x000fe200028e0613 */
[----:B------:R-:W-:Y:S01]  /*81d60*/  ISETP.LT.AND P4, PT, R14, UR7, !P0 ;  /* 0x000000070e007c0c */ /* 0x000fe2000c781270 */
[----:B------:R-:W2:Y:S03]  /*81d70*/  LDCU UR7, c[0x0][0x398] ;  /* 0x00007300ff0777ac */ /* 0x000ea60008000800 */
[----:B------:R3:W-:Y:S01]  /*81d80*/  @P2 STG.E.U8 desc[UR42][R12.64], R4 ;  /* 0x000000040c002986 */ /* 0x0007e2000c10112a */
[----:B------:R-:W4:Y:S01]  /*81d90*/  LDCU UR11, c[0x0][0x398] ;  /* 0x00007300ff0b77ac */ /* 0x000f220008000800 */
[----:B---3--:R-:W-:-:S02]  /*81da0*/  PRMT R4, R29, 0x7772, RZ ;  /* 0x000077721d047816 */ /* 0x008fc400000000ff */
[----:B------:R-:W3:Y:S04]  /*81db0*/  LDL.LU R29, [R1+0x54] ;  /* 0x00005400011d7983 */ /* 0x000ee80000300800 */
[----:B------:R5:W-:Y:S04]  /*81dc0*/  @P3 STG.E.U8 desc[UR42][R10.64], R4 ;  /* 0x000000040a003986 */ /* 0x000be8000c10112a */
[----:B-----5:R-:W5:Y:S01]  /*81dd0*/  LDL R4, [R1+0x24] ;  /* 0x0000240001047983 */ /* 0x020f620000100800 */
[----:B-1----:R-:W-:Y:S01]  /*81de0*/  ISETP.LT.AND P2, PT, R23, UR6, !P0 ;  /* 0x0000000617007c0c */ /* 0x002fe2000c741270 */
[----:B------:R-:W1:Y:S01]  /*81df0*/  LDCU UR6, c[0x0][0x398] ;  /* 0x00007300ff0677ac */ /* 0x000e620008000800 */
[C---:B------:R-:W-:Y:S01]  /*81e00*/  IADD3 R12, P5, PT, R9.reuse, R24, RZ ;  /* 0x00000018090c7210 */ /* 0x040fe20007fbe0ff */
[----:B------:R-:W2:Y:S01]  /*81e10*/  LDL R10, [R1+0x3358] ;  /* 0x00335800010a7983 */ /* 0x000ea20000100800 */
[----:B------:R-:W-:-:S03]  /*81e20*/  IADD3 R14, P6, PT, R9, R0, RZ ;  /* 0x00000000090e7210 */ /* 0x000fc60007fde0ff */
[C---:B------:R-:W-:Y:S01]  /*81e30*/  IMAD.X R13, R8.reuse, 0x1, R3, P5 ;  /* 0x00000001080d7824 */ /* 0x040fe200028e0603 */
[----:B------:R-:W2:Y:S01]  /*81e40*/  LDL R11, [R1+0xc] ;  /* 0x00000c00010b7983 */ /* 0x000ea20000100800 */
[----:B------:R-:W-:-:S03]  /*81e50*/  IMAD.X R15, R8, 0x1, R2, P6 ;  /* 0x00000001080f7824 */ /* 0x000fc600030e0602 */
[----:B------:R0:W-:Y:S01]  /*81e60*/  @P4 STG.E.U8 desc[UR42][R12.64], R16 ;  /* 0x000000100c004986 */ /* 0x0001e2000c10112a */
[----:B-----5:R-:W-:-:S03]  /*81e70*/  PRMT R4, R4, 0x7770, RZ ;  /* 0x0000777004047816 */ /* 0x020fc600000000ff */
[----:B0-----:R-:W5:Y:S04]  /*81e80*/  LDL R16, [R1+0x34] ;  /* 0x0000340001107983 */ /* 0x001f680000100800 */
[----:B------:R0:W-:Y:S04]  /*81e90*/  @P2 STG.E.U8 desc[UR42][R14.64], R4 ;  /* 0x000000040e002986 */ /* 0x0001e8000c10112a */
[----:B0-----:R-:W3:Y:S01]  /*81ea0*/  LDL R14, [R1+0x24] ;  /* 0x00002400010e7983 */ /* 0x001ee20000100800 */
[----:B------:R-:W-:Y:S01]  /*81eb0*/  ISETP.LT.AND P4, PT, R18, UR10, !P0 ;  /* 0x0000000a12007c0c */ /* 0x000fe2000c781270 */
[----:B--2---:R-:W-:Y:S01]  /*81ec0*/  VIADD R4, R10, 0xc ;  /* 0x0000000c0a047836 */ /* 0x004fe20000000000 */
[C---:B------:R-:W-:Y:S01]  /*81ed0*/  IADD3 R10, P3, PT, R9.reuse, R11, RZ ;  /* 0x0000000b090a7210 */ /* 0x040fe20007f7e0ff */
[----:B------:R-:W2:Y:S01]  /*81ee0*/  LDL R15, [R1+0x18] ;  /* 0x00001800010f7983 */ /* 0x000ea20000100800 */
[----:B------:R-:W-:Y:S01]  /*81ef0*/  ISETP.LT.AND P2, PT, R28, UR7, !P0 ;  /* 0x000000071c007c0c */ /* 0x000fe2000c741270 */
[----:B------:R-:W0:Y:S01]  /*81f00*/  LDCU UR10, c[0x0][0x398] ;  /* 0x00007300ff0a77ac */ /* 0x000e220008000800 */
[----:B------:R-:W-:Y:S01]  /*81f10*/  IADD3 R12, P5, PT, R9, R17, RZ ;  /* 0x00000011090c7210 */ /* 0x000fe20007fbe0ff */
[----:B------:R-:W-:Y:S01]  /*81f20*/  IMAD.X R11, R8, 0x1, R21, P3 ;  /* 0x00000001080b7824 */ /* 0x000fe200018e0615 */
[----:B------:R-:W-:Y:S01]  /*81f30*/  ISETP.GE.AND P3, PT, R4, UR17, PT ;  /* 0x0000001104007c0c */ /* 0x000fe2000bf66270 */
[----:B------:R-:W0:Y:S02]  /*81f40*/  LDCU UR7, c[0x0][0x398] ;  /* 0x00007300ff0777ac */ /* 0x000e240008000800 */
[----:B------:R-:W-:Y:S01]  /*81f50*/  IMAD.X R13, R8, 0x1, R25, P5 ;  /* 0x00000001080d7824 */ /* 0x000fe200028e0619 */
[----:B---3--:R-:W-:-:S02]  /*81f60*/  PRMT R4, R14, 0x7771, RZ ;  /* 0x000077710e047816 */ /* 0x008fc400000000ff */
[----:B------:R-:W-:-:S03]  /*81f70*/  PRMT R14, R14, 0x7772, RZ ;  /* 0x000077720e0e7816 */ /* 0x000fc600000000ff */
[----:B------:R3:W-:Y:S04]  /*81f80*/  @P4 STG.E.U8 desc[UR42][R10.64], R4 ;  /* 0x000000040a004986 */ /* 0x0007e8000c10112a */
[----:B------:R0:W-:Y:S04]  /*81f90*/  @P2 STG.E.U8 desc[UR42][R12.64], R14 ;  /* 0x0000000e0c002986 */ /* 0x0001e8000c10112a */
[----:B---3--:R-:W3:Y:S04]  /*81fa0*/  LDL R4, [R1+0x3360] ;  /* 0x0033600001047983 */ /* 0x008ee80000100800 */
[----:B0-----:R-:W2:Y:S04]  /*81fb0*/  LDL R13, [R1+0x335c] ;  /* 0x00335c00010d7983 */ /* 0x001ea80000100800 */
[----:B------:R-:W4:Y:S01]  /*81fc0*/  LDL.LU R14, [R1+0x24] ;  /* 0x00002400010e7983 */ /* 0x000f220000300800 */
[C---:B------:R-:W-:Y:S01]  /*81fd0*/  IADD3 R10, P5, PT, R9.reuse, R22, RZ ;  /* 0x00000016090a7210 */ /* 0x040fe20007fbe0ff */
[----:B------:R-:W-:Y:S01]  /*81fe0*/  VIADD R9, R9, UR9 ;  /* 0x0000000909097c36 */ /* 0x000fe20008000000 */
[----:B-1----:R-:W-:Y:S01]  /*81ff0*/  ISETP.LT.AND P0, PT, R26, UR6, !P0 ;  /* 0x000000061a007c0c */ /* 0x002fe2000c701270 */
[----:B------:R-:W0:Y:S02]  /*82000*/  LDCU UR6, c[0x0][0x398] ;  /* 0x00007300ff0677ac */ /* 0x000e240008000800 */
[----:B------:R-:W-:Y:S01]  /*82010*/  IMAD.X R11, R8, 0x1, R27, P5 ;  /* 0x00000001080b7824 */ /* 0x000fe200028e061b */
[----:B------:R-:W-:-:S02]  /*82020*/  IADD3 R12, P5, PT, R9, R20, RZ ;  /* 0x00000014090c7210 */ /* 0x000fc40007fbe0ff */
[----:B---3--:R-:W-:Y:S01]  /*82030*/  ISETP.LT.AND P2, PT, R4, UR7, !P1 ;  /* 0x0000000704007c0c */ /* 0x008fe2000cf41270 */
[----:B------:R-:W1:Y:S01]  /*82040*/  LDCU UR7, c[0x0][0x398] ;  /* 0x00007300ff0777ac */ /* 0x000e620008000800 */
[----:B------:R-:W-:Y:S02]  /*82050*/  SHF.R.S32.HI R4, RZ, 0x1f, R9 ;  /* 0x0000001fff047819 */ /* 0x000fe40000011409 */
[----:B--2---:R-:W-:Y:S01]  /*82060*/  ISETP.LT.AND P4, PT, R13, UR10, !P1 ;  /* 0x0000000a0d007c0c */ /* 0x004fe2000cf81270 */
[----:B------:R-:W2:Y:S02]  /*82070*/  LDCU UR10, c[0x0][0x398] ;  /* 0x00007300ff0a77ac */ /* 0x000ea40008000800 */
[----:B-----5:R-:W-:Y:S01]  /*82080*/  IMAD.X R13, R4, 0x1, R16, P5 ;  /* 0x00000001040d7824 */ /* 0x020fe200028e0610 */
[----:B----4-:R-:W-:Y:S02]  /*82090*/  PRMT R8, R14, 0x7773, RZ ;  /* 0x000077730e087816 */ /* 0x010fe400000000ff */
[----:B------:R-:W-:-:S02]  /*820a0*/  PRMT R16, R29, 0x7770, RZ ;  /* 0x000077701d107816 */ /* 0x000fc400000000ff */
[----:B------:R-:W-:Y:S01]  /*820b0*/  IADD3 R14, P6, PT, R9, R15, RZ ;  /* 0x0000000f090e7210 */ /* 0x000fe20007fde0ff */
[----:B------:R3:W-:Y:S04]  /*820c0*/  @P0 STG.E.U8 desc[UR42][R10.64], R8 ;  /* 0x000000080a000986 */ /* 0x0007e8000c10112a */
[----:B------:R4:W-:Y:S01]  /*820d0*/  @P4 STG.E.U8 desc[UR42][R12.64], R16 ;  /* 0x000000100c004986 */ /* 0x0009e2000c10112a */
[----:B------:R-:W-:-:S03]  /*820e0*/  IMAD.X R15, R4, 0x1, R19, P6 ;  /* 0x00000001040f7824 */ /* 0x000fc600030e0613 */
[----:B---3--:R-:W3:Y:S01]  /*820f0*/  LDL R10, [R1+0x3358] ;  /* 0x00335800010a7983 */ /* 0x008ee20000100800 */
[----:B------:R-:W-:-:S03]  /*82100*/  PRMT R8, R29, 0x7771, RZ ;  /* 0x000077711d087816 */ /* 0x000fc600000000ff */
[----:B----4-:R-:W4:Y:S04]  /*82110*/  LDL R12, [R1+0x3364] ;  /* 0x00336400010c7983 */ /* 0x010f280000100800 */
[----:B------:R-:W5:Y:S04]  /*82120*/  LDL R11, [R1+0x1c] ;  /* 0x00001c00010b7983 */ /* 0x000f680000100800 */
[----:B------:R-:W2:Y:S04]  /*82130*/  LDL R13, [R1+0x3368] ;  /* 0x00336800010d7983 */ /* 0x000ea80000100800 */
[----:B------:R-:W2:Y:S04]  /*82140*/  LDL.LU R16, [R1+0xc] ;  /* 0x00000c0001107983 */ /* 0x000ea80000300800 */
[----:B------:R0:W-:Y:S04]  /*82150*/  @P2 STG.E.U8 desc[UR42][R14.64], R8 ;  /* 0x000000080e002986 */ /* 0x0001e8000c10112a */
[----:B0-----:R-:W2:Y:S01]  /*82160*/  LDL.LU R15, [R1+0x30] ;  /* 0x00003000010f7983 */ /* 0x001ea20000300800 */
[----:B------:R-:W-:Y:S01]  /*82170*/  PRMT R14, R29, 0x7772, RZ ;  /* 0x000077721d0e7816 */ /* 0x000fe200000000ff */
[----:B---3--:R-:W-:Y:S01]  /*82180*/  VIADD R8, R10, 0xd ;  /* 0x0000000d0a087836 */ /* 0x008fe20000000000 */
[----:B----4-:R-:W-:Y:S01]  /*82190*/  ISETP.LT.AND P0, PT, R12, UR11, !P1 ;  /* 0x0000000b0c007c0c */ /* 0x010fe2000cf01270 */
[----:B------:R-:W0:Y:S01]  /*821a0*/  LDCU UR11, c[0x0][0x398] ;  /* 0x00007300ff0b77ac */ /* 0x000e220008000800 */
[----:B-----5:R-:W-:-:S05]  /*821b0*/  IADD3 R10, P2, PT, R9, R11, RZ ;  /* 0x0000000b090a7210 */ /* 0x020fca0007f5e0ff */
[----:B--2---:R-:W-:Y:S01]  /*821c0*/  IMAD.X R11, R4, 0x1, R15, P2 ;  /* 0x00000001040b7824 */ /* 0x004fe200010e060f */
[----:B------:R-:W-:Y:S02]  /*821d0*/  ISETP.GE.AND P2, PT, R8, UR15, PT ;  /* 0x0000000f08007c0c */ /* 0x000fe4000bf46270 */
[----:B------:R-:W-:Y:S02]  /*821e0*/  PRMT R8, R29, 0x7773, RZ ;  /* 0x000077731d087816 */ /* 0x000fe400000000ff */
[----:B------:R-:W2:Y:S04]  /*821f0*/  LDL.LU R29, [R1+0x48] ;  /* 0x00004800011d7983 */ /* 0x000ea80000300800 */
[----:B------:R3:W-:Y:S04]  /*82200*/  @P0 STG.E.U8 desc[UR42][R10.64], R14 ;  /* 0x0000000e0a000986 */ /* 0x0007e8000c10112a */
[----:B---3--:R-:W3:Y:S01]  /*82210*/  LDL R14, [R1+0x3358] ;  /* 0x00335800010e7983 */ /* 0x008ee20000100800 */
[----:B------:R-:W-:Y:S01]  /*82220*/  ISETP.LT.AND P4, PT, R13, UR12, !P1 ;  /* 0x0000000c0d007c0c */ /* 0x000fe2000cf81270 */
[----:B------:R-:W4:Y:S01]  /*82230*/  LDCU UR12, c[0x0][0x398] ;  /* 0x00007300ff0c77ac */ /* 0x000f220008000800 */
[----:B------:R-:W-:-:S02]  /*82240*/  IADD3 R12, P5, PT, R9, R24, RZ ;  /* 0x00000018090c7210 */ /* 0x000fc40007fbe0ff */
[----:B------:R-:W-:Y:S01]  /*82250*/  ISETP.LT.AND P6, PT, R23, UR6, !P1 ;  /* 0x0000000617007c0c */ /* 0x000fe2000cfc1270 */
[----:B------:R-:W5:Y:S01]  /*82260*/  LDCU UR6, c[0x0][0x398] ;  /* 0x00007300ff0677ac */ /* 0x000f620008000800 */
[----:B------:R-:W-:Y:S01]  /*82270*/  IADD3 R10, P0, PT, R9, R0, RZ ;  /* 0x00000000090a7210 */ /* 0x000fe20007f1e0ff */
[----:B------:R-:W-:Y:S01]  /*82280*/  IMAD.X R13, R4, 0x1, R3, P5 ;  /* 0x00000001040d7824 */ /* 0x000fe200028e0603 */
[----:B-1----:R-:W-:Y:S01]  /*82290*/  ISETP.LT.AND P5, PT, R18, UR7, !P1 ;  /* 0x0000000712007c0c */ /* 0x002fe2000cfa1270 */
[----:B------:R-:W1:Y:S02]  /*822a0*/  LDCU UR7, c[0x0][0x398] ;  /* 0x00007300ff0777ac */ /* 0x000e640008000800 */
[----:B------:R-:W-:Y:S02]  /*822b0*/  IMAD.X R11, R4, 0x1, R2, P0 ;  /* 0x00000001040b7824 */ /* 0x000fe400000e0602 */
[----:B------:R0:W-:Y:S01]  /*822c0*/  @P4 STG.E.U8 desc[UR42][R12.64], R8 ;  /* 0x000000080c004986 */ /* 0x0001e2000c10112a */
[----:B------:R-:W-:Y:S01]  /*822d0*/  ISETP.LT.AND P4, PT, R28, UR10, !P1 ;  /* 0x0000000a1c007c0c */ /* 0x000fe2000cf81270 */
[----:B------:R-:W1:Y:S01]  /*822e0*/  LDCU UR10, c[0x0][0x398] ;  /* 0x00007300ff0a77ac */ /* 0x000e620008000800 */
[----:B0-----:R-:W-:-:S02]  /*822f0*/  PRMT R13, R5, 0x7770, RZ ;  /* 0x00007770050d7816 */ /* 0x001fc400000000ff */
[----:B------:R-:W-:-:S03]  /*82300*/  IADD3 R12, P0, PT, R9, R16, RZ ;  /* 0x00000010090c7210 */ /* 0x000fc60007f1e0ff */
[----:B------:R0:W-:Y:S01]  /*82310*/  @P6 STG.E.U8 desc[UR42][R10.64], R13 ;  /* 0x0000000d0a006986 */ /* 0x0001e2000c10112a */
[----:B-----5:R-:W-:Y:S01]  /*82320*/  ISETP.LT.AND P1, PT, R26, UR6, !P1 ;  /* 0x000000061a007c0c */ /* 0x020fe2000cf21270 */
[----:B------:R-:W5:Y:S01]  /*82330*/  LDCU UR6, c[0x0][0x398] ;  /* 0x00007300ff0677ac */ /* 0x000f620008000800 */
[----:B0-----:R-:W-:Y:S01]  /*82340*/  IADD3 R10, P6, PT, R9, R17, RZ ;  /* 0x00000011090a7210 */ /* 0x001fe20007fde0ff */
[----:B------:R-:W-:-:S04]  /*82350*/  IMAD.X R13, R4, 0x1, R21, P0 ;  /* 0x00000001040d7824 */ /* 0x000fc800000e0615 */
[----:B------:R-:W-:Y:S02]  /*82360*/  IMAD.X R11, R4, 0x1, R25, P6 ;  /* 0x00000001040b7824 */ /* 0x000fe400030e0619 */
[----:B---3--:R-:W-:Y:S01]  /*82370*/  VIADD R8, R14, 0xe ;  /* 0x0000000e0e087836 */ /* 0x008fe20000000000 */
[----:B------:R-:W-:-:S04]  /*82380*/  PRMT R14, R5, 0x7772, RZ ;  /* 0x00007772050e7816 */ /* 0x000fc800000000ff */
[----:B------:R-:W-:Y:S02]  /*82390*/  ISETP.GE.AND P0, PT, R8, UR23, PT ;  /* 0x0000001708007c0c */ /* 0x000fe4000bf06270 */
[----:B------:R-:W-:-:S05]  /*823a0*/  PRMT R8, R5, 0x7771, RZ ;  /* 0x0000777105087816 */ /* 0x000fca00000000ff */
[----:B------:R0:W-:Y:S04]  /*823b0*/  @P5 STG.E.U8 desc[UR42][R12.64], R8 ;  /* 0x000000080c005986 */ /* 0x0001e8000c10112a */
[----:B------:R3:W-:Y:S01]  /*823c0*/  @P4 STG.E.U8 desc[UR42][R10.64], R14 ;  /* 0x0000000e0a004986 */ /* 0x0007e2000c10112a */
[----:B0-----:R-:W-:-:S03]  /*823d0*/  IADD3 R8, P4, PT, R9, R22, RZ ;  /* 0x0000001609087210 */ /* 0x001fc60007f9e0ff */
[----:B------:R-:W2:Y:S01]  /*823e0*/  LDL R12, [R1+0x335c] ;  /* 0x00335c00010c7983 */ /* 0x000ea20000100800 */
[----:B------:R-:W-:Y:S02]  /*823f0*/  VIADD R13, R9, UR9 ;  /* 0x00000009090d7c36 */ /* 0x000fe40008000000 */
[----:B------:R-:W-:Y:S01]  /*82400*/  IMAD.X R9, R4, 0x1, R27, P4 ;  /* 0x0000000104097824 */ /* 0x000fe200020e061b */
[----:B------:R-:W-:Y:S01]  /*82410*/  PRMT R4, R5, 0x7773, RZ ;  /* 0x0000777305047816 */ /* 0x000fe200000000ff */
[----:B---3--:R-:W3:Y:S04]  /*82420*/  LDL R11, [R1+0x34] ;  /* 0x00003400010b7983 */ /* 0x008ee80000100800 */
[----:B------:R-:W1:Y:S04]  /*82430*/  LDL R5, [R1+0x3360] ;  /* 0x0033600001057983 */ /* 0x000e680000100800 */
[----:B------:R0:W-:Y:S04]  /*82440*/  @P1 STG.E.U8 desc[UR42][R8.64], R4 ;  /* 0x0000000408001986 */ /* 0x0001e8000c10112a */
[----:B------:R-:W4:Y:S04]  /*82450*/  LDL R14, [R1+0x1c] ;  /* 0x00001c00010e7983 */ /* 0x000f280000100800 */
[----:B0-----:R-:W4:Y:S04]  /*82460*/  LDL R4, [R1+0x18] ;  /* 0x0000180001047983 */ /* 0x001f280000100800 */
[----:B------:R-:W5:Y:S04]  /*82470*/  LDL R9, [R1+0x3364] ;  /* 0x0033640001097983 */ /* 0x000f680000100800 */
[----:B------:R-:W5:Y:S01]  /*82480*/  LDL R8, [R1+0x3368] ;  /* 0x0033680001087983 */ /* 0x000f620000100800 */
[----:B------:R-:W-:-:S02]  /*82490*/  IADD3 R10, P6, PT, R13, R20, RZ ;  /* 0x000000140d0a7210 */ /* 0x000fc40007fde0ff */
[----:B--2---:R-:W-:Y:S01]  /*824a0*/  ISETP.LT.AND P5, PT, R12, UR11, !P3 ;  /* 0x0000000b0c007c0c */ /* 0x004fe2000dfa1270 */
[----:B------:R-:W0:Y:S01]  /*824b0*/  LDCU UR11, c[0x0][0x398] ;  /* 0x00007300ff0b77ac */ /* 0x000e220008000800 */
[----:B------:R-:W-:-:S05]  /*824c0*/  SHF.R.S32.HI R12, RZ, 0x1f, R13 ;  /* 0x0000001fff0c7819 */ /* 0x000fca000001140d */
[----:B---3--:R-:W-:Y:S01]  /*824d0*/  IMAD.X R11, R12, 0x1, R11, P6 ;  /* 0x000000010c0b7824 */ /* 0x008fe200030e060b */
[----:B-1----:R-:W-:Y:S01]  /*824e0*/  ISETP.LT.AND P4, PT, R5, UR7, !P3 ;  /* 0x0000000705007c0c */ /* 0x002fe2000df81270 */
[----:B------:R-:W1:Y:S01]  /*824f0*/  LDCU UR7, c[0x0][0x398] ;  /* 0x00007300ff0777ac */ /* 0x000e620008000800 */
[----:B------:R-:W-:-:S05]  /*82500*/  PRMT R5, R29, 0x7770, RZ ;  /* 0x000077701d057816 */ /* 0x000fca00000000ff */
[----:B------:R2:W-:Y:S01]  /*82510*/  @P5 STG.E.U8 desc[UR42][R10.64], R5 ;  /* 0x000000050a005986 */ /* 0x0005e2000c10112a */
[----:B----4-:R-:W-:Y:S02]  /*82520*/  IADD3 R4, P1, PT, R13, R4, RZ ;  /* 0x000000040d047210 */ /* 0x010fe40007f3e0ff */
[----:B-----5:R-:W-:-:S03]  /*82530*/  ISETP.LT.AND P5, PT, R9, UR10, !P3 ;  /* 0x0000000a09007c0c */ /* 0x020fc6000dfa1270 */
[----:B--2---:R-:W-:Y:S01]  /*82540*/  IMAD.X R5, R12, 0x1, R19, P1 ;  /* 0x000000010c057824 */ /* 0x004fe200008e0613 */
[----:B------:R-:W-:Y:S01]  /*82550*/  PRMT R9, R29, 0x7771, RZ ;  /* 0x000077711d097816 */ /* 0x000fe200000000ff */
[----:B------:R-:W2:Y:S01]  /*82560*/  LDCU UR10, c[0x0][0x398] ;  /* 0x00007300ff0a77ac */ /* 0x000ea20008000800 */
[----:B------:R-:W-:Y:S02]  /*82570*/  ISETP.LT.AND P1, PT, R8, UR6, !P3 ;  /* 0x0000000608007c0c */ /* 0x000fe4000df21270 */
[----:B------:R-:W-:Y:S01]  /*82580*/  IADD3 R8, P6, PT, R13, R14, RZ ;  /* 0x0000000e0d087210 */ /* 0x000fe20007fde0ff */
[----:B------:R3:W-:Y:S01]  /*82590*/  @P4 STG.E.U8 desc[UR42][R4.64], R9 ;  /* 0x0000000904004986 */ /* 0x0007e2000c10112a */
[C---:B------:R-:W-:Y:S01]  /*825a0*/  PRMT R11, R29.reuse, 0x7772, RZ ;  /* 0x000077721d0b7816 */ /* 0x040fe200000000ff */
[----:B------:R-:W4:Y:S01]  /*825b0*/  LDCU UR6, c[0x0][0x398] ;  /* 0x00007300ff0677ac */ /* 0x000f220008000800 */
[----:B------:R-:W-:Y:S02]  /*825c0*/  PRMT R10, R29, 0x7773, RZ ;  /* 0x000077731d0a7816 */ /* 0x000fe400000000ff */
[----:B------:R-:W5:Y:S01]  /*825d0*/  LDL.LU R29, [R1+0x58] ;  /* 0x00005800011d7983 */ /* 0x000f620000300800 */
[----:B---3--:R-:W-:-:S05]  /*825e0*/  IMAD.X R9, R12, 0x1, R15, P6 ;  /* 0x000000010c097824 */ /* 0x008fca00030e060f */
[----:B------:R3:W-:Y:S04]  /*825f0*/  @P5 STG.E.U8 desc[UR42][R8.64], R11 ;  /* 0x0000000b08005986 */ /* 0x0007e8000c10112a */
[----:B---3--:R-:W3:Y:S01]  /*82600*/  LDL R11, [R1+0x28] ;  /* 0x00002800010b7983 */ /* 0x008ee20000100800 */
[----:B------:R-:W-:Y:S02]  /*82610*/  IADD3 R4, P4, PT, R13, R24, RZ ;  /* 0x000000180d047210 */ /* 0x000fe40007f9e0ff */
[----:B0-----:R-:W-:Y:S01]  /*82620*/  ISETP.LT.AND P6, PT, R23, UR11, !P3 ;  /* 0x0000000b17007c0c */ /* 0x001fe2000dfc1270 */
[----:B------:R-:W0:Y:S02]  /*82630*/  LDCU UR11, c[0x0][0x398] ;  /* 0x00007300ff0b77ac */ /* 0x000e240008000800 */
[----:B------:R-:W-:Y:S01]  /*82640*/  IMAD.X R5, R12, 0x1, R3, P4 ;  /* 0x000000010c057824 */ /* 0x000fe200020e0603 */
[----:B------:R-:W-:-:S04]  /*82650*/  IADD3 R8, P4, PT, R13, R0, RZ ;  /* 0x000000000d087210 */ /* 0x000fc80007f9e0ff */
[----:B------:R0:W-:Y:S01]  /*82660*/  @P1 STG.E.U8 desc[UR42][R4.64], R10 ;  /* 0x0000000a04001986 */ /* 0x0001e2000c10112a */
[----:B-1----:R-:W-:Y:S01]  /*82670*/  ISETP.LT.AND P1, PT, R18, UR7, !P3 ;  /* 0x0000000712007c0c */ /* 0x002fe2000df21270 */
[----:B------:R-:W-:Y:S01]  /*82680*/  IMAD.X R9, R12, 0x1, R2, P4 ;  /* 0x000000010c097824 */ /* 0x000fe200020e0602 */
[----:B0-----:R-:W-:Y:S01]  /*82690*/  IADD3 R4, P5, PT, R13, R16, RZ ;  /* 0x000000100d047210 */ /* 0x001fe20007fbe0ff */
[----:B------:R-:W0:Y:S01]  /*826a0*/  LDCU UR7, c[0x0][0x398] ;  /* 0x00007300ff0777ac */ /* 0x000e220008000800 */
[C---:B---3--:R-:W-:Y:S02]  /*826b0*/  PRMT R5, R11.reuse, 0x7770, RZ ;  /* 0x000077700b057816 */ /* 0x048fe400000000ff */
[----:B------:R-:W-:-:S03]  /*826c0*/  PRMT R10, R11, 0x7771, RZ ;  /* 0x000077710b0a7816 */ /* 0x000fc600000000ff */
[----:B------:R1:W-:Y:S02]  /*826d0*/  @P6 STG.E.U8 desc[UR42][R8.64], R5 ;  /* 0x0000000508006986 */ /* 0x0003e4000c10112a */
[----:B-1----:R-:W-:Y:S01]  /*826e0*/  IMAD.X R5, R12, 0x1, R21, P5 ;  /* 0x000000010c057824 */ /* 0x002fe200028e0615 */
[----:B------:R-:W-:-:S04]  /*826f0*/  IADD3 R8, P6, PT, R13, R17, RZ ;  /* 0x000000110d087210 */ /* 0x000fc80007fde0ff */
[----:B------:R1:W-:Y:S04]  /*82700*/  @P1 STG.E.U8 desc[UR42][R4.64], R10 ;  /* 0x0000000a04001986 */ /* 0x0003e8000c10112a */
[----:B-1----:R-:W0:Y:S01]  /*82710*/  LDL R4, [R1+0x335c] ;  /* 0x00335c0001047983 */ /* 0x002e220000100800 */
[C---:B------:R-:W-:Y:S01]  /*82720*/  VIADD R5, R13.reuse, UR9 ;  /* 0x000000090d057c36 */ /* 0x040fe20008000000 */
[----:B------:R-:W-:Y:S02]  /*82730*/  IADD3 R10, P1, PT, R13, R22, RZ ;  /* 0x000000160d0a7210 */ /* 0x000fe40007f3e0ff */
[----:B------:R-:W3:Y:S01]  /*82740*/  LDL.LU R13, [R1+0x28] ;  /* 0x00002800010d7983 */ /* 0x000ee20000300800 */
[----:B--2---:R-:W-:Y:S01]  /*82750*/  ISETP.LT.AND P4, PT, R28, UR10, !P3 ;  /* 0x0000000a1c007c0c */ /* 0x004fe2000df81270 */
[----:B------:R-:W-:Y:S01]  /*82760*/  IMAD.X R9, R12, 0x1, R25, P6 ;  /* 0x000000010c097824 */ /* 0x000fe200030e0619 */
[----:B----4-:R-:W-:Y:S01]  /*82770*/  ISETP.LT.AND P3, PT, R26, UR6, !P3 ;  /* 0x000000061a007c0c */ /* 0x010fe2000df61270 */
[----:B------:R-:W1:Y:S01]  /*82780*/  LDCU UR10, c[0x0][0x398] ;  /* 0x00007300ff0a77ac */ /* 0x000e620008000800 */
[----:B------:R-:W-:Y:S01]  /*82790*/  PRMT R11, R11, 0x7772, RZ ;  /* 0x000077720b0b7816 */ /* 0x000fe200000000ff */
[----:B------:R-:W2:Y:S08]  /*827a0*/  LDCU UR6, c[0x0][0x398] ;  /* 0x00007300ff0677ac */ /* 0x000eb00008000800 */
[----:B------:R4:W-:Y:S02]  /*827b0*/  @P4 STG.E.U8 desc[UR42][R8.64], R11 ;  /* 0x0000000b08004986 */ /* 0x0009e4000c10112a */
[----:B----4-:R-:W-:-:S02]  /*827c0*/  IMAD.X R11, R12, 0x1, R27, P1 ;  /* 0x000000010c0b7824 */ /* 0x010fc400008e061b */
[----:B------:R-:W4:Y:S01]  /*827d0*/  LDL R9, [R1+0x34] ;  /* 0x0000340001097983 */ /* 0x000f220000100800 */
[----:B---3--:R-:W-:-:S03]  /*827e0*/  PRMT R13, R13, 0x7773, RZ ;  /* 0x000077730d0d7816 */ /* 0x008fc600000000ff */
[----:B------:R-:W1:Y:S04]  /*827f0*/  LDL R12, [R1+0x3360] ;  /* 0x00336000010c7983 */ /* 0x000e680000100800 */
[----:B------:R3:W-:Y:S04]  /*82800*/  @P3 STG.E.U8 desc[UR42][R10.64], R13 ;  /* 0x0000000d0a003986 */ /* 0x0007e8000c10112a */
[----:B---3--:R-:W3:Y:S01]  /*82810*/  LDL R11, [R1+0x18] ;  /* 0x00001800010b7983 */ /* 0x008ee20000100800 */
[----:B0-----:R-:W-:Y:S01]  /*82820*/  ISETP.LT.AND P4, PT, R4, UR7, !P2 ;  /* 0x0000000704007c0c */ /* 0x001fe2000d781270 */
[----:B------:R-:W0:Y:S01]  /*82830*/  LDCU UR7, c[0x0][0x398] ;  /* 0x00007300ff0777ac */ /* 0x000e220008000800 */
[----:B------:R-:W-:Y:S01]  /*82840*/  SHF.R.S32.HI R4, RZ, 0x1f, R5 ;  /* 0x0000001fff047819 */ /* 0x000fe20000011405 */
[----:B------:R-:W2:Y:S01]  /*82850*/  LDL R13, [R1+0x3368] ;  /* 0x00336800010d7983 */ /* 0x000ea20000100800 */
[----:B------:R-:W-:-:S05]  /*82860*/  IADD3 R8, P5, PT, R5, R20, RZ ;  /* 0x0000001405087210 */ /* 0x000fca0007fbe0ff */
[----:B----4-:R-:W-:Y:S01]  /*82870*/  IMAD.X R9, R4, 0x1, R9, P5 ;  /* 0x0000000104097824 */ /* 0x010fe200028e0609 */
[----:B---3--:R-:W-:Y:S02]  /*82880*/  IADD3 R10, P5, PT, R5, R11, RZ ;  /* 0x0000000b050a7210 */ /* 0x008fe40007fbe0ff */
[----:B------:R-:W3:Y:S01]  /*82890*/  LDL R11, [R1+0x3364] ;  /* 0x00336400010b7983 */ /* 0x000ee20000100800 */
[----:B-1----:R-:W-:Y:S01]  /*828a0*/  ISETP.LT.AND P1, PT, R12, UR10, !P2 ;  /* 0x0000000a0c007c0c */ /* 0x002fe2000d721270 */
[----:B------:R-:W1:Y:S01]  /*828b0*/  LDCU UR10, c[0x0][0x398] ;  /* 0x00007300ff0a77ac */ /* 0x000e620008000800 */
[----:B-----5:R-:W-:-:S05]  /*828c0*/  PRMT R12, R29, 0x7770, RZ ;  /* 0x000077701d0c7816 */ /* 0x020fca00000000ff */
[----:B------:R4:W-:Y:S01]  /*828d0*/  @P4 STG.E.U8 desc[UR42][R8.64], R12 ;  /* 0x0000000c08004986 */ /* 0x0009e2000c10112a */
[----:B--2---:R-:W-:Y:S01]  /*828e0*/  ISETP.LT.AND P4, PT, R13, UR6, !P2 ;  /* 0x000000060d007c0c */ /* 0x004fe2000d781270 */
[----:B------:R-:W2:Y:S01]  /*828f0*/  LDCU UR6, c[0x0][0x398] ;  /* 0x00007300ff0677ac */ /* 0x000ea20008000800 */
[C---:B------:R-:W-:Y:S02]  /*82900*/  PRMT R13, R29.reuse, 0x7772, RZ ;  /* 0x000077721d0d7816 */ /* 0x040fe400000000ff */
[----:B----4-:R-:W-:Y:S02]  /*82910*/  PRMT R9, R29, 0x7771, RZ ;  /* 0x000077711d097816 */ /* 0x010fe400000000ff */
[----:B------:R-:W-:Y:S02]  /*82920*/  IADD3 R8, P6, PT, R5, R14, RZ ;  /* 0x0000000e05087210 */ /* 0x000fe40007fde0ff */
[----:B------:R-:W-:Y:S02]  /*82930*/  PRMT R14, R29, 0x7773, RZ ;  /* 0x000077731d0e7816 */ /* 0x000fe400000000ff */
[----:B------:R-:W4:Y:S01]  /*82940*/  LDL.LU R29, [R1+0x4c] ;  /* 0x00004c00011d7983 */ /* 0x000f220000300800 */
[----:B---3--:R-:W-:Y:S01]  /*82950*/  ISETP.LT.AND P3, PT, R11, UR11, !P2 ;  /* 0x0000000b0b007c0c */ /* 0x008fe2000d761270 */
[C---:B------:R-:W-:Y:S01]  /*82960*/  IMAD.X R11, R4.reuse, 0x1, R19, P5 ;  /* 0x00000001040b7824 */ /* 0x040fe200028e0613 */
[----:B------:R-:W3:Y:S04]  /*82970*/  LDCU UR11, c[0x0][0x398] ;  /* 0x00007300ff0b77ac */ /* 0x000ee80008000800 */
[----:B------:R5:W-:Y:S02]  /*82980*/  @P1 STG.E.U8 desc[UR42][R10.64], R9 ;  /* 0x000000090a001986 */ /* 0x000be4000c10112a */
[----:B-----5:R-:W-:-:S05]  /*82990*/  IMAD.X R9, R4, 0x1, R15, P6 ;  /* 0x0000000104097824 */ /* 0x020fca00030e060f */
[----:B------:R5:W-:Y:S04]  /*829a0*/  @P3 STG.E.U8 desc[UR42][R8.64], R13 ;  /* 0x0000000d08003986 */ /* 0x000be8000c10112a */
[----:B-----5:R-:W5:Y:S01]  /*829b0*/  LDL.LU R9, [R1+0x3358] ;  /* 0x0033580001097983 */ /* 0x020f620000300800 */
[----:B0-----:R-:W-:Y:S01]  /*829c0*/  ISETP.LT.AND P1, PT, R23, UR7, !P2 ;  /* 0x0000000717007c0c */ /* 0x001fe2000d721270 */
[----:B------:R-:W0:Y:S01]  /*829d0*/  LDCU UR7, c[0x0][0x398] ;  /* 0x00007300ff0777ac */ /* 0x000e220008000800 */
[C---:B------:R-:W-:Y:S02]  /*829e0*/  IADD3 R10, P5, PT, R5.reuse, R24, RZ ;  /* 0x00000018050a7210 */ /* 0x040fe40007fbe0ff */
[----:B------:R-:W-:-:S03]  /*829f0*/  IADD3 R12, P6, PT, R5, R0, RZ ;  /* 0x00000000050c7210 */ /* 0x000fc60007fde0ff */
[----:B------:R-:W-:Y:S01]  /*82a00*/  IMAD.X R11, R4, 0x1, R3, P5 ;  /* 0x00000001040b7824 */ /* 0x000fe200028e0603 */
[----:B------:R-:W-:Y:S01]  /*82a10*/  PRMT R8, R6, 0x7770, RZ ;  /* 0x0000777006087816 */ /* 0x000fe200000000ff */
[----:B------:R-:W-:Y:S01]  /*82a20*/  IMAD.X R13, R4, 0x1, R2, P6 ;  /* 0x00000001040d7824 */ /* 0x000fe200030e0602 */
[----:B--2---:R-:W-:Y:S01]  /*82a30*/  ISETP.LT.AND P3, PT, R28, UR6, !P2 ;  /* 0x000000061c007c0c */ /* 0x004fe2000d761270 */
[----:B------:R-:W2:Y:S01]  /*82a40*/  LDCU UR6, c[0x0][0x398] ;  /* 0x00007300ff0677ac */ /* 0x000ea20008000800 */
[----:B------:R0:W-:Y:S01]  /*82a50*/  @P4 STG.E.U8 desc[UR42][R10.64], R14 ;  /* 0x0000000e0a004986 */ /* 0x0001e2000c10112a */
[----:B-1----:R-:W-:Y:S01]  /*82a60*/  ISETP.LT.AND P4, PT, R18, UR10, !P2 ;  /* 0x0000000a12007c0c */ /* 0x002fe2000d781270 */
[----:B------:R-:W1:Y:S02]  /*82a70*/  LDCU UR10, c[0x0][0x398] ;  /* 0x00007300ff0a77ac */ /* 0x000e640008000800 */
[----:B------:R3:W-:Y:S01]  /*82a80*/  @P1 STG.E.U8 desc[UR42][R12.64], R8 ;  /* 0x000000080c001986 */ /* 0x0007e2000c10112a */
[----:B0-----:R-:W-:-:S03]  /*82a90*/  IADD3 R10, P5, PT, R5, R17, RZ ;  /* 0x00000011050a7210 */ /* 0x001fc60007fbe0ff */
[----:B------:R-:W2:Y:S01]  /*82aa0*/  LDL.LU R14, [R1+0x1c] ;  /* 0x00001c00010e7983 */ /* 0x000ea20000300800 */
[----:B---3--:R-:W-:Y:S02]  /*82ab0*/  IADD3 R8, P1, PT, R5, R16, RZ ;  /* 0x0000001005087210 */ /* 0x008fe40007f3e0ff */
[C---:B------:R-:W-:Y:S02]  /*82ac0*/  PRMT R12, R6.reuse, 0x7771, RZ ;  /* 0x00007771060c7816 */ /* 0x040fe400000000ff */
[----:B------:R-:W-:Y:S01]  /*82ad0*/  PRMT R13, R6, 0x7772, RZ ;  /* 0x00007772060d7816 */ /* 0x000fe200000000ff */
[----:B-----5:R-:W-:Y:S02]  /*82ae0*/  VIADD R11, R9, 0xf ;  /* 0x0000000f090b7836 */ /* 0x020fe40000000000 */
[----:B------:R-:W-:-:S03]  /*82af0*/  IMAD.X R9, R4, 0x1, R21, P1 ;  /* 0x0000000104097824 */ /* 0x000fc600008e0615 */
[----:B------:R-:W-:Y:S01]  /*82b00*/  ISETP.GE.AND P1, PT, R11, UR21, PT ;  /* 0x000000150b007c0c */ /* 0x000fe2000bf26270 */
[----:B------:R-:W-:Y:S01]  /*82b10*/  IMAD.X R11, R4, 0x1, R25, P5 ;  /* 0x00000001040b7824 */ /* 0x000fe200028e0619 */
[----:B------:R0:W-:Y:S04]  /*82b20*/  @P4 STG.E.U8 desc[UR42][R8.64], R12 ;  /* 0x0000000c08004986 */ /* 0x0001e8000c10112a */
[----:B------:R3:W-:Y:S04]  /*82b30*/  @P3 STG.E.U8 desc[UR42][R10.64], R13 ;  /* 0x0000000d0a003986 */ /* 0x0007e8000c10112a */
[----:B0-----:R-:W1:Y:S04]  /*82b40*/  LDL.LU R12, [R1+0x335c] ;  /* 0x00335c00010c7983 */ /* 0x001e680000300800 */
[----:B---3--:R-:W2:Y:S04]  /*82b50*/  LDL R11, [R1+0x3360] ;  /* 0x00336000010b7983 */ /* 0x008ea80000100800 */
[----:B------:R-:W3:Y:S01]  /*82b60*/  LDL.LU R13, [R1+0x2c] ;  /* 0x00002c00010d7983 */ /* 0x000ee20000300800 */
[----:B------:R-:W-:Y:S01]  /*82b70*/  ISETP.LT.AND P2, PT, R26, UR7, !P2 ;  /* 0x000000071a007c0c */ /* 0x000fe2000d741270 */
[----:B------:R-:W0:Y:S01]  /*82b80*/  LDCU UR7, c[0x0][0x398] ;  /* 0x00007300ff0777ac */ /* 0x000e220008000800 */
[C---:B------:R-:W-:Y:S01]  /*82b90*/  IADD3 R8, P3, PT, R5.reuse, R22, RZ ;  /* 0x0000001605087210 */ /* 0x040fe20007f7e0ff */
[----:B------:R-:W-:Y:S01]  /*82ba0*/  VIADD R5, R5, UR9 ;  /* 0x0000000905057c36 */ /* 0x000fe20008000000 */
[----:B--2---:R-:W-:-:S03]  /*82bb0*/  ISETP.LT.AND P5, PT, R11, UR6, !P0 ;  /* 0x000000060b007c0c */ /* 0x004fc6000c7a1270 */
[----:B------:R-:W-:Y:S01]  /*82bc0*/  IMAD.X R9, R4, 0x1, R27, P3 ;  /* 0x0000000104097824 */ /* 0x000fe200018e061b */
[----:B------:R-:W2:Y:S01]  /*82bd0*/  LDL R11, [R1+0x34] ;  /* 0x00003400010b7983 */ /* 0x000ea20000100800 */
[----:B-1----:R-:W-:Y:S01]  /*82be0*/  ISETP.LT.AND P4, PT, R12, UR10, !P0 ;  /* 0x0000000a0c007c0c */ /* 0x002fe2000c781270 */
[----:B------:R-:W1:Y:S01]  /*82bf0*/  LDCU UR6, c[0x0][0x398] ;  /* 0x00007300ff0677ac */ /* 0x000e620008000800 */
[----:B------:R-:W-:Y:S02]  /*82c00*/  PRMT R6, R6, 0x7773, RZ ;  /* 0x0000777306067816 */ /* 0x000fe400000000ff */
[----:B------:R-:W-:Y:S01]  /*82c10*/  SHF.R.S32.HI R4, RZ, 0x1f, R5 ;  /* 0x0000001fff047819 */ /* 0x000fe20000011405 */
[----:B------:R-:W5:Y:S01]  /*82c20*/  LDCU UR10, c[0x0][0x398] ;  /* 0x00007300ff0a77ac */ /* 0x000f620008000800 */
[----:B------:R-:W-:Y:S01]  /*82c30*/  IADD3 R10, P3, PT, R5, R20, RZ ;  /* 0x00000014050a7210 */ /* 0x000fe20007f7e0ff */
[----:B------:R0:W-:Y:S04]  /*82c40*/  @P2 STG.E.U8 desc[UR42][R8.64], R6 ;  /* 0x0000000608002986 */ /* 0x0001e8000c10112a */
[----:B0-----:R-:W3:Y:S01]  /*82c50*/  LDL R9, [R1+0x18] ;  /* 0x0000180001097983 */ /* 0x001ee20000100800 */
[----:B----4-:R-:W-:Y:S01]  /*82c60*/  PRMT R6, R29, 0x7770, RZ ;  /* 0x000077701d067816 */ /* 0x010fe200000000ff */
[----:B--2---:R-:W-:-:S05]  /*82c70*/  IMAD.X R11, R4, 0x1, R11, P3 ;  /* 0x00000001040b7824 */ /* 0x004fca00018e060b */
[----:B------:R0:W-:Y:S04]  /*82c80*/  @P4 STG.E.U8 desc[UR42][R10.64], R6 ;  /* 0x000000060a004986 */ /* 0x0001e8000c10112a */
[----:B0-----:R-:W2:Y:S01]  /*82c90*/  LDL R10, [R1+0x3364] ;  /* 0x00336400010a7983 */ /* 0x001ea20000100800 */
[----:B---3--:R-:W-:-:S03]  /*82ca0*/  IADD3 R8, P2, PT, R5, R9, RZ ;  /* 0x0000000905087210 */ /* 0x008fc60007f5e0ff */
[----:B------:R-:W3:Y:S01]  /*82cb0*/  LDL R11, [R1+0x3368] ;  /* 0x00336800010b7983 */ /* 0x000ee20000100800 */
[----:B------:R-:W-:Y:S01]  /*82cc0*/  ISETP.LT.AND P3, PT, R12, UR12, !P1 ;  /* 0x0000000c0c007c0c */ /* 0x000fe2000cf61270 */
[----:B------:R-:W0:Y:S01]  /*82cd0*/  LDCU UR12, c[0x0][0x398] ;  /* 0x00007300ff0c77ac */ /* 0x000e220008000800 */
[----:B------:R-:W-:Y:S01]  /*82ce0*/  PRMT R12, R29, 0x7771, RZ ;  /* 0x000077711d0c7816 */ /* 0x000fe200000000ff */
[----:B------:R-:W-:-:S05]  /*82cf0*/  IMAD.X R9, R4, 0x1, R19, P2 ;  /* 0x0000000104097824 */ /* 0x000fca00010e0613 */
[----:B------:R4:W-:Y:S01]  /*82d00*/  @P5 STG.E.U8 desc[UR42][R8.64], R12 ;  /* 0x0000000c08005986 */ /* 0x0009e2000c10112a */
[----:B------:R-:W-:Y:S02]  /*82d10*/  PRMT R6, R29, 0x7773, RZ ;  /* 0x000077731d067816 */ /* 0x000fe400000000ff */
[----:B----4-:R-:W-:Y:S02]  /*82d20*/  IADD3 R8, P2, PT, R5, R14, RZ ;  /* 0x0000000e05087210 */ /* 0x010fe40007f5e0ff */
[----:B------:R-:W-:Y:S02]  /*82d30*/  PRMT R12, R29, 0x7772, RZ ;  /* 0x000077721d0c7816 */ /* 0x000fe400000000ff */
[----:B------:R-:W4:Y:S01]  /*82d40*/  LDL.LU R29, [R1+0x5c] ;  /* 0x00005c00011d7983 */ /* 0x000f220000300800 */
[----:B------:R-:W-:Y:S01]  /*82d50*/  IMAD.X R9, R4, 0x1, R15, P2 ;  /* 0x0000000104097824 */ /* 0x000fe200010e060f */
[----:B--2---:R-:W-:Y:S01]  /*82d60*/  ISETP.LT.AND P4, PT, R10, UR11, !P0 ;  /* 0x0000000b0a007c0c */ /* 0x004fe2000c781270 */
[----:B------:R-:W2:-:S12]  /*82d70*/  LDCU UR11, c[0x0][0x398] ;  /* 0x00007300ff0b77ac */ /* 0x000e980008000800 */
[----:B------:R0:W-:Y:S04]  /*82d80*/  @P4 STG.E.U8 desc[UR42][R8.64], R12 ;  /* 0x0000000c08004986 */ /* 0x0001e8000c10112a */
[----:B0-----:R-:W2:Y:S01]  /*82d90*/  LDL.LU R12, [R1+0x3360] ;  /* 0x00336000010c7983 */ /* 0x001ea20000300800 */
[----:B---3--:R-:W-:Y:S01]  /*82da0*/  ISETP.LT.AND P5, PT, R11, UR7, !P0 ;  /* 0x000000070b007c0c */ /* 0x008fe2000c7a1270 */
[----:B------:R-:W0:Y:S01]  /*82db0*/  LDCU UR7, c[0x0][0x398] ;  /* 0x00007300ff0777ac */ /* 0x000e220008000800 */
[----:B------:R-:W-:Y:S02]  /*82dc0*/  IADD3 R10, P6, PT, R5, R24, RZ ;  /* 0x00000018050a7210 */ /* 0x000fe40007fde0ff */
[----:B-1----:R-:W-:Y:S01]  /*82dd0*/  ISETP.LT.AND P2, PT, R23, UR6, !P0 ;  /* 0x0000000617007c0c */ /* 0x002fe2000c741270 */
[----:B------:R-:W1:Y:S02]  /*82de0*/  LDCU UR6, c[0x0][0x398] ;  /* 0x00007300ff0677ac */ /* 0x000e640008000800 */
[----:B------:R-:W-:Y:S01]  /*82df0*/  IMAD.X R11, R4, 0x1, R3, P6 ;  /* 0x00000001040b7824 */ /* 0x000fe200030e0603 */
[----:B------:R-:W-:-:S05]  /*82e00*/  IADD3 R8, P4, PT, R5, R0, RZ ;  /* 0x0000000005087210 */ /* 0x000fca0007f9e0ff */
[----:B------:R3:W-:Y:S01]  /*82e10*/  @P5 STG.E.U8 desc[UR42][R10.64], R6 ;  /* 0x000000060a005986 */ /* 0x0007e2000c10112a */
[----:B-----5:R-:W-:Y:S01]  /*82e20*/  ISETP.LT.AND P5, PT, R18, UR10, !P0 ;  /* 0x0000000a12007c0c */ /* 0x020fe2000c7a1270 */
[----:B------:R-:W-:Y:S01]  /*82e30*/  IMAD.X R9, R4, 0x1, R2, P4 ;  /* 0x0000000104097824 */ /* 0x000fe200020e0602 */
[----:B------:R-:W5:Y:S01]  /*82e40*/  LDCU UR10, c[0x0][0x398] ;  /* 0x00007300ff0a77ac */ /* 0x000f620008000800 */
[----:B---3--:R-:W-:Y:S02]  /*82e50*/  PRMT R6, R13, 0x7770, RZ ;  /* 0x000077700d067816 */ /* 0x008fe400000000ff */
[----:B------:R-:W-:-:S03]  /*82e60*/  IADD3 R10, P6, PT, R5, R16, RZ ;  /* 0x00000010050a7210 */ /* 0x000fc60007fde0ff */
[----:B------:R-:W-:Y:S02]  /*82e70*/  @P2 STG.E.U8 desc[UR42][R8.64], R6 ;  /* 0x0000000608002986 */ /* 0x000fe4000c10112a */
[----:B------:R-:W-:Y:S01]  /*82e80*/  IMAD.X R11, R4, 0x1, R21, P6 ;  /* 0x00000001040b7824 */ /* 0x000fe200030e0615 */
[----:B--2---:R-:W-:Y:S02]  /*82e90*/  ISETP.LT.AND P2, PT, R12, UR11, !P1 ;  /* 0x0000000b0c007c0c */ /* 0x004fe4000cf41270 */
[----:B------:R-:W-:-:S05]  /*82ea0*/  PRMT R12, R13, 0x7771, RZ ;  /* 0x000077710d0c7816 */ /* 0x000fca00000000ff */
[----:B------:R2:W-:Y:S04]  /*82eb0*/  @P5 STG.E.U8 desc[UR42][R10.64], R12 ;  /* 0x0000000c0a005986 */ /* 0x0005e8000c10112a */
[----:B--2---:R-:W2:Y:S01]  /*82ec0*/  LDL.LU R11, [R1+0x3364] ;  /* 0x00336400010b7983 */ /* 0x004ea20000300800 */
[----:B0-----:R-:W-:Y:S01]  /*82ed0*/  ISETP.LT.AND P4, PT, R28, UR7, !P0 ;  /* 0x000000071c007c0c */ /* 0x001fe2000c781270 */
[----:B------:R-:W0:Y:S01]  /*82ee0*/  LDCU UR7, c[0x0][0x398] ;  /* 0x00007300ff0777ac */ /* 0x000e220008000800 */
[----:B------:R-:W-:Y:S01]  /*82ef0*/  IADD3 R8, P6, PT, R5, R17, RZ ;  /* 0x0000001105087210 */ /* 0x000fe20007fde0ff */
[----:B------:R-:W5:Y:S01]  /*82f00*/  LDL.LU R12, [R1+0x3368] ;  /* 0x00336800010c7983 */ /* 0x000f620000300800 */
[----:B------:R-:W-:-:S03]  /*82f10*/  PRMT R6, R13, 0x7772, RZ ;  /* 0x000077720d067816 */ /* 0x000fc600000000ff */
[----:B------:R-:W-:Y:S01]  /*82f20*/  IMAD.X R9, R4, 0x1, R25, P6 ;  /* 0x0000000104097824 */ /* 0x000fe200030e0619 */
[----:B------:R-:W-:-:S05]  /*82f30*/  IADD3 R10, P6, PT, R5, R22, RZ ;  /* 0x00000016050a7210 */ /* 0x000fca0007fde0ff */
[----:B------:R3:W-:Y:S02]  /*82f40*/  @P4 STG.E.U8 desc[UR42][R8.64], R6 ;  /* 0x0000000608004986 */ /* 0x0007e4000c10112a */
[----:B---3--:R-:W-:Y:S02]  /*82f50*/  VIADD R6, R5, UR9 ;  /* 0x0000000905067c36 */ /* 0x008fe40008000000 */
[----:B------:R-:W3:Y:S01]  /*82f60*/  LDL.LU R9, [R1+0x18] ;  /* 0x0000180001097983 */ /* 0x000ee20000300800 */
[----:B--2---:R-:W-:Y:S01]  /*82f70*/  ISETP.LT.AND P5, PT, R11, UR12, !P1 ;  /* 0x0000000c0b007c0c */ /* 0x004fe2000cfa1270 */
[----:B------:R-:W-:Y:S01]  /*82f80*/  IMAD.X R11, R4, 0x1, R27, P6 ;  /* 0x00000001040b7824 */ /* 0x000fe200030e061b */
[----:B------:R-:W-:Y:S01]  /*82f90*/  IADD3 R4, P6, PT, R6, R20, RZ ;  /* 0x0000001406047210 */ /* 0x000fe20007fde0ff */
[----:B------:R-:W2:Y:S01]  /*82fa0*/  LDCU UR9, c[0x0][0x398] ;  /* 0x00007300ff0977ac */ /* 0x000ea20008000800 */
[----:B------:R-:W2:Y:S01]  /*82fb0*/  LDL.LU R20, [R1+0x34] ;  /* 0x0000340001147983 */ /* 0x000ea20000300800 */
[----:B-1----:R-:W-:-:S02]  /*82fc0*/  ISETP.LT.AND P0, PT, R26, UR6, !P0 ;  /* 0x000000061a007c0c */ /* 0x002fc4000c701270 */
[----:B------:R-:W-:Y:S01]  /*82fd0*/  PRMT R13, R13, 0x7773, RZ ;  /* 0x000077730d0d7816 */ /* 0x000fe200000000ff */
[----:B------:R-:W1:Y:S01]  /*82fe0*/  LDCU UR6, c[0x0][0x398] ;  /* 0x00007300ff0677ac */ /* 0x000e620008000800 */
[----:B-----5:R-:W-:Y:S02]  /*82ff0*/  ISETP.LT.AND P4, PT, R12, UR10, !P1 ;  /* 0x0000000a0c007c0c */ /* 0x020fe4000cf81270 */
[----:B------:R-:W-:-:S07]  /*83000*/  SHF.R.S32.HI R12, RZ, 0x1f, R6 ;  /* 0x0000001fff0c7819 */ /* 0x000fce0000011406 */
[----:B------:R5:W-:Y:S01]  /*83010*/  @P0 STG.E.U8 desc[UR42][R10.64], R13 ;  /* 0x0000000d0a000986 */ /* 0x000be2000c10112a */
[----:B---3--:R-:W-:-:S05]  /*83020*/  IADD3 R8, P0, PT, R6, R9, RZ ;  /* 0x0000000906087210 */ /* 0x008fca0007f1e0ff */
[C---:B------:R-:W-:Y:S01]  /*83030*/  IMAD.X R9, R12.reuse, 0x1, R19, P0 ;  /* 0x000000010c097824 */ /* 0x040fe200000e0613 */
[C---:B----4-:R-:W-:Y:S02]  /*83040*/  PRMT R19, R29.reuse, 0x7771, RZ ;  /* 0x000077711d137816 */ /* 0x050fe400000000ff */
[----:B-----5:R-:W-:Y:S01]  /*83050*/  PRMT R13, R29, 0x7773, RZ ;  /* 0x000077731d0d7816 */ /* 0x020fe200000000ff */
[----:B--2---:R-:W-:Y:S01]  /*83060*/  IMAD.X R5, R12, 0x1, R20, P6 ;  /* 0x000000010c057824 */ /* 0x004fe200030e0614 */
[----:B0-----:R-:W-:Y:S01]  /*83070*/  ISETP.LT.AND P6, PT, R23, UR7, !P1 ;  /* 0x0000000717007c0c */ /* 0x001fe2000cfc1270 */
[----:B------:R-:W0:Y:S01]  /*83080*/  LDCU UR7, c[0x0][0x398] ;  /* 0x00007300ff0777ac */ /* 0x000e220008000800 */
[----:B------:R-:W-:-:S05]  /*83090*/  PRMT R23, R29, 0x7770, RZ ;  /* 0x000077701d177816 */ /* 0x000fca00000000ff */
[----:B------:R2:W-:Y:S04]  /*830a0*/  @P3 STG.E.U8 desc[UR42][R4.64], R23 ;  /* 0x0000001704003986 */ /* 0x0005e8000c10112a */
[----:B------:R3:W-:Y:S01]  /*830b0*/  @P2 STG.E.U8 desc[UR42][R8.64], R19 ;  /* 0x0000001308002986 */ /* 0x0007e2000c10112a */
[C---:B------:R-:W-:Y:S02]  /*830c0*/  IADD3 R10, P2, PT, R6.reuse, R0, RZ ;  /* 0x00000000060a7210 */ /* 0x040fe40007f5e0ff */
[C---:B--2---:R-:W-:Y:S02]  /*830d0*/  IADD3 R4, P0, PT, R6.reuse, R14, RZ ;  /* 0x0000000e06047210 */ /* 0x044fe40007f1e0ff */
[----:B---3--:R-:W-:-:S03]  /*830e0*/  IADD3 R8, P3, PT, R6, R24, RZ ;  /* 0x0000001806087210 */ /* 0x008fc60007f7e0ff */
[----:B------:R-:W-:Y:S01]  /*830f0*/  IMAD.X R5, R12, 0x1, R15, P0 ;  /* 0x000000010c057824 */ /* 0x000fe200000e060f */
[----:B------:R-:W-:Y:S01]  /*83100*/  IADD3 R14, P0, PT, R6, R16, RZ ;  /* 0x00000010060e7210 */ /* 0x000fe20007f1e0ff */
[----:B------:R-:W-:Y:S01]  /*83110*/  IMAD.X R9, R12, 0x1, R3, P3 ;  /* 0x000000010c097824 */ /* 0x000fe200018e0603 */
[----:B------:R-:W-:Y:S01]  /*83120*/  IADD3 R16, P3, PT, R6, R17, RZ ;  /* 0x0000001106107210 */ /* 0x000fe20007f7e0ff */
[----:B------:R-:W-:Y:S01]  /*83130*/  IMAD.X R11, R12, 0x1, R2, P2 ;  /* 0x000000010c0b7824 */ /* 0x000fe200010e0602 */
[----:B-1----:R-:W-:-:S03]  /*83140*/  ISETP.LT.AND P2, PT, R18, UR6, !P1 ;  /* 0x0000000612007c0c */ /* 0x002fc6000cf41270 */
[----:B------:R-:W-:Y:S01]  /*83150*/  IMAD.X R17, R12, 0x1, R25, P3 ;  /* 0x000000010c117824 */ /* 0x000fe200018e0619 */
[----:B------:R-:W-:Y:S02]  /*83160*/  ISETP.LT.AND P3, PT, R28, UR9, !P1 ;  /* 0x000000091c007c0c */ /* 0x000fe4000cf61270 */
[----:B0-----:R-:W-:Y:S01]  /*83170*/  ISETP.LT.AND P1, PT, R26, UR7, !P1 ;  /* 0x000000071a007c0c */ /* 0x001fe2000cf21270 */
[----:B------:R-:W-:Y:S01]  /*83180*/  IMAD.X R15, R12, 0x1, R21, P0 ;  /* 0x000000010c0f7824 */ /* 0x000fe200000e0615 */
[----:B------:R-:W-:Y:S02]  /*83190*/  PRMT R19, R29, 0x7772, RZ ;  /* 0x000077721d137816 */ /* 0x000fe400000000ff */
[C---:B------:R-:W-:Y:S02]  /*831a0*/  PRMT R21, R7.reuse, 0x7773, RZ ;  /* 0x0000777307157816 */ /* 0x040fe400000000ff */
[C---:B------:R-:W-:Y:S02]  /*831b0*/  PRMT R23, R7.reuse, 0x7772, RZ ;  /* 0x0000777207177816 */ /* 0x040fe400000000ff */
[----:B------:R-:W-:-:S02]  /*831c0*/  PRMT R25, R7, 0x7771, RZ ;  /* 0x0000777107197816 */ /* 0x000fc400000000ff */
[----:B------:R-:W-:Y:S01]  /*831d0*/  PRMT R7, R7, 0x7770, RZ ;  /* 0x0000777007077816 */ /* 0x000fe200000000ff */
[----:B------:R0:W-:Y:S01]  /*831e0*/  @P5 STG.E.U8 desc[UR42][R4.64], R19 ;  /* 0x0000001304005986 */ /* 0x0001e2000c10112a */
[----:B------:R-:W-:-:S03]  /*831f0*/  IADD3 R2, P0, PT, R6, R22, RZ ;  /* 0x0000001606027210 */ /* 0x000fc60007f1e0ff */
[----:B------:R0:W-:Y:S04]  /*83200*/  @P4 STG.E.U8 desc[UR42][R8.64], R13 ;  /* 0x0000000d08004986 */ /* 0x0001e8000c10112a */
[----:B------:R0:W-:Y:S04]  /*83210*/  @P6 STG.E.U8 desc[UR42][R10.64], R7 ;  /* 0x000000070a006986 */ /* 0x0001e8000c10112a */
[----:B------:R0:W-:Y:S01]  /*83220*/  @P2 STG.E.U8 desc[UR42][R14.64], R25 ;  /* 0x000000190e002986 */ /* 0x0001e2000c10112a */
[----:B------:R-:W-:-:S03]  /*83230*/  IMAD.X R3, R12, 0x1, R27, P0 ;  /* 0x000000010c037824 */ /* 0x000fc600000e061b */
[----:B------:R0:W-:Y:S01]  /*83240*/  @P3 STG.E.U8 desc[UR42][R16.64], R23 ;  /* 0x0000001710003986 */ /* 0x0001e2000c10112a */
[----:B------:R-:W-:Y:S05]  /*83250*/  @!P1 EXIT ;  /* 0x000000000000994d */ /* 0x000fea0003800000 */
[----:B------:R-:W-:Y:S01]  /*83260*/  STG.E.U8 desc[UR42][R2.64], R21 ;  /* 0x0000001502007986 */ /* 0x000fe2000c10112a */
[----:B------:R-:W-:Y:S05]  /*83270*/  EXIT ;  /* 0x000000000000794d */ /* 0x000fea0003800000 */
.L_x_2:
[----:B------:R-:W-:-:S00]  /*83280*/  BRA `(.L_x_2) ;  /* 0xfffffffc00fc7947 */ /* 0x000fc0000383ffff */
[----:B------:R-:W-:-:S00]  /*83290*/  NOP ;  /* 0x0000000000007918 */ /* 0x000fc00000000000 */
        /* <DEDUP_REMOVED lines=14> */
.L_x_3:


//--------------------- .nv.shared.matmul_kernel  --------------------------
	.section	.nv.shared.matmul_kernel,"aw",@nobits
	.sectionflags	@""
	.align	16
	.zero		1024


//--------------------- .nv.shared.reserved.0     --------------------------
	.section	.nv.shared.reserved.0,"aw",@nobits
	.weak		__nv_reservedSMEM_offset_0_alias
	.size		__nv_reservedSMEM_offset_0_alias, 0, 64
	.other		__nv_reservedSMEM_offset_0_alias,@"STO_CUDA_RESERVED_SHARED STV_DEFAULT"
__nv_reservedSMEM_offset_0_alias:
	.zero		0
	.zero		64


//--------------------- .nv.constant0.matmul_kernel --------------------------
	.section	.nv.constant0.matmul_kernel,"a",@progbits
	.sectionflags	@""
	.align	4
.nv.constant0.matmul_kernel:
	.zero		976


//--------------------- SYMBOLS --------------------------

	.type		.nv.reservedSmem.offset0,@object
	.size		.nv.reservedSmem.offset0,0x4
	.type		.nv.reservedSmem.cap,@object
	.size		.nv.reservedSmem.cap,0x4
